//
// Generated by NVIDIA NVVM Compiler
//
// Compiler Build ID: CL-36424714
// Cuda compilation tools, release 13.0, V13.0.88
// Based on NVVM 20.0.0
//

.version 9.0
.target sm_100
.address_size 64

	// .globl	_Z9intializePjPbS0_j
// _ZZ7minimumPjPbS_jE5sdata has been demoted
.global .align 1 .b8 _ZN34_INTERNAL_e8adafc6_4_k_cu_71c6acb64cuda3std3__45__cpo5beginE[1];
.global .align 1 .b8 _ZN34_INTERNAL_e8adafc6_4_k_cu_71c6acb64cuda3std3__45__cpo3endE[1];
.global .align 1 .b8 _ZN34_INTERNAL_e8adafc6_4_k_cu_71c6acb64cuda3std3__45__cpo6cbeginE[1];
.global .align 1 .b8 _ZN34_INTERNAL_e8adafc6_4_k_cu_71c6acb64cuda3std3__45__cpo4cendE[1];
.global .align 1 .b8 _ZN34_INTERNAL_e8adafc6_4_k_cu_71c6acb64cuda3std3__45__cpo6rbeginE[1];
.global .align 1 .b8 _ZN34_INTERNAL_e8adafc6_4_k_cu_71c6acb64cuda3std3__45__cpo4rendE[1];
.global .align 1 .b8 _ZN34_INTERNAL_e8adafc6_4_k_cu_71c6acb64cuda3std3__45__cpo7crbeginE[1];
.global .align 1 .b8 _ZN34_INTERNAL_e8adafc6_4_k_cu_71c6acb64cuda3std3__45__cpo5crendE[1];
.global .align 1 .b8 _ZN34_INTERNAL_e8adafc6_4_k_cu_71c6acb64cuda3std3__436_GLOBAL__N__e8adafc6_4_k_cu_71c6acb66ignoreE[1];
.global .align 1 .b8 _ZN34_INTERNAL_e8adafc6_4_k_cu_71c6acb64cuda3std3__419piecewise_constructE[1];
.global .align 1 .b8 _ZN34_INTERNAL_e8adafc6_4_k_cu_71c6acb64cuda3std3__48in_placeE[1];
.global .align 1 .b8 _ZN34_INTERNAL_e8adafc6_4_k_cu_71c6acb64cuda3std3__420unreachable_sentinelE[1];
.global .align 1 .b8 _ZN34_INTERNAL_e8adafc6_4_k_cu_71c6acb64cuda3std3__47nulloptE[1];
.global .align 1 .b8 _ZN34_INTERNAL_e8adafc6_4_k_cu_71c6acb64cuda3std3__48unexpectE[1];
.global .align 1 .b8 _ZN34_INTERNAL_e8adafc6_4_k_cu_71c6acb64cuda3std6ranges3__45__cpo4swapE[1];
.global .align 1 .b8 _ZN34_INTERNAL_e8adafc6_4_k_cu_71c6acb64cuda3std6ranges3__45__cpo9iter_moveE[1];
.global .align 1 .b8 _ZN34_INTERNAL_e8adafc6_4_k_cu_71c6acb64cuda3std6ranges3__45__cpo5beginE[1];
.global .align 1 .b8 _ZN34_INTERNAL_e8adafc6_4_k_cu_71c6acb64cuda3std6ranges3__45__cpo3endE[1];
.global .align 1 .b8 _ZN34_INTERNAL_e8adafc6_4_k_cu_71c6acb64cuda3std6ranges3__45__cpo6cbeginE[1];
.global .align 1 .b8 _ZN34_INTERNAL_e8adafc6_4_k_cu_71c6acb64cuda3std6ranges3__45__cpo4cendE[1];
.global .align 1 .b8 _ZN34_INTERNAL_e8adafc6_4_k_cu_71c6acb64cuda3std6ranges3__45__cpo7advanceE[1];
.global .align 1 .b8 _ZN34_INTERNAL_e8adafc6_4_k_cu_71c6acb64cuda3std6ranges3__45__cpo9iter_swapE[1];
.global .align 1 .b8 _ZN34_INTERNAL_e8adafc6_4_k_cu_71c6acb64cuda3std6ranges3__45__cpo4nextE[1];
.global .align 1 .b8 _ZN34_INTERNAL_e8adafc6_4_k_cu_71c6acb64cuda3std6ranges3__45__cpo4prevE[1];
.global .align 1 .b8 _ZN34_INTERNAL_e8adafc6_4_k_cu_71c6acb64cuda3std6ranges3__45__cpo4dataE[1];
.global .align 1 .b8 _ZN34_INTERNAL_e8adafc6_4_k_cu_71c6acb64cuda3std6ranges3__45__cpo5cdataE[1];
.global .align 1 .b8 _ZN34_INTERNAL_e8adafc6_4_k_cu_71c6acb64cuda3std6ranges3__45__cpo4sizeE[1];
.global .align 1 .b8 _ZN34_INTERNAL_e8adafc6_4_k_cu_71c6acb64cuda3std6ranges3__45__cpo5ssizeE[1];
.global .align 1 .b8 _ZN34_INTERNAL_e8adafc6_4_k_cu_71c6acb64cuda3std6ranges3__45__cpo8distanceE[1];
.global .align 1 .b8 _ZN34_INTERNAL_e8adafc6_4_k_cu_71c6acb66thrust24THRUST_300001_SM_1000_NS8cuda_cub3parE[1];
.global .align 1 .b8 _ZN34_INTERNAL_e8adafc6_4_k_cu_71c6acb66thrust24THRUST_300001_SM_1000_NS8cuda_cub10par_nosyncE[1];
.global .align 1 .b8 _ZN34_INTERNAL_e8adafc6_4_k_cu_71c6acb66thrust24THRUST_300001_SM_1000_NS6system6detail10sequential3seqE[1];
.global .align 1 .b8 _ZN34_INTERNAL_e8adafc6_4_k_cu_71c6acb66thrust24THRUST_300001_SM_1000_NS6system3cpp3parE[1];
.global .align 1 .b8 _ZN34_INTERNAL_e8adafc6_4_k_cu_71c6acb66thrust24THRUST_300001_SM_1000_NS12placeholders2_1E[1];
.global .align 1 .b8 _ZN34_INTERNAL_e8adafc6_4_k_cu_71c6acb66thrust24THRUST_300001_SM_1000_NS12placeholders2_2E[1];
.global .align 1 .b8 _ZN34_INTERNAL_e8adafc6_4_k_cu_71c6acb66thrust24THRUST_300001_SM_1000_NS12placeholders2_3E[1];
.global .align 1 .b8 _ZN34_INTERNAL_e8adafc6_4_k_cu_71c6acb66thrust24THRUST_300001_SM_1000_NS12placeholders2_4E[1];
.global .align 1 .b8 _ZN34_INTERNAL_e8adafc6_4_k_cu_71c6acb66thrust24THRUST_300001_SM_1000_NS12placeholders2_5E[1];
.global .align 1 .b8 _ZN34_INTERNAL_e8adafc6_4_k_cu_71c6acb66thrust24THRUST_300001_SM_1000_NS12placeholders2_6E[1];
.global .align 1 .b8 _ZN34_INTERNAL_e8adafc6_4_k_cu_71c6acb66thrust24THRUST_300001_SM_1000_NS12placeholders2_7E[1];
.global .align 1 .b8 _ZN34_INTERNAL_e8adafc6_4_k_cu_71c6acb66thrust24THRUST_300001_SM_1000_NS12placeholders2_8E[1];
.global .align 1 .b8 _ZN34_INTERNAL_e8adafc6_4_k_cu_71c6acb66thrust24THRUST_300001_SM_1000_NS12placeholders2_9E[1];
.global .align 1 .b8 _ZN34_INTERNAL_e8adafc6_4_k_cu_71c6acb66thrust24THRUST_300001_SM_1000_NS12placeholders3_10E[1];
.global .align 1 .b8 _ZN34_INTERNAL_e8adafc6_4_k_cu_71c6acb66thrust24THRUST_300001_SM_1000_NS3seqE[1];
.global .align 1 .b8 _ZN34_INTERNAL_e8adafc6_4_k_cu_71c6acb66thrust24THRUST_300001_SM_1000_NS6deviceE[1];
.extern .shared .align 16 .b8 _ZN6thrust24THRUST_300001_SM_1000_NS8cuda_cub4core6detail5shmemE[];

.visible .entry _Z9intializePjPbS0_j(
	.param .u64 .ptr .align 1 _Z9intializePjPbS0_j_param_0,
	.param .u64 .ptr .align 1 _Z9intializePjPbS0_j_param_1,
	.param .u64 .ptr .align 1 _Z9intializePjPbS0_j_param_2,
	.param .u32 _Z9intializePjPbS0_j_param_3
)
{
	.reg .pred 	%p<5>;
	.reg .b16 	%rs<5>;
	.reg .b32 	%r<8>;
	.reg .b64 	%rd<12>;

	ld.param.u64 	%rd4, [_Z9intializePjPbS0_j_param_0];
	ld.param.u64 	%rd5, [_Z9intializePjPbS0_j_param_1];
	ld.param.u64 	%rd6, [_Z9intializePjPbS0_j_param_2];
	ld.param.u32 	%r2, [_Z9intializePjPbS0_j_param_3];
	cvta.to.global.u64 	%rd1, %rd5;
	cvta.to.global.u64 	%rd2, %rd6;
	cvta.to.global.u64 	%rd3, %rd4;
	mov.u32 	%r3, %ctaid.x;
	mov.u32 	%r4, %ntid.x;
	mov.u32 	%r5, %tid.x;
	mad.lo.s32 	%r1, %r3, %r4, %r5;
	setp.ge.u32 	%p1, %r1, %r2;
	setp.eq.s32 	%p2, %r1, 0;
	or.pred  	%p3, %p2, %p1;
	@%p3 bra 	$L__BB0_2;
	cvt.u64.u32 	%rd7, %r1;
	mul.wide.u32 	%rd8, %r1, 4;
	add.s64 	%rd9, %rd3, %rd8;
	mov.b32 	%r7, 99999999;
	st.global.u32 	[%rd9], %r7;
	add.s64 	%rd10, %rd2, %rd7;
	mov.b16 	%rs3, 0;
	st.global.u8 	[%rd10], %rs3;
	add.s64 	%rd11, %rd1, %rd7;
	mov.b16 	%rs4, 1;
	st.global.u8 	[%rd11], %rs4;
	bra.uni 	$L__BB0_4;
$L__BB0_2:
	setp.ne.s32 	%p4, %r1, 0;
	@%p4 bra 	$L__BB0_4;
	mov.b32 	%r6, 0;
	st.global.u32 	[%rd3], %r6;
	mov.b16 	%rs1, 1;
	st.global.u8 	[%rd2], %rs1;
	mov.b16 	%rs2, 0;
	st.global.u8 	[%rd1], %rs2;
$L__BB0_4:
	ret;

}
	// .globl	_Z7relax_fPjPbS0_S_S_P4Nodej
.visible .entry _Z7relax_fPjPbS0_S_S_P4Nodej(
	.param .u64 .ptr .align 1 _Z7relax_fPjPbS0_S_S_P4Nodej_param_0,
	.param .u64 .ptr .align 1 _Z7relax_fPjPbS0_S_S_P4Nodej_param_1,
	.param .u64 .ptr .align 1 _Z7relax_fPjPbS0_S_S_P4Nodej_param_2,
	.param .u64 .ptr .align 1 _Z7relax_fPjPbS0_S_S_P4Nodej_param_3,
	.param .u64 .ptr .align 1 _Z7relax_fPjPbS0_S_S_P4Nodej_param_4,
	.param .u64 .ptr .align 1 _Z7relax_fPjPbS0_S_S_P4Nodej_param_5,
	.param .u32 _Z7relax_fPjPbS0_S_S_P4Nodej_param_6
)
{
	.reg .pred 	%p<6>;
	.reg .b16 	%rs<3>;
	.reg .b32 	%r<28>;
	.reg .b64 	%rd<27>;

	ld.param.u64 	%rd12, [_Z7relax_fPjPbS0_S_S_P4Nodej_param_0];
	ld.param.u64 	%rd7, [_Z7relax_fPjPbS0_S_S_P4Nodej_param_1];
	ld.param.u64 	%rd8, [_Z7relax_fPjPbS0_S_S_P4Nodej_param_2];
	ld.param.u64 	%rd9, [_Z7relax_fPjPbS0_S_S_P4Nodej_param_3];
	ld.param.u64 	%rd10, [_Z7relax_fPjPbS0_S_S_P4Nodej_param_4];
	ld.param.u64 	%rd11, [_Z7relax_fPjPbS0_S_S_P4Nodej_param_5];
	ld.param.u32 	%r13, [_Z7relax_fPjPbS0_S_S_P4Nodej_param_6];
	cvta.to.global.u64 	%rd1, %rd12;
	mov.u32 	%r14, %ctaid.x;
	mov.u32 	%r15, %ntid.x;
	mov.u32 	%r16, %tid.x;
	mad.lo.s32 	%r1, %r14, %r15, %r16;
	setp.ge.u32 	%p1, %r1, %r13;
	@%p1 bra 	$L__BB1_7;
	cvta.to.global.u64 	%rd13, %rd8;
	cvt.u64.u32 	%rd14, %r1;
	add.s64 	%rd15, %rd13, %rd14;
	ld.global.u8 	%rs1, [%rd15];
	setp.eq.s16 	%p2, %rs1, 0;
	@%p2 bra 	$L__BB1_7;
	cvta.to.global.u64 	%rd16, %rd11;
	mul.wide.u32 	%rd17, %r1, 8;
	add.s64 	%rd2, %rd16, %rd17;
	ld.global.u32 	%r27, [%rd2];
	ld.global.u32 	%r26, [%rd2+4];
	add.s32 	%r17, %r26, %r27;
	setp.ge.u32 	%p3, %r27, %r17;
	@%p3 bra 	$L__BB1_7;
	mul.wide.u32 	%rd18, %r1, 4;
	add.s64 	%rd3, %rd1, %rd18;
	cvta.to.global.u64 	%rd4, %rd9;
	cvta.to.global.u64 	%rd5, %rd7;
	cvta.to.global.u64 	%rd6, %rd10;
	mov.u32 	%r25, %r27;
$L__BB1_4:
	mul.wide.s32 	%rd19, %r25, 4;
	add.s64 	%rd20, %rd4, %rd19;
	ld.global.u32 	%r7, [%rd20];
	cvt.u64.u32 	%rd21, %r7;
	add.s64 	%rd22, %rd5, %rd21;
	ld.global.u8 	%rs2, [%rd22];
	setp.eq.s16 	%p4, %rs2, 0;
	@%p4 bra 	$L__BB1_6;
	mul.wide.u32 	%rd23, %r7, 4;
	add.s64 	%rd24, %rd1, %rd23;
	ld.global.u32 	%r18, [%rd3];
	add.s64 	%rd26, %rd6, %rd19;
	ld.global.u32 	%r19, [%rd26];
	add.s32 	%r20, %r19, %r18;
	atom.global.min.u32 	%r21, [%rd24], %r20;
	ld.global.u32 	%r27, [%rd2];
	ld.global.u32 	%r26, [%rd2+4];
$L__BB1_6:
	add.s32 	%r25, %r25, 1;
	add.s32 	%r22, %r26, %r27;
	setp.lt.u32 	%p5, %r25, %r22;
	@%p5 bra 	$L__BB1_4;
$L__BB1_7:
	ret;

}
	// .globl	_Z6updatePjPbS0_S_j
.visible .entry _Z6updatePjPbS0_S_j(
	.param .u64 .ptr .align 1 _Z6updatePjPbS0_S_j_param_0,
	.param .u64 .ptr .align 1 _Z6updatePjPbS0_S_j_param_1,
	.param .u64 .ptr .align 1 _Z6updatePjPbS0_S_j_param_2,
	.param .u64 .ptr .align 1 _Z6updatePjPbS0_S_j_param_3,
	.param .u32 _Z6updatePjPbS0_S_j_param_4
)
{
	.reg .pred 	%p<3>;
	.reg .b16 	%rs<4>;
	.reg .b32 	%r<8>;
	.reg .b64 	%rd<15>;

	ld.param.u64 	%rd2, [_Z6updatePjPbS0_S_j_param_0];
	ld.param.u64 	%rd3, [_Z6updatePjPbS0_S_j_param_1];
	ld.param.u64 	%rd4, [_Z6updatePjPbS0_S_j_param_2];
	ld.param.u64 	%rd5, [_Z6updatePjPbS0_S_j_param_3];
	ld.param.u32 	%r2, [_Z6updatePjPbS0_S_j_param_4];
	mov.u32 	%r3, %ctaid.x;
	mov.u32 	%r4, %ntid.x;
	mov.u32 	%r5, %tid.x;
	mad.lo.s32 	%r1, %r3, %r4, %r5;
	setp.ge.u32 	%p1, %r1, %r2;
	@%p1 bra 	$L__BB2_3;
	cvta.to.global.u64 	%rd6, %rd3;
	cvta.to.global.u64 	%rd7, %rd2;
	cvta.to.global.u64 	%rd8, %rd5;
	cvt.u64.u32 	%rd9, %r1;
	add.s64 	%rd1, %rd6, %rd9;
	mov.b16 	%rs1, 0;
	st.global.u8 	[%rd1], %rs1;
	mul.wide.u32 	%rd10, %r1, 4;
	add.s64 	%rd11, %rd7, %rd10;
	ld.global.u32 	%r6, [%rd11];
	ld.global.u32 	%r7, [%rd8];
	setp.ne.s32 	%p2, %r6, %r7;
	@%p2 bra 	$L__BB2_3;
	cvta.to.global.u64 	%rd13, %rd4;
	add.s64 	%rd14, %rd13, %rd9;
	mov.b16 	%rs2, 0;
	st.global.u8 	[%rd14], %rs2;
	mov.b16 	%rs3, 1;
	st.global.u8 	[%rd1], %rs3;
$L__BB2_3:
	ret;

}
	// .globl	_Z7minimumPjPbS_j
.visible .entry _Z7minimumPjPbS_j(
	.param .u64 .ptr .align 1 _Z7minimumPjPbS_j_param_0,
	.param .u64 .ptr .align 1 _Z7minimumPjPbS_j_param_1,
	.param .u64 .ptr .align 1 _Z7minimumPjPbS_j_param_2,
	.param .u32 _Z7minimumPjPbS_j_param_3
)
{
	.reg .pred 	%p<8>;
	.reg .b16 	%rs<3>;
	.reg .b32 	%r<32>;
	.reg .b64 	%rd<17>;
	// demoted variable
	.shared .align 4 .b8 _ZZ7minimumPjPbS_jE5sdata[4096];
	ld.param.u64 	%rd4, [_Z7minimumPjPbS_j_param_0];
	ld.param.u64 	%rd5, [_Z7minimumPjPbS_j_param_1];
	ld.param.u64 	%rd3, [_Z7minimumPjPbS_j_param_2];
	ld.param.u32 	%r13, [_Z7minimumPjPbS_j_param_3];
	cvta.to.global.u64 	%rd1, %rd4;
	cvta.to.global.u64 	%rd2, %rd5;
	mov.u32 	%r1, %tid.x;
	mov.u32 	%r2, %ctaid.x;
	mov.u32 	%r31, %ntid.x;
	mul.lo.s32 	%r14, %r2, %r31;
	shl.b32 	%r15, %r14, 1;
	add.s32 	%r4, %r15, %r1;
	add.s32 	%r5, %r4, %r31;
	shl.b32 	%r16, %r1, 2;
	mov.u32 	%r17, _ZZ7minimumPjPbS_jE5sdata;
	add.s32 	%r6, %r17, %r16;
	mov.b32 	%r18, 99999999;
	st.shared.u32 	[%r6], %r18;
	max.u32 	%r19, %r5, %r4;
	setp.ge.u32 	%p1, %r19, %r13;
	@%p1 bra 	$L__BB3_11;
	cvt.u64.u32 	%rd6, %r4;
	add.s64 	%rd7, %rd2, %rd6;
	ld.global.u8 	%rs1, [%rd7];
	setp.eq.s16 	%p2, %rs1, 0;
	mov.b32 	%r29, 99999999;
	@%p2 bra 	$L__BB3_3;
	mul.wide.u32 	%rd8, %r4, 4;
	add.s64 	%rd9, %rd1, %rd8;
	ld.global.u32 	%r29, [%rd9];
$L__BB3_3:
	cvt.u64.u32 	%rd10, %r5;
	add.s64 	%rd11, %rd2, %rd10;
	ld.global.u8 	%rs2, [%rd11];
	setp.eq.s16 	%p3, %rs2, 0;
	mov.b32 	%r30, 99999999;
	@%p3 bra 	$L__BB3_5;
	mul.wide.u32 	%rd12, %r5, 4;
	add.s64 	%rd13, %rd1, %rd12;
	ld.global.u32 	%r30, [%rd13];
$L__BB3_5:
	min.u32 	%r22, %r29, %r30;
	st.shared.u32 	[%r6], %r22;
	bar.sync 	0;
	setp.lt.u32 	%p4, %r31, 2;
	@%p4 bra 	$L__BB3_9;
$L__BB3_6:
	shr.u32 	%r12, %r31, 1;
	setp.ge.u32 	%p5, %r1, %r12;
	@%p5 bra 	$L__BB3_8;
	ld.shared.u32 	%r23, [%r6];
	shl.b32 	%r24, %r12, 2;
	add.s32 	%r25, %r6, %r24;
	ld.shared.u32 	%r26, [%r25];
	min.u32 	%r27, %r23, %r26;
	st.shared.u32 	[%r6], %r27;
$L__BB3_8:
	bar.sync 	0;
	setp.gt.u32 	%p6, %r31, 3;
	mov.u32 	%r31, %r12;
	@%p6 bra 	$L__BB3_6;
$L__BB3_9:
	setp.ne.s32 	%p7, %r1, 0;
	@%p7 bra 	$L__BB3_11;
	ld.shared.u32 	%r28, [_ZZ7minimumPjPbS_jE5sdata];
	cvta.to.global.u64 	%rd14, %rd3;
	mul.wide.u32 	%rd15, %r2, 4;
	add.s64 	%rd16, %rd14, %rd15;
	st.global.u32 	[%rd16], %r28;
$L__BB3_11:
	ret;

}
	// .globl	_ZN6thrust24THRUST_300001_SM_1000_NS8cuda_cub4core6detail13_kernel_agentINS1_8__reduce11ReduceAgentINS0_12zip_iteratorIN4cuda3std3__45tupleIJNS0_10device_ptrIjEENS0_17counting_iteratorIlNS0_11use_defaultESF_SF_EEEEEEEPNSB_IJjlEEESJ_iNS1_9__extrema9arg_min_fIjlNSA_4lessIjEEEEEEJSI_SK_iSP_EEEvDpT0_
.visible .entry _ZN6thrust24THRUST_300001_SM_1000_NS8cuda_cub4core6detail13_kernel_agentINS1_8__reduce11ReduceAgentINS0_12zip_iteratorIN4cuda3std3__45tupleIJNS0_10device_ptrIjEENS0_17counting_iteratorIlNS0_11use_defaultESF_SF_EEEEEEEPNSB_IJjlEEESJ_iNS1_9__extrema9arg_min_fIjlNSA_4lessIjEEEEEEJSI_SK_iSP_EEEvDpT0_(
	.param .align 8 .b8 _ZN6thrust24THRUST_300001_SM_1000_NS8cuda_cub4core6detail13_kernel_agentINS1_8__reduce11ReduceAgentINS0_12zip_iteratorIN4cuda3std3__45tupleIJNS0_10device_ptrIjEENS0_17counting_iteratorIlNS0_11use_defaultESF_SF_EEEEEEEPNSB_IJjlEEESJ_iNS1_9__extrema9arg_min_fIjlNSA_4lessIjEEEEEEJSI_SK_iSP_EEEvDpT0__param_0[16],
	.param .u64 .ptr .align 1 _ZN6thrust24THRUST_300001_SM_1000_NS8cuda_cub4core6detail13_kernel_agentINS1_8__reduce11ReduceAgentINS0_12zip_iteratorIN4cuda3std3__45tupleIJNS0_10device_ptrIjEENS0_17counting_iteratorIlNS0_11use_defaultESF_SF_EEEEEEEPNSB_IJjlEEESJ_iNS1_9__extrema9arg_min_fIjlNSA_4lessIjEEEEEEJSI_SK_iSP_EEEvDpT0__param_1,
	.param .u32 _ZN6thrust24THRUST_300001_SM_1000_NS8cuda_cub4core6detail13_kernel_agentINS1_8__reduce11ReduceAgentINS0_12zip_iteratorIN4cuda3std3__45tupleIJNS0_10device_ptrIjEENS0_17counting_iteratorIlNS0_11use_defaultESF_SF_EEEEEEEPNSB_IJjlEEESJ_iNS1_9__extrema9arg_min_fIjlNSA_4lessIjEEEEEEJSI_SK_iSP_EEEvDpT0__param_2,
	.param .align 1 .b8 _ZN6thrust24THRUST_300001_SM_1000_NS8cuda_cub4core6detail13_kernel_agentINS1_8__reduce11ReduceAgentINS0_12zip_iteratorIN4cuda3std3__45tupleIJNS0_10device_ptrIjEENS0_17counting_iteratorIlNS0_11use_defaultESF_SF_EEEEEEEPNSB_IJjlEEESJ_iNS1_9__extrema9arg_min_fIjlNSA_4lessIjEEEEEEJSI_SK_iSP_EEEvDpT0__param_3[1]
)
.maxntid 256
{
	.reg .pred 	%p<222>;
	.reg .b32 	%r<641>;
	.reg .b64 	%rd<305>;

	ld.param.u64 	%rd196, [_ZN6thrust24THRUST_300001_SM_1000_NS8cuda_cub4core6detail13_kernel_agentINS1_8__reduce11ReduceAgentINS0_12zip_iteratorIN4cuda3std3__45tupleIJNS0_10device_ptrIjEENS0_17counting_iteratorIlNS0_11use_defaultESF_SF_EEEEEEEPNSB_IJjlEEESJ_iNS1_9__extrema9arg_min_fIjlNSA_4lessIjEEEEEEJSI_SK_iSP_EEEvDpT0__param_0+8];
	ld.param.u64 	%rd195, [_ZN6thrust24THRUST_300001_SM_1000_NS8cuda_cub4core6detail13_kernel_agentINS1_8__reduce11ReduceAgentINS0_12zip_iteratorIN4cuda3std3__45tupleIJNS0_10device_ptrIjEENS0_17counting_iteratorIlNS0_11use_defaultESF_SF_EEEEEEEPNSB_IJjlEEESJ_iNS1_9__extrema9arg_min_fIjlNSA_4lessIjEEEEEEJSI_SK_iSP_EEEvDpT0__param_0];
	ld.param.u32 	%r205, [_ZN6thrust24THRUST_300001_SM_1000_NS8cuda_cub4core6detail13_kernel_agentINS1_8__reduce11ReduceAgentINS0_12zip_iteratorIN4cuda3std3__45tupleIJNS0_10device_ptrIjEENS0_17counting_iteratorIlNS0_11use_defaultESF_SF_EEEEEEEPNSB_IJjlEEESJ_iNS1_9__extrema9arg_min_fIjlNSA_4lessIjEEEEEEJSI_SK_iSP_EEEvDpT0__param_2];
	setp.eq.s32 	%p1, %r205, 0;
	@%p1 bra 	$L__BB4_197;
	cvta.to.global.u64 	%rd1, %rd195;
	setp.gt.s32 	%p2, %r205, 1279;
	@%p2 bra 	$L__BB4_112;
	mov.u32 	%r1, %tid.x;
	setp.ge.s32 	%p95, %r1, %r205;
	mov.b32 	%r580, 0;
	mov.b64 	%rd246, 0;
	mov.u32 	%r572, %r1;
	@%p95 bra 	$L__BB4_4;
	cvt.u64.u32 	%rd222, %r1;
	mul.wide.u32 	%rd223, %r1, 4;
	add.s64 	%rd224, %rd1, %rd223;
	add.s64 	%rd246, %rd196, %rd222;
	ld.global.u32 	%r580, [%rd224];
	add.s32 	%r572, %r1, 256;
$L__BB4_4:
	setp.ge.s32 	%p96, %r572, %r205;
	@%p96 bra 	$L__BB4_26;
	not.b32 	%r338, %r572;
	add.s32 	%r6, %r205, %r338;
	and.b32  	%r339, %r6, 768;
	setp.eq.s32 	%p97, %r339, 768;
	@%p97 bra 	$L__BB4_11;
	cvt.u64.u32 	%rd226, %r572;
	add.s64 	%rd237, %rd196, %rd226;
	mul.wide.u32 	%rd227, %r572, 4;
	add.s64 	%rd236, %rd1, %rd227;
	shr.u32 	%r340, %r6, 8;
	add.s32 	%r341, %r340, 1;
	and.b32  	%r342, %r341, 3;
	neg.s32 	%r568, %r342;
$L__BB4_7:
	.pragma "nounroll";
	mov.u64 	%rd9, %rd246;
	mov.u32 	%r10, %r580;
	ld.global.u32 	%r11, [%rd236];
	setp.lt.u32 	%p98, %r10, %r11;
	@%p98 bra 	$L__BB4_10;
	setp.lt.u32 	%p99, %r11, %r10;
	mov.u64 	%rd246, %rd237;
	mov.u32 	%r580, %r11;
	@%p99 bra 	$L__BB4_10;
	setp.lt.s64 	%p100, %rd9, %rd237;
	min.s64 	%rd246, %rd9, %rd237;
	selp.b32 	%r580, %r10, %r11, %p100;
$L__BB4_10:
	add.s32 	%r572, %r572, 256;
	add.s64 	%rd237, %rd237, 256;
	add.s64 	%rd236, %rd236, 1024;
	add.s32 	%r568, %r568, 1;
	setp.ne.s32 	%p101, %r568, 0;
	@%p101 bra 	$L__BB4_7;
$L__BB4_11:
	setp.lt.u32 	%p102, %r6, 768;
	@%p102 bra 	$L__BB4_26;
	add.s32 	%r575, %r572, 512;
$L__BB4_13:
	mov.u32 	%r20, %r575;
	add.s32 	%r343, %r20, -512;
	cvt.s64.s32 	%rd228, %r343;
	mul.wide.s32 	%rd229, %r343, 4;
	add.s64 	%rd17, %rd1, %rd229;
	add.s64 	%rd18, %rd196, %rd228;
	ld.global.u32 	%r22, [%rd17];
	setp.lt.u32 	%p103, %r580, %r22;
	mov.u64 	%rd243, %rd246;
	mov.u32 	%r577, %r580;
	@%p103 bra 	$L__BB4_16;
	setp.lt.u32 	%p104, %r22, %r580;
	mov.u64 	%rd243, %rd18;
	mov.u32 	%r577, %r22;
	@%p104 bra 	$L__BB4_16;
	setp.lt.s64 	%p105, %rd246, %rd18;
	min.s64 	%rd243, %rd246, %rd18;
	selp.b32 	%r577, %r580, %r22, %p105;
$L__BB4_16:
	add.s32 	%r344, %r20, -256;
	cvt.s64.s32 	%rd230, %r344;
	add.s64 	%rd21, %rd196, %rd230;
	ld.global.u32 	%r25, [%rd17+1024];
	setp.lt.u32 	%p106, %r577, %r25;
	mov.u64 	%rd244, %rd243;
	mov.u32 	%r578, %r577;
	@%p106 bra 	$L__BB4_19;
	setp.lt.u32 	%p107, %r25, %r577;
	mov.u64 	%rd244, %rd21;
	mov.u32 	%r578, %r25;
	@%p107 bra 	$L__BB4_19;
	setp.lt.s64 	%p108, %rd243, %rd21;
	min.s64 	%rd244, %rd243, %rd21;
	selp.b32 	%r578, %r577, %r25, %p108;
$L__BB4_19:
	cvt.s64.s32 	%rd231, %r20;
	add.s64 	%rd24, %rd196, %rd231;
	ld.global.u32 	%r28, [%rd17+2048];
	setp.lt.u32 	%p109, %r578, %r28;
	mov.u64 	%rd245, %rd244;
	mov.u32 	%r579, %r578;
	@%p109 bra 	$L__BB4_22;
	setp.lt.u32 	%p110, %r28, %r578;
	mov.u64 	%rd245, %rd24;
	mov.u32 	%r579, %r28;
	@%p110 bra 	$L__BB4_22;
	setp.lt.s64 	%p111, %rd244, %rd24;
	min.s64 	%rd245, %rd244, %rd24;
	selp.b32 	%r579, %r578, %r28, %p111;
$L__BB4_22:
	add.s32 	%r345, %r20, 256;
	cvt.s64.s32 	%rd232, %r345;
	add.s64 	%rd27, %rd196, %rd232;
	ld.global.u32 	%r31, [%rd17+3072];
	setp.lt.u32 	%p112, %r579, %r31;
	mov.u64 	%rd246, %rd245;
	mov.u32 	%r580, %r579;
	@%p112 bra 	$L__BB4_25;
	setp.lt.u32 	%p113, %r31, %r579;
	mov.u64 	%rd246, %rd27;
	mov.u32 	%r580, %r31;
	@%p113 bra 	$L__BB4_25;
	setp.lt.s64 	%p114, %rd245, %rd27;
	min.s64 	%rd246, %rd245, %rd27;
	selp.b32 	%r580, %r579, %r31, %p114;
$L__BB4_25:
	add.s32 	%r575, %r20, 1024;
	add.s32 	%r346, %r20, 512;
	setp.lt.s32 	%p115, %r346, %r205;
	@%p115 bra 	$L__BB4_13;
$L__BB4_26:
	setp.lt.s32 	%p116, %r205, 256;
	@%p116 bra 	$L__BB4_66;
	// begin inline asm
	mov.u32 %r460, %laneid;
	// end inline asm
	mov.b32 	%r478, 1;
	mov.b32 	%r479, 31;
	mov.b32 	%r480, -1;
	// begin inline asm
	shfl.sync.down.b32 %r461, %r580, %r478, %r479, %r480;
	// end inline asm
	// begin inline asm
	shfl.sync.down.b32 %r466, %r467, %r478, %r479, %r480;
	// end inline asm
	mov.b64 	{%r472, %r477}, %rd246;
	// begin inline asm
	shfl.sync.down.b32 %r471, %r472, %r478, %r479, %r480;
	// end inline asm
	// begin inline asm
	shfl.sync.down.b32 %r476, %r477, %r478, %r479, %r480;
	// end inline asm
	mov.b64 	%rd31, {%r471, %r476};
	setp.gt.s32 	%p173, %r460, 30;
	setp.lt.u32 	%p174, %r580, %r461;
	or.pred  	%p175, %p173, %p174;
	mov.u64 	%rd248, %rd246;
	mov.u32 	%r582, %r580;
	@%p175 bra 	$L__BB4_30;
	setp.lt.u32 	%p176, %r461, %r580;
	mov.u64 	%rd248, %rd31;
	mov.u32 	%r582, %r461;
	@%p176 bra 	$L__BB4_30;
	setp.lt.s64 	%p177, %rd246, %rd31;
	min.s64 	%rd248, %rd246, %rd31;
	selp.b32 	%r582, %r580, %r461, %p177;
$L__BB4_30:
	mov.b32 	%r498, 2;
	mov.b32 	%r499, 31;
	mov.b32 	%r500, -1;
	// begin inline asm
	shfl.sync.down.b32 %r481, %r582, %r498, %r499, %r500;
	// end inline asm
	// begin inline asm
	shfl.sync.down.b32 %r486, %r487, %r498, %r499, %r500;
	// end inline asm
	mov.b64 	{%r492, %r497}, %rd248;
	// begin inline asm
	shfl.sync.down.b32 %r491, %r492, %r498, %r499, %r500;
	// end inline asm
	// begin inline asm
	shfl.sync.down.b32 %r496, %r497, %r498, %r499, %r500;
	// end inline asm
	mov.b64 	%rd34, {%r491, %r496};
	setp.gt.s32 	%p178, %r460, 29;
	setp.lt.u32 	%p179, %r582, %r481;
	or.pred  	%p180, %p178, %p179;
	mov.u64 	%rd249, %rd248;
	mov.u32 	%r583, %r582;
	@%p180 bra 	$L__BB4_33;
	setp.lt.u32 	%p181, %r481, %r582;
	mov.u64 	%rd249, %rd34;
	mov.u32 	%r583, %r481;
	@%p181 bra 	$L__BB4_33;
	setp.lt.s64 	%p182, %rd248, %rd34;
	min.s64 	%rd249, %rd248, %rd34;
	selp.b32 	%r583, %r582, %r481, %p182;
$L__BB4_33:
	mov.b32 	%r518, 4;
	mov.b32 	%r519, 31;
	mov.b32 	%r520, -1;
	// begin inline asm
	shfl.sync.down.b32 %r501, %r583, %r518, %r519, %r520;
	// end inline asm
	// begin inline asm
	shfl.sync.down.b32 %r506, %r507, %r518, %r519, %r520;
	// end inline asm
	mov.b64 	{%r512, %r517}, %rd249;
	// begin inline asm
	shfl.sync.down.b32 %r511, %r512, %r518, %r519, %r520;
	// end inline asm
	// begin inline asm
	shfl.sync.down.b32 %r516, %r517, %r518, %r519, %r520;
	// end inline asm
	mov.b64 	%rd37, {%r511, %r516};
	setp.gt.s32 	%p183, %r460, 27;
	setp.lt.u32 	%p184, %r583, %r501;
	or.pred  	%p185, %p183, %p184;
	mov.u64 	%rd250, %rd249;
	mov.u32 	%r584, %r583;
	@%p185 bra 	$L__BB4_36;
	setp.lt.u32 	%p186, %r501, %r583;
	mov.u64 	%rd250, %rd37;
	mov.u32 	%r584, %r501;
	@%p186 bra 	$L__BB4_36;
	setp.lt.s64 	%p187, %rd249, %rd37;
	min.s64 	%rd250, %rd249, %rd37;
	selp.b32 	%r584, %r583, %r501, %p187;
$L__BB4_36:
	mov.b32 	%r538, 8;
	mov.b32 	%r539, 31;
	mov.b32 	%r540, -1;
	// begin inline asm
	shfl.sync.down.b32 %r521, %r584, %r538, %r539, %r540;
	// end inline asm
	// begin inline asm
	shfl.sync.down.b32 %r526, %r527, %r538, %r539, %r540;
	// end inline asm
	mov.b64 	{%r532, %r537}, %rd250;
	// begin inline asm
	shfl.sync.down.b32 %r531, %r532, %r538, %r539, %r540;
	// end inline asm
	// begin inline asm
	shfl.sync.down.b32 %r536, %r537, %r538, %r539, %r540;
	// end inline asm
	mov.b64 	%rd40, {%r531, %r536};
	setp.gt.s32 	%p188, %r460, 23;
	setp.lt.u32 	%p189, %r584, %r521;
	or.pred  	%p190, %p188, %p189;
	mov.u64 	%rd251, %rd250;
	mov.u32 	%r585, %r584;
	@%p190 bra 	$L__BB4_39;
	setp.lt.u32 	%p191, %r521, %r584;
	mov.u64 	%rd251, %rd40;
	mov.u32 	%r585, %r521;
	@%p191 bra 	$L__BB4_39;
	setp.lt.s64 	%p192, %rd250, %rd40;
	min.s64 	%rd251, %rd250, %rd40;
	selp.b32 	%r585, %r584, %r521, %p192;
$L__BB4_39:
	mov.b32 	%r558, 16;
	mov.b32 	%r559, 31;
	mov.b32 	%r560, -1;
	// begin inline asm
	shfl.sync.down.b32 %r541, %r585, %r558, %r559, %r560;
	// end inline asm
	// begin inline asm
	shfl.sync.down.b32 %r546, %r547, %r558, %r559, %r560;
	// end inline asm
	mov.b64 	{%r552, %r557}, %rd251;
	// begin inline asm
	shfl.sync.down.b32 %r551, %r552, %r558, %r559, %r560;
	// end inline asm
	// begin inline asm
	shfl.sync.down.b32 %r556, %r557, %r558, %r559, %r560;
	// end inline asm
	mov.b64 	%rd43, {%r551, %r556};
	setp.gt.s32 	%p193, %r460, 15;
	setp.lt.u32 	%p194, %r585, %r541;
	or.pred  	%p195, %p193, %p194;
	mov.u64 	%rd304, %rd251;
	mov.u32 	%r640, %r585;
	@%p195 bra 	$L__BB4_42;
	setp.lt.u32 	%p196, %r541, %r585;
	mov.u64 	%rd304, %rd43;
	mov.u32 	%r640, %r541;
	@%p196 bra 	$L__BB4_42;
	setp.lt.s64 	%p197, %rd251, %rd43;
	min.s64 	%rd304, %rd251, %rd43;
	selp.b32 	%r640, %r585, %r541, %p197;
$L__BB4_42:
	setp.ne.s32 	%p198, %r460, 0;
	@%p198 bra 	$L__BB4_44;
	shr.u32 	%r561, %r1, 1;
	and.b32  	%r562, %r561, 496;
	mov.u32 	%r563, _ZN6thrust24THRUST_300001_SM_1000_NS8cuda_cub4core6detail5shmemE;
	add.s32 	%r564, %r563, %r562;
	st.shared.u32 	[%r564+8], %r640;
	st.shared.u64 	[%r564+16], %rd304;
$L__BB4_44:
	bar.sync 	0;
	setp.ne.s32 	%p199, %r1, 0;
	@%p199 bra 	$L__BB4_195;
	ld.shared.u32 	%r52, [_ZN6thrust24THRUST_300001_SM_1000_NS8cuda_cub4core6detail5shmemE+24];
	ld.shared.u64 	%rd46, [_ZN6thrust24THRUST_300001_SM_1000_NS8cuda_cub4core6detail5shmemE+32];
	setp.lt.u32 	%p200, %r640, %r52;
	mov.u64 	%rd253, %rd304;
	mov.u32 	%r587, %r640;
	@%p200 bra 	$L__BB4_48;
	setp.lt.u32 	%p201, %r52, %r640;
	mov.u64 	%rd253, %rd46;
	mov.u32 	%r587, %r52;
	@%p201 bra 	$L__BB4_48;
	setp.lt.s64 	%p202, %rd304, %rd46;
	min.s64 	%rd253, %rd304, %rd46;
	selp.b32 	%r587, %r640, %r52, %p202;
$L__BB4_48:
	ld.shared.u32 	%r55, [_ZN6thrust24THRUST_300001_SM_1000_NS8cuda_cub4core6detail5shmemE+40];
	ld.shared.u64 	%rd49, [_ZN6thrust24THRUST_300001_SM_1000_NS8cuda_cub4core6detail5shmemE+48];
	setp.lt.u32 	%p203, %r587, %r55;
	mov.u64 	%rd254, %rd253;
	mov.u32 	%r588, %r587;
	@%p203 bra 	$L__BB4_51;
	setp.lt.u32 	%p204, %r55, %r587;
	mov.u64 	%rd254, %rd49;
	mov.u32 	%r588, %r55;
	@%p204 bra 	$L__BB4_51;
	setp.lt.s64 	%p205, %rd253, %rd49;
	min.s64 	%rd254, %rd253, %rd49;
	selp.b32 	%r588, %r587, %r55, %p205;
$L__BB4_51:
	ld.shared.u32 	%r58, [_ZN6thrust24THRUST_300001_SM_1000_NS8cuda_cub4core6detail5shmemE+56];
	ld.shared.u64 	%rd52, [_ZN6thrust24THRUST_300001_SM_1000_NS8cuda_cub4core6detail5shmemE+64];
	setp.lt.u32 	%p206, %r588, %r58;
	mov.u64 	%rd255, %rd254;
	mov.u32 	%r589, %r588;
	@%p206 bra 	$L__BB4_54;
	setp.lt.u32 	%p207, %r58, %r588;
	mov.u64 	%rd255, %rd52;
	mov.u32 	%r589, %r58;
	@%p207 bra 	$L__BB4_54;
	setp.lt.s64 	%p208, %rd254, %rd52;
	min.s64 	%rd255, %rd254, %rd52;
	selp.b32 	%r589, %r588, %r58, %p208;
$L__BB4_54:
	ld.shared.u32 	%r61, [_ZN6thrust24THRUST_300001_SM_1000_NS8cuda_cub4core6detail5shmemE+72];
	ld.shared.u64 	%rd55, [_ZN6thrust24THRUST_300001_SM_1000_NS8cuda_cub4core6detail5shmemE+80];
	setp.lt.u32 	%p209, %r589, %r61;
	mov.u64 	%rd256, %rd255;
	mov.u32 	%r590, %r589;
	@%p209 bra 	$L__BB4_57;
	setp.lt.u32 	%p210, %r61, %r589;
	mov.u64 	%rd256, %rd55;
	mov.u32 	%r590, %r61;
	@%p210 bra 	$L__BB4_57;
	setp.lt.s64 	%p211, %rd255, %rd55;
	min.s64 	%rd256, %rd255, %rd55;
	selp.b32 	%r590, %r589, %r61, %p211;
$L__BB4_57:
	ld.shared.u32 	%r64, [_ZN6thrust24THRUST_300001_SM_1000_NS8cuda_cub4core6detail5shmemE+88];
	ld.shared.u64 	%rd58, [_ZN6thrust24THRUST_300001_SM_1000_NS8cuda_cub4core6detail5shmemE+96];
	setp.lt.u32 	%p212, %r590, %r64;
	mov.u64 	%rd257, %rd256;
	mov.u32 	%r591, %r590;
	@%p212 bra 	$L__BB4_60;
	setp.lt.u32 	%p213, %r64, %r590;
	mov.u64 	%rd257, %rd58;
	mov.u32 	%r591, %r64;
	@%p213 bra 	$L__BB4_60;
	setp.lt.s64 	%p214, %rd256, %rd58;
	min.s64 	%rd257, %rd256, %rd58;
	selp.b32 	%r591, %r590, %r64, %p214;
$L__BB4_60:
	ld.shared.u32 	%r67, [_ZN6thrust24THRUST_300001_SM_1000_NS8cuda_cub4core6detail5shmemE+104];
	ld.shared.u64 	%rd61, [_ZN6thrust24THRUST_300001_SM_1000_NS8cuda_cub4core6detail5shmemE+112];
	setp.lt.u32 	%p215, %r591, %r67;
	mov.u64 	%rd258, %rd257;
	mov.u32 	%r592, %r591;
	@%p215 bra 	$L__BB4_63;
	setp.lt.u32 	%p216, %r67, %r591;
	mov.u64 	%rd258, %rd61;
	mov.u32 	%r592, %r67;
	@%p216 bra 	$L__BB4_63;
	setp.lt.s64 	%p217, %rd257, %rd61;
	min.s64 	%rd258, %rd257, %rd61;
	selp.b32 	%r592, %r591, %r67, %p217;
$L__BB4_63:
	ld.shared.u32 	%r70, [_ZN6thrust24THRUST_300001_SM_1000_NS8cuda_cub4core6detail5shmemE+120];
	ld.shared.u64 	%rd64, [_ZN6thrust24THRUST_300001_SM_1000_NS8cuda_cub4core6detail5shmemE+128];
	setp.lt.u32 	%p218, %r592, %r70;
	mov.u32 	%r640, %r592;
	mov.u64 	%rd304, %rd258;
	@%p218 bra 	$L__BB4_195;
	setp.lt.u32 	%p219, %r70, %r592;
	mov.u32 	%r640, %r70;
	mov.u64 	%rd304, %rd64;
	@%p219 bra 	$L__BB4_195;
	setp.lt.s64 	%p220, %rd258, %rd64;
	min.s64 	%rd304, %rd258, %rd64;
	selp.b32 	%r640, %r592, %r70, %p220;
	bra.uni 	$L__BB4_195;
$L__BB4_66:
	// begin inline asm
	mov.u32 %r347, %laneid;
	// end inline asm
	and.b32  	%r368, %r1, 992;
	add.s32 	%r369, %r368, 32;
	setp.gt.s32 	%p117, %r369, %r205;
	not.b32 	%r370, %r368;
	add.s32 	%r371, %r205, %r370;
	selp.b32 	%r366, %r371, 31, %p117;
	mov.b32 	%r365, 1;
	mov.b32 	%r367, -1;
	// begin inline asm
	shfl.sync.down.b32 %r348, %r580, %r365, %r366, %r367;
	// end inline asm
	// begin inline asm
	shfl.sync.down.b32 %r353, %r354, %r365, %r366, %r367;
	// end inline asm
	mov.b64 	{%r359, %r364}, %rd246;
	// begin inline asm
	shfl.sync.down.b32 %r358, %r359, %r365, %r366, %r367;
	// end inline asm
	// begin inline asm
	shfl.sync.down.b32 %r363, %r364, %r365, %r366, %r367;
	// end inline asm
	mov.b64 	%rd66, {%r358, %r363};
	setp.ge.s32 	%p118, %r347, %r366;
	setp.lt.u32 	%p119, %r580, %r348;
	or.pred  	%p120, %p118, %p119;
	mov.u32 	%r593, %r580;
	mov.u64 	%rd259, %rd246;
	@%p120 bra 	$L__BB4_69;
	setp.lt.u32 	%p121, %r348, %r580;
	mov.u32 	%r593, %r348;
	mov.u64 	%rd259, %rd66;
	@%p121 bra 	$L__BB4_69;
	setp.lt.s64 	%p122, %rd246, %rd66;
	selp.b32 	%r593, %r580, %r348, %p122;
	min.s64 	%rd259, %rd246, %rd66;
$L__BB4_69:
	mov.b32 	%r389, 2;
	mov.b32 	%r391, -1;
	// begin inline asm
	shfl.sync.down.b32 %r372, %r593, %r389, %r366, %r391;
	// end inline asm
	// begin inline asm
	shfl.sync.down.b32 %r377, %r378, %r389, %r366, %r391;
	// end inline asm
	mov.b64 	{%r383, %r388}, %rd259;
	// begin inline asm
	shfl.sync.down.b32 %r382, %r383, %r389, %r366, %r391;
	// end inline asm
	// begin inline asm
	shfl.sync.down.b32 %r387, %r388, %r389, %r366, %r391;
	// end inline asm
	mov.b64 	%rd69, {%r382, %r387};
	add.s32 	%r392, %r347, 2;
	setp.gt.s32 	%p123, %r392, %r366;
	setp.lt.u32 	%p124, %r593, %r372;
	or.pred  	%p125, %p123, %p124;
	mov.u32 	%r594, %r593;
	mov.u64 	%rd260, %rd259;
	@%p125 bra 	$L__BB4_72;
	setp.lt.u32 	%p126, %r372, %r593;
	mov.u32 	%r594, %r372;
	mov.u64 	%rd260, %rd69;
	@%p126 bra 	$L__BB4_72;
	setp.lt.s64 	%p127, %rd259, %rd69;
	selp.b32 	%r594, %r593, %r372, %p127;
	min.s64 	%rd260, %rd259, %rd69;
$L__BB4_72:
	mov.b32 	%r410, 4;
	mov.b32 	%r412, -1;
	// begin inline asm
	shfl.sync.down.b32 %r393, %r594, %r410, %r366, %r412;
	// end inline asm
	// begin inline asm
	shfl.sync.down.b32 %r398, %r399, %r410, %r366, %r412;
	// end inline asm
	mov.b64 	{%r404, %r409}, %rd260;
	// begin inline asm
	shfl.sync.down.b32 %r403, %r404, %r410, %r366, %r412;
	// end inline asm
	// begin inline asm
	shfl.sync.down.b32 %r408, %r409, %r410, %r366, %r412;
	// end inline asm
	mov.b64 	%rd72, {%r403, %r408};
	add.s32 	%r413, %r347, 4;
	setp.gt.s32 	%p128, %r413, %r366;
	setp.lt.u32 	%p129, %r594, %r393;
	or.pred  	%p130, %p128, %p129;
	mov.u32 	%r595, %r594;
	mov.u64 	%rd261, %rd260;
	@%p130 bra 	$L__BB4_75;
	setp.lt.u32 	%p131, %r393, %r594;
	mov.u32 	%r595, %r393;
	mov.u64 	%rd261, %rd72;
	@%p131 bra 	$L__BB4_75;
	setp.lt.s64 	%p132, %rd260, %rd72;
	selp.b32 	%r595, %r594, %r393, %p132;
	min.s64 	%rd261, %rd260, %rd72;
$L__BB4_75:
	mov.b32 	%r431, 8;
	mov.b32 	%r433, -1;
	// begin inline asm
	shfl.sync.down.b32 %r414, %r595, %r431, %r366, %r433;
	// end inline asm
	// begin inline asm
	shfl.sync.down.b32 %r419, %r420, %r431, %r366, %r433;
	// end inline asm
	mov.b64 	{%r425, %r430}, %rd261;
	// begin inline asm
	shfl.sync.down.b32 %r424, %r425, %r431, %r366, %r433;
	// end inline asm
	// begin inline asm
	shfl.sync.down.b32 %r429, %r430, %r431, %r366, %r433;
	// end inline asm
	mov.b64 	%rd75, {%r424, %r429};
	add.s32 	%r434, %r347, 8;
	setp.gt.s32 	%p133, %r434, %r366;
	setp.lt.u32 	%p134, %r595, %r414;
	or.pred  	%p135, %p133, %p134;
	mov.u32 	%r596, %r595;
	mov.u64 	%rd262, %rd261;
	@%p135 bra 	$L__BB4_78;
	setp.lt.u32 	%p136, %r414, %r595;
	mov.u32 	%r596, %r414;
	mov.u64 	%rd262, %rd75;
	@%p136 bra 	$L__BB4_78;
	setp.lt.s64 	%p137, %rd261, %rd75;
	selp.b32 	%r596, %r595, %r414, %p137;
	min.s64 	%rd262, %rd261, %rd75;
$L__BB4_78:
	mov.b32 	%r452, 16;
	mov.b32 	%r454, -1;
	// begin inline asm
	shfl.sync.down.b32 %r435, %r596, %r452, %r366, %r454;
	// end inline asm
	// begin inline asm
	shfl.sync.down.b32 %r440, %r441, %r452, %r366, %r454;
	// end inline asm
	mov.b64 	{%r446, %r451}, %rd262;
	// begin inline asm
	shfl.sync.down.b32 %r445, %r446, %r452, %r366, %r454;
	// end inline asm
	// begin inline asm
	shfl.sync.down.b32 %r450, %r451, %r452, %r366, %r454;
	// end inline asm
	mov.b64 	%rd78, {%r445, %r450};
	add.s32 	%r455, %r347, 16;
	setp.gt.s32 	%p138, %r455, %r366;
	setp.lt.u32 	%p139, %r596, %r435;
	or.pred  	%p140, %p138, %p139;
	mov.u32 	%r640, %r596;
	mov.u64 	%rd304, %rd262;
	@%p140 bra 	$L__BB4_81;
	setp.lt.u32 	%p141, %r435, %r596;
	mov.u32 	%r640, %r435;
	mov.u64 	%rd304, %rd78;
	@%p141 bra 	$L__BB4_81;
	setp.lt.s64 	%p142, %rd262, %rd78;
	selp.b32 	%r640, %r596, %r435, %p142;
	min.s64 	%rd304, %rd262, %rd78;
$L__BB4_81:
	setp.ne.s32 	%p143, %r347, 0;
	@%p143 bra 	$L__BB4_83;
	shr.u32 	%r456, %r1, 1;
	and.b32  	%r457, %r456, 496;
	mov.u32 	%r458, _ZN6thrust24THRUST_300001_SM_1000_NS8cuda_cub4core6detail5shmemE;
	add.s32 	%r459, %r458, %r457;
	st.shared.u32 	[%r459+8], %r640;
	st.shared.u64 	[%r459+16], %rd304;
$L__BB4_83:
	bar.sync 	0;
	setp.ne.s32 	%p144, %r1, 0;
	@%p144 bra 	$L__BB4_195;
	setp.lt.s32 	%p145, %r205, 33;
	mov.u32 	%r598, %r640;
	mov.u64 	%rd264, %rd304;
	@%p145 bra 	$L__BB4_88;
	ld.shared.u32 	%r89, [_ZN6thrust24THRUST_300001_SM_1000_NS8cuda_cub4core6detail5shmemE+24];
	ld.shared.u64 	%rd81, [_ZN6thrust24THRUST_300001_SM_1000_NS8cuda_cub4core6detail5shmemE+32];
	setp.lt.u32 	%p146, %r640, %r89;
	mov.u32 	%r598, %r640;
	mov.u64 	%rd264, %rd304;
	@%p146 bra 	$L__BB4_88;
	setp.lt.u32 	%p147, %r89, %r640;
	mov.u32 	%r598, %r89;
	mov.u64 	%rd264, %rd81;
	@%p147 bra 	$L__BB4_88;
	setp.lt.s64 	%p148, %rd304, %rd81;
	selp.b32 	%r598, %r640, %r89, %p148;
	min.s64 	%rd264, %rd304, %rd81;
$L__BB4_88:
	setp.lt.s32 	%p149, %r205, 65;
	mov.u32 	%r599, %r598;
	mov.u64 	%rd265, %rd264;
	@%p149 bra 	$L__BB4_92;
	ld.shared.u32 	%r92, [_ZN6thrust24THRUST_300001_SM_1000_NS8cuda_cub4core6detail5shmemE+40];
	ld.shared.u64 	%rd84, [_ZN6thrust24THRUST_300001_SM_1000_NS8cuda_cub4core6detail5shmemE+48];
	setp.lt.u32 	%p150, %r598, %r92;
	mov.u32 	%r599, %r598;
	mov.u64 	%rd265, %rd264;
	@%p150 bra 	$L__BB4_92;
	setp.lt.u32 	%p151, %r92, %r598;
	mov.u32 	%r599, %r92;
	mov.u64 	%rd265, %rd84;
	@%p151 bra 	$L__BB4_92;
	setp.lt.s64 	%p152, %rd264, %rd84;
	selp.b32 	%r599, %r598, %r92, %p152;
	min.s64 	%rd265, %rd264, %rd84;
$L__BB4_92:
	setp.lt.s32 	%p153, %r205, 97;
	mov.u32 	%r600, %r599;
	mov.u64 	%rd266, %rd265;
	@%p153 bra 	$L__BB4_96;
	ld.shared.u32 	%r95, [_ZN6thrust24THRUST_300001_SM_1000_NS8cuda_cub4core6detail5shmemE+56];
	ld.shared.u64 	%rd87, [_ZN6thrust24THRUST_300001_SM_1000_NS8cuda_cub4core6detail5shmemE+64];
	setp.lt.u32 	%p154, %r599, %r95;
	mov.u32 	%r600, %r599;
	mov.u64 	%rd266, %rd265;
	@%p154 bra 	$L__BB4_96;
	setp.lt.u32 	%p155, %r95, %r599;
	mov.u32 	%r600, %r95;
	mov.u64 	%rd266, %rd87;
	@%p155 bra 	$L__BB4_96;
	setp.lt.s64 	%p156, %rd265, %rd87;
	selp.b32 	%r600, %r599, %r95, %p156;
	min.s64 	%rd266, %rd265, %rd87;
$L__BB4_96:
	setp.lt.s32 	%p157, %r205, 129;
	mov.u32 	%r601, %r600;
	mov.u64 	%rd267, %rd266;
	@%p157 bra 	$L__BB4_100;
	ld.shared.u32 	%r98, [_ZN6thrust24THRUST_300001_SM_1000_NS8cuda_cub4core6detail5shmemE+72];
	ld.shared.u64 	%rd90, [_ZN6thrust24THRUST_300001_SM_1000_NS8cuda_cub4core6detail5shmemE+80];
	setp.lt.u32 	%p158, %r600, %r98;
	mov.u32 	%r601, %r600;
	mov.u64 	%rd267, %rd266;
	@%p158 bra 	$L__BB4_100;
	setp.lt.u32 	%p159, %r98, %r600;
	mov.u32 	%r601, %r98;
	mov.u64 	%rd267, %rd90;
	@%p159 bra 	$L__BB4_100;
	setp.lt.s64 	%p160, %rd266, %rd90;
	selp.b32 	%r601, %r600, %r98, %p160;
	min.s64 	%rd267, %rd266, %rd90;
$L__BB4_100:
	setp.lt.s32 	%p161, %r205, 161;
	mov.u32 	%r602, %r601;
	mov.u64 	%rd268, %rd267;
	@%p161 bra 	$L__BB4_104;
	ld.shared.u32 	%r101, [_ZN6thrust24THRUST_300001_SM_1000_NS8cuda_cub4core6detail5shmemE+88];
	ld.shared.u64 	%rd93, [_ZN6thrust24THRUST_300001_SM_1000_NS8cuda_cub4core6detail5shmemE+96];
	setp.lt.u32 	%p162, %r601, %r101;
	mov.u32 	%r602, %r601;
	mov.u64 	%rd268, %rd267;
	@%p162 bra 	$L__BB4_104;
	setp.lt.u32 	%p163, %r101, %r601;
	mov.u32 	%r602, %r101;
	mov.u64 	%rd268, %rd93;
	@%p163 bra 	$L__BB4_104;
	setp.lt.s64 	%p164, %rd267, %rd93;
	selp.b32 	%r602, %r601, %r101, %p164;
	min.s64 	%rd268, %rd267, %rd93;
$L__BB4_104:
	setp.lt.s32 	%p165, %r205, 193;
	mov.u32 	%r603, %r602;
	mov.u64 	%rd269, %rd268;
	@%p165 bra 	$L__BB4_108;
	ld.shared.u32 	%r104, [_ZN6thrust24THRUST_300001_SM_1000_NS8cuda_cub4core6detail5shmemE+104];
	ld.shared.u64 	%rd96, [_ZN6thrust24THRUST_300001_SM_1000_NS8cuda_cub4core6detail5shmemE+112];
	setp.lt.u32 	%p166, %r602, %r104;
	mov.u32 	%r603, %r602;
	mov.u64 	%rd269, %rd268;
	@%p166 bra 	$L__BB4_108;
	setp.lt.u32 	%p167, %r104, %r602;
	mov.u32 	%r603, %r104;
	mov.u64 	%rd269, %rd96;
	@%p167 bra 	$L__BB4_108;
	setp.lt.s64 	%p168, %rd268, %rd96;
	selp.b32 	%r603, %r602, %r104, %p168;
	min.s64 	%rd269, %rd268, %rd96;
$L__BB4_108:
	setp.lt.s32 	%p169, %r205, 225;
	mov.u32 	%r640, %r603;
	mov.u64 	%rd304, %rd269;
	@%p169 bra 	$L__BB4_195;
	ld.shared.u32 	%r107, [_ZN6thrust24THRUST_300001_SM_1000_NS8cuda_cub4core6detail5shmemE+120];
	ld.shared.u64 	%rd99, [_ZN6thrust24THRUST_300001_SM_1000_NS8cuda_cub4core6detail5shmemE+128];
	setp.lt.u32 	%p170, %r603, %r107;
	mov.u32 	%r640, %r603;
	mov.u64 	%rd304, %rd269;
	@%p170 bra 	$L__BB4_195;
	setp.lt.u32 	%p171, %r107, %r603;
	mov.u32 	%r640, %r107;
	mov.u64 	%rd304, %rd99;
	@%p171 bra 	$L__BB4_195;
	setp.lt.s64 	%p172, %rd269, %rd99;
	selp.b32 	%r640, %r603, %r107, %p172;
	min.s64 	%rd304, %rd269, %rd99;
	bra.uni 	$L__BB4_195;
$L__BB4_112:
	mov.u32 	%r109, %tid.x;
	cvt.u64.u32 	%rd101, %r109;
	mul.wide.u32 	%rd198, %r109, 4;
	add.s64 	%rd102, %rd1, %rd198;
	ld.global.u32 	%r206, [%rd102];
	add.s32 	%r207, %r109, 256;
	cvt.u64.u32 	%rd199, %r207;
	ld.global.u32 	%r208, [%rd102+1024];
	add.s32 	%r209, %r109, 512;
	cvt.u64.u32 	%rd200, %r209;
	ld.global.u32 	%r210, [%rd102+2048];
	add.s32 	%r211, %r109, 768;
	cvt.u64.u32 	%rd201, %r211;
	ld.global.u32 	%r212, [%rd102+3072];
	or.b32  	%r213, %r109, 1024;
	cvt.u64.u32 	%rd103, %r213;
	add.s64 	%rd104, %rd196, %rd103;
	ld.global.u32 	%r110, [%rd102+4096];
	setp.lt.u32 	%p3, %r208, %r206;
	min.u32 	%r214, %r208, %r206;
	selp.b64 	%rd202, %rd199, %rd101, %p3;
	setp.lt.u32 	%p4, %r210, %r214;
	min.u32 	%r215, %r210, %r214;
	selp.b64 	%rd203, %rd200, %rd202, %p4;
	setp.lt.u32 	%p5, %r212, %r215;
	min.u32 	%r111, %r212, %r215;
	selp.b64 	%rd105, %rd201, %rd203, %p5;
	add.s64 	%rd106, %rd196, %rd105;
	setp.lt.u32 	%p6, %r111, %r110;
	mov.u32 	%r627, %r111;
	mov.u64 	%rd291, %rd106;
	@%p6 bra 	$L__BB4_115;
	setp.lt.u32 	%p7, %r110, %r111;
	mov.u32 	%r627, %r110;
	mov.u64 	%rd291, %rd104;
	@%p7 bra 	$L__BB4_115;
	setp.lt.u64 	%p8, %rd105, %rd103;
	selp.b32 	%r627, %r111, %r110, %p8;
	selp.b64 	%rd291, %rd106, %rd104, %p8;
$L__BB4_115:
	setp.lt.u32 	%p9, %r205, 2560;
	mov.b32 	%r613, 1280;
	@%p9 bra 	$L__BB4_133;
	mov.b32 	%r613, 1280;
$L__BB4_117:
	mov.u32 	%r114, %r613;
	cvt.u64.u32 	%rd204, %r114;
	add.s64 	%rd205, %rd101, %rd204;
	mul.wide.u32 	%rd206, %r114, 4;
	add.s64 	%rd207, %rd102, %rd206;
	add.s64 	%rd110, %rd205, %rd196;
	ld.global.u32 	%r116, [%rd207];
	add.s64 	%rd111, %rd110, 256;
	ld.global.u32 	%r117, [%rd207+1024];
	add.s64 	%rd112, %rd110, 512;
	ld.global.u32 	%r118, [%rd207+2048];
	add.s64 	%rd113, %rd110, 768;
	ld.global.u32 	%r119, [%rd207+3072];
	add.s64 	%rd114, %rd110, 1024;
	ld.global.u32 	%r120, [%rd207+4096];
	setp.lt.u32 	%p10, %r627, %r116;
	mov.u32 	%r607, %r627;
	mov.u64 	%rd272, %rd291;
	@%p10 bra 	$L__BB4_120;
	setp.lt.u32 	%p11, %r116, %r627;
	mov.u32 	%r607, %r116;
	mov.u64 	%rd272, %rd110;
	@%p11 bra 	$L__BB4_120;
	setp.lt.s64 	%p12, %rd291, %rd110;
	selp.b32 	%r607, %r627, %r116, %p12;
	min.s64 	%rd272, %rd291, %rd110;
$L__BB4_120:
	setp.lt.u32 	%p13, %r607, %r117;
	mov.u32 	%r608, %r607;
	mov.u64 	%rd273, %rd272;
	@%p13 bra 	$L__BB4_123;
	setp.lt.u32 	%p14, %r117, %r607;
	mov.u32 	%r608, %r117;
	mov.u64 	%rd273, %rd111;
	@%p14 bra 	$L__BB4_123;
	setp.lt.s64 	%p15, %rd272, %rd111;
	selp.b32 	%r608, %r607, %r117, %p15;
	min.s64 	%rd273, %rd272, %rd111;
$L__BB4_123:
	setp.lt.u32 	%p16, %r608, %r118;
	mov.u32 	%r609, %r608;
	mov.u64 	%rd274, %rd273;
	@%p16 bra 	$L__BB4_126;
	setp.lt.u32 	%p17, %r118, %r608;
	mov.u32 	%r609, %r118;
	mov.u64 	%rd274, %rd112;
	@%p17 bra 	$L__BB4_126;
	setp.lt.s64 	%p18, %rd273, %rd112;
	selp.b32 	%r609, %r608, %r118, %p18;
	min.s64 	%rd274, %rd273, %rd112;
$L__BB4_126:
	setp.lt.u32 	%p19, %r609, %r119;
	mov.u32 	%r610, %r609;
	mov.u64 	%rd275, %rd274;
	@%p19 bra 	$L__BB4_129;
	setp.lt.u32 	%p20, %r119, %r609;
	mov.u32 	%r610, %r119;
	mov.u64 	%rd275, %rd113;
	@%p20 bra 	$L__BB4_129;
	setp.lt.s64 	%p21, %rd274, %rd113;
	selp.b32 	%r610, %r609, %r119, %p21;
	min.s64 	%rd275, %rd274, %rd113;
$L__BB4_129:
	setp.lt.u32 	%p22, %r610, %r120;
	mov.u32 	%r627, %r610;
	mov.u64 	%rd291, %rd275;
	@%p22 bra 	$L__BB4_132;
	setp.lt.u32 	%p23, %r120, %r610;
	mov.u32 	%r627, %r120;
	mov.u64 	%rd291, %rd114;
	@%p23 bra 	$L__BB4_132;
	setp.lt.s64 	%p24, %rd275, %rd114;
	selp.b32 	%r627, %r610, %r120, %p24;
	min.s64 	%rd291, %rd275, %rd114;
$L__BB4_132:
	add.s32 	%r613, %r114, 1280;
	add.s32 	%r218, %r114, 2560;
	setp.le.s32 	%p25, %r218, %r205;
	@%p25 bra 	$L__BB4_117;
$L__BB4_133:
	setp.le.s32 	%p26, %r205, %r613;
	@%p26 bra 	$L__BB4_156;
	sub.s32 	%r134, %r205, %r613;
	setp.ge.s32 	%p27, %r109, %r134;
	@%p27 bra 	$L__BB4_156;
	not.b32 	%r220, %r109;
	add.s32 	%r221, %r205, %r220;
	sub.s32 	%r135, %r221, %r613;
	and.b32  	%r222, %r135, 768;
	setp.eq.s32 	%p28, %r222, 768;
	mov.u32 	%r618, %r109;
	@%p28 bra 	$L__BB4_141;
	add.s32 	%r223, %r109, %r613;
	cvt.u64.u32 	%rd209, %r223;
	add.s64 	%rd279, %rd196, %rd209;
	mul.wide.u32 	%rd210, %r223, 4;
	add.s64 	%rd278, %rd1, %rd210;
	shr.u32 	%r224, %r135, 8;
	add.s32 	%r225, %r224, 1;
	and.b32  	%r226, %r225, 3;
	neg.s32 	%r614, %r226;
	mov.u32 	%r618, %r109;
$L__BB4_137:
	.pragma "nounroll";
	mov.u64 	%rd130, %rd291;
	mov.u32 	%r139, %r627;
	ld.global.u32 	%r140, [%rd278];
	setp.lt.u32 	%p29, %r139, %r140;
	@%p29 bra 	$L__BB4_140;
	setp.lt.u32 	%p30, %r140, %r139;
	mov.u32 	%r627, %r140;
	mov.u64 	%rd291, %rd279;
	@%p30 bra 	$L__BB4_140;
	setp.lt.s64 	%p31, %rd130, %rd279;
	selp.b32 	%r627, %r139, %r140, %p31;
	min.s64 	%rd291, %rd130, %rd279;
$L__BB4_140:
	add.s32 	%r618, %r618, 256;
	add.s64 	%rd279, %rd279, 256;
	add.s64 	%rd278, %rd278, 1024;
	add.s32 	%r614, %r614, 1;
	setp.ne.s32 	%p32, %r614, 0;
	@%p32 bra 	$L__BB4_137;
$L__BB4_141:
	setp.lt.u32 	%p33, %r135, 768;
	@%p33 bra 	$L__BB4_156;
	add.s32 	%r621, %r618, %r613;
	cvt.u64.u32 	%rd211, %r621;
	add.s64 	%rd286, %rd196, %rd211;
	cvt.u64.u32 	%rd212, %r618;
	cvt.u64.u32 	%rd213, %r613;
	add.s64 	%rd214, %rd212, %rd213;
	shl.b64 	%rd215, %rd214, 2;
	add.s64 	%rd216, %rd215, %rd1;
	add.s64 	%rd285, %rd216, 3072;
	mul.wide.u32 	%rd217, %r621, 4;
	add.s64 	%rd284, %rd1, %rd217;
	add.s32 	%r622, %r618, 512;
$L__BB4_143:
	mov.u32 	%r151, %r622;
	ld.global.u32 	%r153, [%rd284];
	setp.lt.u32 	%p34, %r627, %r153;
	mov.u32 	%r624, %r627;
	mov.u64 	%rd288, %rd291;
	@%p34 bra 	$L__BB4_146;
	setp.lt.u32 	%p35, %r153, %r627;
	mov.u32 	%r624, %r153;
	mov.u64 	%rd288, %rd286;
	@%p35 bra 	$L__BB4_146;
	setp.lt.s64 	%p36, %rd291, %rd286;
	selp.b32 	%r624, %r627, %r153, %p36;
	min.s64 	%rd288, %rd291, %rd286;
$L__BB4_146:
	add.s32 	%r227, %r621, 256;
	cvt.u64.u32 	%rd218, %r227;
	add.s64 	%rd146, %rd196, %rd218;
	ld.global.u32 	%r156, [%rd285+-2048];
	setp.lt.u32 	%p37, %r624, %r156;
	mov.u32 	%r625, %r624;
	mov.u64 	%rd289, %rd288;
	@%p37 bra 	$L__BB4_149;
	setp.lt.u32 	%p38, %r156, %r624;
	mov.u32 	%r625, %r156;
	mov.u64 	%rd289, %rd146;
	@%p38 bra 	$L__BB4_149;
	setp.lt.s64 	%p39, %rd288, %rd146;
	selp.b32 	%r625, %r624, %r156, %p39;
	min.s64 	%rd289, %rd288, %rd146;
$L__BB4_149:
	add.s32 	%r228, %r621, 512;
	cvt.u64.u32 	%rd219, %r228;
	add.s64 	%rd149, %rd196, %rd219;
	ld.global.u32 	%r159, [%rd285+-1024];
	setp.lt.u32 	%p40, %r625, %r159;
	mov.u32 	%r626, %r625;
	mov.u64 	%rd290, %rd289;
	@%p40 bra 	$L__BB4_152;
	setp.lt.u32 	%p41, %r159, %r625;
	mov.u32 	%r626, %r159;
	mov.u64 	%rd290, %rd149;
	@%p41 bra 	$L__BB4_152;
	setp.lt.s64 	%p42, %rd289, %rd149;
	selp.b32 	%r626, %r625, %r159, %p42;
	min.s64 	%rd290, %rd289, %rd149;
$L__BB4_152:
	add.s32 	%r229, %r621, 768;
	cvt.u64.u32 	%rd220, %r229;
	add.s64 	%rd152, %rd196, %rd220;
	ld.global.u32 	%r162, [%rd285];
	setp.lt.u32 	%p43, %r626, %r162;
	mov.u32 	%r627, %r626;
	mov.u64 	%rd291, %rd290;
	@%p43 bra 	$L__BB4_155;
	setp.lt.u32 	%p44, %r162, %r626;
	mov.u32 	%r627, %r162;
	mov.u64 	%rd291, %rd152;
	@%p44 bra 	$L__BB4_155;
	setp.lt.s64 	%p45, %rd290, %rd152;
	selp.b32 	%r627, %r626, %r162, %p45;
	min.s64 	%rd291, %rd290, %rd152;
$L__BB4_155:
	add.s64 	%rd286, %rd286, 1024;
	add.s64 	%rd285, %rd285, 4096;
	add.s64 	%rd284, %rd284, 4096;
	add.s32 	%r622, %r151, 1024;
	add.s32 	%r230, %r151, 512;
	add.s32 	%r621, %r621, 1024;
	setp.lt.s32 	%p46, %r230, %r134;
	@%p46 bra 	$L__BB4_143;
$L__BB4_156:
	// begin inline asm
	mov.u32 %r231, %laneid;
	// end inline asm
	mov.b32 	%r249, 1;
	mov.b32 	%r250, 31;
	mov.b32 	%r251, -1;
	// begin inline asm
	shfl.sync.down.b32 %r232, %r627, %r249, %r250, %r251;
	// end inline asm
	// begin inline asm
	shfl.sync.down.b32 %r237, %r238, %r249, %r250, %r251;
	// end inline asm
	mov.b64 	{%r243, %r248}, %rd291;
	// begin inline asm
	shfl.sync.down.b32 %r242, %r243, %r249, %r250, %r251;
	// end inline asm
	// begin inline asm
	shfl.sync.down.b32 %r247, %r248, %r249, %r250, %r251;
	// end inline asm
	mov.b64 	%rd159, {%r242, %r247};
	setp.gt.s32 	%p47, %r231, 30;
	setp.lt.u32 	%p48, %r627, %r232;
	or.pred  	%p49, %p47, %p48;
	mov.u32 	%r629, %r627;
	mov.u64 	%rd293, %rd291;
	@%p49 bra 	$L__BB4_159;
	setp.lt.u32 	%p50, %r232, %r627;
	mov.u32 	%r629, %r232;
	mov.u64 	%rd293, %rd159;
	@%p50 bra 	$L__BB4_159;
	setp.lt.s64 	%p51, %rd291, %rd159;
	selp.b32 	%r629, %r627, %r232, %p51;
	min.s64 	%rd293, %rd291, %rd159;
$L__BB4_159:
	mov.b32 	%r269, 2;
	mov.b32 	%r270, 31;
	mov.b32 	%r271, -1;
	// begin inline asm
	shfl.sync.down.b32 %r252, %r629, %r269, %r270, %r271;
	// end inline asm
	// begin inline asm
	shfl.sync.down.b32 %r257, %r258, %r269, %r270, %r271;
	// end inline asm
	mov.b64 	{%r263, %r268}, %rd293;
	// begin inline asm
	shfl.sync.down.b32 %r262, %r263, %r269, %r270, %r271;
	// end inline asm
	// begin inline asm
	shfl.sync.down.b32 %r267, %r268, %r269, %r270, %r271;
	// end inline asm
	mov.b64 	%rd162, {%r262, %r267};
	setp.gt.s32 	%p52, %r231, 29;
	setp.lt.u32 	%p53, %r629, %r252;
	or.pred  	%p54, %p52, %p53;
	mov.u32 	%r630, %r629;
	mov.u64 	%rd294, %rd293;
	@%p54 bra 	$L__BB4_162;
	setp.lt.u32 	%p55, %r252, %r629;
	mov.u32 	%r630, %r252;
	mov.u64 	%rd294, %rd162;
	@%p55 bra 	$L__BB4_162;
	setp.lt.s64 	%p56, %rd293, %rd162;
	selp.b32 	%r630, %r629, %r252, %p56;
	min.s64 	%rd294, %rd293, %rd162;
$L__BB4_162:
	mov.b32 	%r289, 4;
	mov.b32 	%r290, 31;
	mov.b32 	%r291, -1;
	// begin inline asm
	shfl.sync.down.b32 %r272, %r630, %r289, %r290, %r291;
	// end inline asm
	// begin inline asm
	shfl.sync.down.b32 %r277, %r278, %r289, %r290, %r291;
	// end inline asm
	mov.b64 	{%r283, %r288}, %rd294;
	// begin inline asm
	shfl.sync.down.b32 %r282, %r283, %r289, %r290, %r291;
	// end inline asm
	// begin inline asm
	shfl.sync.down.b32 %r287, %r288, %r289, %r290, %r291;
	// end inline asm
	mov.b64 	%rd165, {%r282, %r287};
	setp.gt.s32 	%p57, %r231, 27;
	setp.lt.u32 	%p58, %r630, %r272;
	or.pred  	%p59, %p57, %p58;
	mov.u32 	%r631, %r630;
	mov.u64 	%rd295, %rd294;
	@%p59 bra 	$L__BB4_165;
	setp.lt.u32 	%p60, %r272, %r630;
	mov.u32 	%r631, %r272;
	mov.u64 	%rd295, %rd165;
	@%p60 bra 	$L__BB4_165;
	setp.lt.s64 	%p61, %rd294, %rd165;
	selp.b32 	%r631, %r630, %r272, %p61;
	min.s64 	%rd295, %rd294, %rd165;
$L__BB4_165:
	mov.b32 	%r309, 8;
	mov.b32 	%r310, 31;
	mov.b32 	%r311, -1;
	// begin inline asm
	shfl.sync.down.b32 %r292, %r631, %r309, %r310, %r311;
	// end inline asm
	// begin inline asm
	shfl.sync.down.b32 %r297, %r298, %r309, %r310, %r311;
	// end inline asm
	mov.b64 	{%r303, %r308}, %rd295;
	// begin inline asm
	shfl.sync.down.b32 %r302, %r303, %r309, %r310, %r311;
	// end inline asm
	// begin inline asm
	shfl.sync.down.b32 %r307, %r308, %r309, %r310, %r311;
	// end inline asm
	mov.b64 	%rd168, {%r302, %r307};
	setp.gt.s32 	%p62, %r231, 23;
	setp.lt.u32 	%p63, %r631, %r292;
	or.pred  	%p64, %p62, %p63;
	mov.u32 	%r632, %r631;
	mov.u64 	%rd296, %rd295;
	@%p64 bra 	$L__BB4_168;
	setp.lt.u32 	%p65, %r292, %r631;
	mov.u32 	%r632, %r292;
	mov.u64 	%rd296, %rd168;
	@%p65 bra 	$L__BB4_168;
	setp.lt.s64 	%p66, %rd295, %rd168;
	selp.b32 	%r632, %r631, %r292, %p66;
	min.s64 	%rd296, %rd295, %rd168;
$L__BB4_168:
	mov.b32 	%r329, 16;
	mov.b32 	%r330, 31;
	mov.b32 	%r331, -1;
	// begin inline asm
	shfl.sync.down.b32 %r312, %r632, %r329, %r330, %r331;
	// end inline asm
	// begin inline asm
	shfl.sync.down.b32 %r317, %r318, %r329, %r330, %r331;
	// end inline asm
	mov.b64 	{%r323, %r328}, %rd296;
	// begin inline asm
	shfl.sync.down.b32 %r322, %r323, %r329, %r330, %r331;
	// end inline asm
	// begin inline asm
	shfl.sync.down.b32 %r327, %r328, %r329, %r330, %r331;
	// end inline asm
	mov.b64 	%rd171, {%r322, %r327};
	setp.gt.s32 	%p67, %r231, 15;
	setp.lt.u32 	%p68, %r632, %r312;
	or.pred  	%p69, %p67, %p68;
	mov.u32 	%r640, %r632;
	mov.u64 	%rd304, %rd296;
	@%p69 bra 	$L__BB4_171;
	setp.lt.u32 	%p70, %r312, %r632;
	mov.u32 	%r640, %r312;
	mov.u64 	%rd304, %rd171;
	@%p70 bra 	$L__BB4_171;
	setp.lt.s64 	%p71, %rd296, %rd171;
	selp.b32 	%r640, %r632, %r312, %p71;
	min.s64 	%rd304, %rd296, %rd171;
$L__BB4_171:
	setp.ne.s32 	%p72, %r231, 0;
	@%p72 bra 	$L__BB4_173;
	shr.u32 	%r332, %r109, 1;
	and.b32  	%r333, %r332, 496;
	mov.u32 	%r334, _ZN6thrust24THRUST_300001_SM_1000_NS8cuda_cub4core6detail5shmemE;
	add.s32 	%r335, %r334, %r333;
	st.shared.u32 	[%r335+8], %r640;
	st.shared.u64 	[%r335+16], %rd304;
$L__BB4_173:
	bar.sync 	0;
	setp.ne.s32 	%p73, %r109, 0;
	@%p73 bra 	$L__BB4_195;
	ld.shared.u32 	%r184, [_ZN6thrust24THRUST_300001_SM_1000_NS8cuda_cub4core6detail5shmemE+24];
	ld.shared.u64 	%rd174, [_ZN6thrust24THRUST_300001_SM_1000_NS8cuda_cub4core6detail5shmemE+32];
	setp.lt.u32 	%p74, %r640, %r184;
	mov.u32 	%r634, %r640;
	mov.u64 	%rd298, %rd304;
	@%p74 bra 	$L__BB4_177;
	setp.lt.u32 	%p75, %r184, %r640;
	mov.u32 	%r634, %r184;
	mov.u64 	%rd298, %rd174;
	@%p75 bra 	$L__BB4_177;
	setp.lt.s64 	%p76, %rd304, %rd174;
	selp.b32 	%r634, %r640, %r184, %p76;
	min.s64 	%rd298, %rd304, %rd174;
$L__BB4_177:
	ld.shared.u32 	%r187, [_ZN6thrust24THRUST_300001_SM_1000_NS8cuda_cub4core6detail5shmemE+40];
	ld.shared.u64 	%rd177, [_ZN6thrust24THRUST_300001_SM_1000_NS8cuda_cub4core6detail5shmemE+48];
	setp.lt.u32 	%p77, %r634, %r187;
	mov.u32 	%r635, %r634;
	mov.u64 	%rd299, %rd298;
	@%p77 bra 	$L__BB4_180;
	setp.lt.u32 	%p78, %r187, %r634;
	mov.u32 	%r635, %r187;
	mov.u64 	%rd299, %rd177;
	@%p78 bra 	$L__BB4_180;
	setp.lt.s64 	%p79, %rd298, %rd177;
	selp.b32 	%r635, %r634, %r187, %p79;
	min.s64 	%rd299, %rd298, %rd177;
$L__BB4_180:
	ld.shared.u32 	%r190, [_ZN6thrust24THRUST_300001_SM_1000_NS8cuda_cub4core6detail5shmemE+56];
	ld.shared.u64 	%rd180, [_ZN6thrust24THRUST_300001_SM_1000_NS8cuda_cub4core6detail5shmemE+64];
	setp.lt.u32 	%p80, %r635, %r190;
	mov.u32 	%r636, %r635;
	mov.u64 	%rd300, %rd299;
	@%p80 bra 	$L__BB4_183;
	setp.lt.u32 	%p81, %r190, %r635;
	mov.u32 	%r636, %r190;
	mov.u64 	%rd300, %rd180;
	@%p81 bra 	$L__BB4_183;
	setp.lt.s64 	%p82, %rd299, %rd180;
	selp.b32 	%r636, %r635, %r190, %p82;
	min.s64 	%rd300, %rd299, %rd180;
$L__BB4_183:
	ld.shared.u32 	%r193, [_ZN6thrust24THRUST_300001_SM_1000_NS8cuda_cub4core6detail5shmemE+72];
	ld.shared.u64 	%rd183, [_ZN6thrust24THRUST_300001_SM_1000_NS8cuda_cub4core6detail5shmemE+80];
	setp.lt.u32 	%p83, %r636, %r193;
	mov.u32 	%r637, %r636;
	mov.u64 	%rd301, %rd300;
	@%p83 bra 	$L__BB4_186;
	setp.lt.u32 	%p84, %r193, %r636;
	mov.u32 	%r637, %r193;
	mov.u64 	%rd301, %rd183;
	@%p84 bra 	$L__BB4_186;
	setp.lt.s64 	%p85, %rd300, %rd183;
	selp.b32 	%r637, %r636, %r193, %p85;
	min.s64 	%rd301, %rd300, %rd183;
$L__BB4_186:
	ld.shared.u32 	%r196, [_ZN6thrust24THRUST_300001_SM_1000_NS8cuda_cub4core6detail5shmemE+88];
	ld.shared.u64 	%rd186, [_ZN6thrust24THRUST_300001_SM_1000_NS8cuda_cub4core6detail5shmemE+96];
	setp.lt.u32 	%p86, %r637, %r196;
	mov.u32 	%r638, %r637;
	mov.u64 	%rd302, %rd301;
	@%p86 bra 	$L__BB4_189;
	setp.lt.u32 	%p87, %r196, %r637;
	mov.u32 	%r638, %r196;
	mov.u64 	%rd302, %rd186;
	@%p87 bra 	$L__BB4_189;
	setp.lt.s64 	%p88, %rd301, %rd186;
	selp.b32 	%r638, %r637, %r196, %p88;
	min.s64 	%rd302, %rd301, %rd186;
$L__BB4_189:
	ld.shared.u32 	%r199, [_ZN6thrust24THRUST_300001_SM_1000_NS8cuda_cub4core6detail5shmemE+104];
	ld.shared.u64 	%rd189, [_ZN6thrust24THRUST_300001_SM_1000_NS8cuda_cub4core6detail5shmemE+112];
	setp.lt.u32 	%p89, %r638, %r199;
	mov.u32 	%r639, %r638;
	mov.u64 	%rd303, %rd302;
	@%p89 bra 	$L__BB4_192;
	setp.lt.u32 	%p90, %r199, %r638;
	mov.u32 	%r639, %r199;
	mov.u64 	%rd303, %rd189;
	@%p90 bra 	$L__BB4_192;
	setp.lt.s64 	%p91, %rd302, %rd189;
	selp.b32 	%r639, %r638, %r199, %p91;
	min.s64 	%rd303, %rd302, %rd189;
$L__BB4_192:
	ld.shared.u32 	%r202, [_ZN6thrust24THRUST_300001_SM_1000_NS8cuda_cub4core6detail5shmemE+120];
	ld.shared.u64 	%rd192, [_ZN6thrust24THRUST_300001_SM_1000_NS8cuda_cub4core6detail5shmemE+128];
	setp.lt.u32 	%p92, %r639, %r202;
	mov.u32 	%r640, %r639;
	mov.u64 	%rd304, %rd303;
	@%p92 bra 	$L__BB4_195;
	setp.lt.u32 	%p93, %r202, %r639;
	mov.u32 	%r640, %r202;
	mov.u64 	%rd304, %rd192;
	@%p93 bra 	$L__BB4_195;
	setp.lt.s64 	%p94, %rd303, %rd192;
	selp.b32 	%r640, %r639, %r202, %p94;
	min.s64 	%rd304, %rd303, %rd192;
$L__BB4_195:
	mov.u32 	%r565, %tid.x;
	setp.ne.s32 	%p221, %r565, 0;
	@%p221 bra 	$L__BB4_197;
	ld.param.u64 	%rd234, [_ZN6thrust24THRUST_300001_SM_1000_NS8cuda_cub4core6detail13_kernel_agentINS1_8__reduce11ReduceAgentINS0_12zip_iteratorIN4cuda3std3__45tupleIJNS0_10device_ptrIjEENS0_17counting_iteratorIlNS0_11use_defaultESF_SF_EEEEEEEPNSB_IJjlEEESJ_iNS1_9__extrema9arg_min_fIjlNSA_4lessIjEEEEEEJSI_SK_iSP_EEEvDpT0__param_1];
	cvta.to.global.u64 	%rd233, %rd234;
	st.global.u32 	[%rd233], %r640;
	st.global.u64 	[%rd233+8], %rd304;
$L__BB4_197:
	ret;

}
	// .globl	_ZN6thrust24THRUST_300001_SM_1000_NS8cuda_cub4core6detail13_kernel_agentINS1_8__reduce11ReduceAgentINS0_12zip_iteratorIN4cuda3std3__45tupleIJNS0_10device_ptrIjEENS0_17counting_iteratorIlNS0_11use_defaultESF_SF_EEEEEEEPNSB_IJjlEEESJ_iNS1_9__extrema9arg_min_fIjlNSA_4lessIjEEEEEEJSI_SK_iN3cub18CUB_300001_SM_100013GridEvenShareIiEENSS_9GridQueueIjEESP_EEEvDpT0_
.visible .entry _ZN6thrust24THRUST_300001_SM_1000_NS8cuda_cub4core6detail13_kernel_agentINS1_8__reduce11ReduceAgentINS0_12zip_iteratorIN4cuda3std3__45tupleIJNS0_10device_ptrIjEENS0_17counting_iteratorIlNS0_11use_defaultESF_SF_EEEEEEEPNSB_IJjlEEESJ_iNS1_9__extrema9arg_min_fIjlNSA_4lessIjEEEEEEJSI_SK_iN3cub18CUB_300001_SM_100013GridEvenShareIiEENSS_9GridQueueIjEESP_EEEvDpT0_(
	.param .align 8 .b8 _ZN6thrust24THRUST_300001_SM_1000_NS8cuda_cub4core6detail13_kernel_agentINS1_8__reduce11ReduceAgentINS0_12zip_iteratorIN4cuda3std3__45tupleIJNS0_10device_ptrIjEENS0_17counting_iteratorIlNS0_11use_defaultESF_SF_EEEEEEEPNSB_IJjlEEESJ_iNS1_9__extrema9arg_min_fIjlNSA_4lessIjEEEEEEJSI_SK_iN3cub18CUB_300001_SM_100013GridEvenShareIiEENSS_9GridQueueIjEESP_EEEvDpT0__param_0[16],
	.param .u64 .ptr .align 1 _ZN6thrust24THRUST_300001_SM_1000_NS8cuda_cub4core6detail13_kernel_agentINS1_8__reduce11ReduceAgentINS0_12zip_iteratorIN4cuda3std3__45tupleIJNS0_10device_ptrIjEENS0_17counting_iteratorIlNS0_11use_defaultESF_SF_EEEEEEEPNSB_IJjlEEESJ_iNS1_9__extrema9arg_min_fIjlNSA_4lessIjEEEEEEJSI_SK_iN3cub18CUB_300001_SM_100013GridEvenShareIiEENSS_9GridQueueIjEESP_EEEvDpT0__param_1,
	.param .u32 _ZN6thrust24THRUST_300001_SM_1000_NS8cuda_cub4core6detail13_kernel_agentINS1_8__reduce11ReduceAgentINS0_12zip_iteratorIN4cuda3std3__45tupleIJNS0_10device_ptrIjEENS0_17counting_iteratorIlNS0_11use_defaultESF_SF_EEEEEEEPNSB_IJjlEEESJ_iNS1_9__extrema9arg_min_fIjlNSA_4lessIjEEEEEEJSI_SK_iN3cub18CUB_300001_SM_100013GridEvenShareIiEENSS_9GridQueueIjEESP_EEEvDpT0__param_2,
	.param .align 4 .b8 _ZN6thrust24THRUST_300001_SM_1000_NS8cuda_cub4core6detail13_kernel_agentINS1_8__reduce11ReduceAgentINS0_12zip_iteratorIN4cuda3std3__45tupleIJNS0_10device_ptrIjEENS0_17counting_iteratorIlNS0_11use_defaultESF_SF_EEEEEEEPNSB_IJjlEEESJ_iNS1_9__extrema9arg_min_fIjlNSA_4lessIjEEEEEEJSI_SK_iN3cub18CUB_300001_SM_100013GridEvenShareIiEENSS_9GridQueueIjEESP_EEEvDpT0__param_3[40],
	.param .align 8 .b8 _ZN6thrust24THRUST_300001_SM_1000_NS8cuda_cub4core6detail13_kernel_agentINS1_8__reduce11ReduceAgentINS0_12zip_iteratorIN4cuda3std3__45tupleIJNS0_10device_ptrIjEENS0_17counting_iteratorIlNS0_11use_defaultESF_SF_EEEEEEEPNSB_IJjlEEESJ_iNS1_9__extrema9arg_min_fIjlNSA_4lessIjEEEEEEJSI_SK_iN3cub18CUB_300001_SM_100013GridEvenShareIiEENSS_9GridQueueIjEESP_EEEvDpT0__param_4[8],
	.param .align 1 .b8 _ZN6thrust24THRUST_300001_SM_1000_NS8cuda_cub4core6detail13_kernel_agentINS1_8__reduce11ReduceAgentINS0_12zip_iteratorIN4cuda3std3__45tupleIJNS0_10device_ptrIjEENS0_17counting_iteratorIlNS0_11use_defaultESF_SF_EEEEEEEPNSB_IJjlEEESJ_iNS1_9__extrema9arg_min_fIjlNSA_4lessIjEEEEEEJSI_SK_iN3cub18CUB_300001_SM_100013GridEvenShareIiEENSS_9GridQueueIjEESP_EEEvDpT0__param_5[1]
)
.maxntid 256
{
	.reg .pred 	%p<224>;
	.reg .b32 	%r<678>;
	.reg .b64 	%rd<286>;

	ld.param.u64 	%rd3, [_ZN6thrust24THRUST_300001_SM_1000_NS8cuda_cub4core6detail13_kernel_agentINS1_8__reduce11ReduceAgentINS0_12zip_iteratorIN4cuda3std3__45tupleIJNS0_10device_ptrIjEENS0_17counting_iteratorIlNS0_11use_defaultESF_SF_EEEEEEEPNSB_IJjlEEESJ_iNS1_9__extrema9arg_min_fIjlNSA_4lessIjEEEEEEJSI_SK_iN3cub18CUB_300001_SM_100013GridEvenShareIiEENSS_9GridQueueIjEESP_EEEvDpT0__param_0+8];
	ld.param.u64 	%rd181, [_ZN6thrust24THRUST_300001_SM_1000_NS8cuda_cub4core6detail13_kernel_agentINS1_8__reduce11ReduceAgentINS0_12zip_iteratorIN4cuda3std3__45tupleIJNS0_10device_ptrIjEENS0_17counting_iteratorIlNS0_11use_defaultESF_SF_EEEEEEEPNSB_IJjlEEESJ_iNS1_9__extrema9arg_min_fIjlNSA_4lessIjEEEEEEJSI_SK_iN3cub18CUB_300001_SM_100013GridEvenShareIiEENSS_9GridQueueIjEESP_EEEvDpT0__param_0];
	ld.param.u64 	%rd182, [_ZN6thrust24THRUST_300001_SM_1000_NS8cuda_cub4core6detail13_kernel_agentINS1_8__reduce11ReduceAgentINS0_12zip_iteratorIN4cuda3std3__45tupleIJNS0_10device_ptrIjEENS0_17counting_iteratorIlNS0_11use_defaultESF_SF_EEEEEEEPNSB_IJjlEEESJ_iNS1_9__extrema9arg_min_fIjlNSA_4lessIjEEEEEEJSI_SK_iN3cub18CUB_300001_SM_100013GridEvenShareIiEENSS_9GridQueueIjEESP_EEEvDpT0__param_4];
	ld.param.u32 	%r235, [_ZN6thrust24THRUST_300001_SM_1000_NS8cuda_cub4core6detail13_kernel_agentINS1_8__reduce11ReduceAgentINS0_12zip_iteratorIN4cuda3std3__45tupleIJNS0_10device_ptrIjEENS0_17counting_iteratorIlNS0_11use_defaultESF_SF_EEEEEEEPNSB_IJjlEEESJ_iNS1_9__extrema9arg_min_fIjlNSA_4lessIjEEEEEEJSI_SK_iN3cub18CUB_300001_SM_100013GridEvenShareIiEENSS_9GridQueueIjEESP_EEEvDpT0__param_2];
	cvta.to.global.u64 	%rd1, %rd182;
	cvta.to.global.u64 	%rd2, %rd181;
	mov.u32 	%r1, %ctaid.x;
	mul.lo.s32 	%r2, %r1, 1280;
	mov.u32 	%r236, %nctaid.x;
	mul.lo.s32 	%r3, %r236, 1280;
	add.s32 	%r237, %r2, 1280;
	setp.le.s32 	%p1, %r237, %r235;
	@%p1 bra 	$L__BB5_111;
	sub.s32 	%r4, %r235, %r2;
	mov.u32 	%r5, %tid.x;
	setp.ge.s32 	%p97, %r5, %r4;
	mov.b32 	%r613, 0;
	mov.b64 	%rd232, 0;
	mov.u32 	%r601, %r5;
	@%p97 bra 	$L__BB5_3;
	add.s32 	%r367, %r2, %r5;
	cvt.s64.s32 	%rd207, %r367;
	mul.wide.s32 	%rd208, %r367, 4;
	add.s64 	%rd209, %rd2, %rd208;
	add.s64 	%rd232, %rd3, %rd207;
	ld.global.u32 	%r613, [%rd209];
	add.s32 	%r601, %r5, 256;
$L__BB5_3:
	setp.ge.s32 	%p98, %r601, %r4;
	@%p98 bra 	$L__BB5_25;
	not.b32 	%r369, %r601;
	add.s32 	%r370, %r235, %r369;
	sub.s32 	%r10, %r370, %r2;
	and.b32  	%r371, %r10, 768;
	setp.eq.s32 	%p99, %r371, 768;
	@%p99 bra 	$L__BB5_10;
	add.s32 	%r597, %r601, %r2;
	shr.u32 	%r372, %r10, 8;
	add.s32 	%r373, %r372, 1;
	and.b32  	%r374, %r373, 3;
	neg.s32 	%r596, %r374;
$L__BB5_6:
	.pragma "nounroll";
	mov.u64 	%rd6, %rd232;
	mov.u32 	%r16, %r613;
	cvt.s64.s32 	%rd211, %r597;
	add.s64 	%rd7, %rd3, %rd211;
	mul.wide.s32 	%rd212, %r597, 4;
	add.s64 	%rd213, %rd2, %rd212;
	ld.global.u32 	%r17, [%rd213];
	setp.lt.u32 	%p100, %r16, %r17;
	@%p100 bra 	$L__BB5_9;
	setp.lt.u32 	%p101, %r17, %r16;
	mov.u64 	%rd232, %rd7;
	mov.u32 	%r613, %r17;
	@%p101 bra 	$L__BB5_9;
	setp.lt.s64 	%p102, %rd6, %rd7;
	min.s64 	%rd232, %rd6, %rd7;
	selp.b32 	%r613, %r16, %r17, %p102;
$L__BB5_9:
	add.s32 	%r601, %r601, 256;
	add.s32 	%r597, %r597, 256;
	add.s32 	%r596, %r596, 1;
	setp.ne.s32 	%p103, %r596, 0;
	@%p103 bra 	$L__BB5_6;
$L__BB5_10:
	setp.lt.u32 	%p104, %r10, 768;
	@%p104 bra 	$L__BB5_25;
	add.s32 	%r604, %r601, %r2;
	add.s32 	%r607, %r604, 256;
	add.s32 	%r606, %r604, 512;
	add.s32 	%r605, %r604, 768;
	add.s64 	%rd12, %rd2, 2048;
$L__BB5_12:
	cvt.s64.s32 	%rd214, %r607;
	add.s64 	%rd14, %rd3, %rd214;
	cvt.s64.s32 	%rd215, %r606;
	add.s64 	%rd15, %rd3, %rd215;
	cvt.s64.s32 	%rd216, %r605;
	add.s64 	%rd16, %rd3, %rd216;
	cvt.s64.s32 	%rd217, %r604;
	mul.wide.s32 	%rd218, %r604, 4;
	add.s64 	%rd17, %rd12, %rd218;
	add.s64 	%rd18, %rd3, %rd217;
	ld.global.u32 	%r36, [%rd17+-2048];
	setp.lt.u32 	%p105, %r613, %r36;
	mov.u64 	%rd229, %rd232;
	mov.u32 	%r610, %r613;
	@%p105 bra 	$L__BB5_15;
	setp.lt.u32 	%p106, %r36, %r613;
	mov.u64 	%rd229, %rd18;
	mov.u32 	%r610, %r36;
	@%p106 bra 	$L__BB5_15;
	setp.lt.s64 	%p107, %rd232, %rd18;
	min.s64 	%rd229, %rd232, %rd18;
	selp.b32 	%r610, %r613, %r36, %p107;
$L__BB5_15:
	ld.global.u32 	%r39, [%rd17+-1024];
	setp.lt.u32 	%p108, %r610, %r39;
	mov.u64 	%rd230, %rd229;
	mov.u32 	%r611, %r610;
	@%p108 bra 	$L__BB5_18;
	setp.lt.u32 	%p109, %r39, %r610;
	mov.u64 	%rd230, %rd14;
	mov.u32 	%r611, %r39;
	@%p109 bra 	$L__BB5_18;
	setp.lt.s64 	%p110, %rd229, %rd14;
	min.s64 	%rd230, %rd229, %rd14;
	selp.b32 	%r611, %r610, %r39, %p110;
$L__BB5_18:
	ld.global.u32 	%r42, [%rd17];
	setp.lt.u32 	%p111, %r611, %r42;
	mov.u64 	%rd231, %rd230;
	mov.u32 	%r612, %r611;
	@%p111 bra 	$L__BB5_21;
	setp.lt.u32 	%p112, %r42, %r611;
	mov.u64 	%rd231, %rd15;
	mov.u32 	%r612, %r42;
	@%p112 bra 	$L__BB5_21;
	setp.lt.s64 	%p113, %rd230, %rd15;
	min.s64 	%rd231, %rd230, %rd15;
	selp.b32 	%r612, %r611, %r42, %p113;
$L__BB5_21:
	ld.global.u32 	%r45, [%rd17+1024];
	setp.lt.u32 	%p114, %r612, %r45;
	mov.u64 	%rd232, %rd231;
	mov.u32 	%r613, %r612;
	@%p114 bra 	$L__BB5_24;
	setp.lt.u32 	%p115, %r45, %r612;
	mov.u64 	%rd232, %rd16;
	mov.u32 	%r613, %r45;
	@%p115 bra 	$L__BB5_24;
	setp.lt.s64 	%p116, %rd231, %rd16;
	min.s64 	%rd232, %rd231, %rd16;
	selp.b32 	%r613, %r612, %r45, %p116;
$L__BB5_24:
	add.s32 	%r601, %r601, 1024;
	add.s32 	%r607, %r607, 1024;
	add.s32 	%r606, %r606, 1024;
	add.s32 	%r605, %r605, 1024;
	add.s32 	%r604, %r604, 1024;
	setp.lt.s32 	%p117, %r601, %r4;
	@%p117 bra 	$L__BB5_12;
$L__BB5_25:
	setp.lt.s32 	%p118, %r4, 256;
	@%p118 bra 	$L__BB5_65;
	// begin inline asm
	mov.u32 %r488, %laneid;
	// end inline asm
	mov.b32 	%r506, 1;
	mov.b32 	%r507, 31;
	mov.b32 	%r508, -1;
	// begin inline asm
	shfl.sync.down.b32 %r489, %r613, %r506, %r507, %r508;
	// end inline asm
	// begin inline asm
	shfl.sync.down.b32 %r494, %r495, %r506, %r507, %r508;
	// end inline asm
	mov.b64 	{%r500, %r505}, %rd232;
	// begin inline asm
	shfl.sync.down.b32 %r499, %r500, %r506, %r507, %r508;
	// end inline asm
	// begin inline asm
	shfl.sync.down.b32 %r504, %r505, %r506, %r507, %r508;
	// end inline asm
	mov.b64 	%rd28, {%r499, %r504};
	setp.gt.s32 	%p175, %r488, 30;
	setp.lt.u32 	%p176, %r613, %r489;
	or.pred  	%p177, %p175, %p176;
	mov.u64 	%rd234, %rd232;
	mov.u32 	%r615, %r613;
	@%p177 bra 	$L__BB5_29;
	setp.lt.u32 	%p178, %r489, %r613;
	mov.u64 	%rd234, %rd28;
	mov.u32 	%r615, %r489;
	@%p178 bra 	$L__BB5_29;
	setp.lt.s64 	%p179, %rd232, %rd28;
	min.s64 	%rd234, %rd232, %rd28;
	selp.b32 	%r615, %r613, %r489, %p179;
$L__BB5_29:
	mov.b32 	%r526, 2;
	mov.b32 	%r527, 31;
	mov.b32 	%r528, -1;
	// begin inline asm
	shfl.sync.down.b32 %r509, %r615, %r526, %r527, %r528;
	// end inline asm
	// begin inline asm
	shfl.sync.down.b32 %r514, %r515, %r526, %r527, %r528;
	// end inline asm
	mov.b64 	{%r520, %r525}, %rd234;
	// begin inline asm
	shfl.sync.down.b32 %r519, %r520, %r526, %r527, %r528;
	// end inline asm
	// begin inline asm
	shfl.sync.down.b32 %r524, %r525, %r526, %r527, %r528;
	// end inline asm
	mov.b64 	%rd31, {%r519, %r524};
	setp.gt.s32 	%p180, %r488, 29;
	setp.lt.u32 	%p181, %r615, %r509;
	or.pred  	%p182, %p180, %p181;
	mov.u64 	%rd235, %rd234;
	mov.u32 	%r616, %r615;
	@%p182 bra 	$L__BB5_32;
	setp.lt.u32 	%p183, %r509, %r615;
	mov.u64 	%rd235, %rd31;
	mov.u32 	%r616, %r509;
	@%p183 bra 	$L__BB5_32;
	setp.lt.s64 	%p184, %rd234, %rd31;
	min.s64 	%rd235, %rd234, %rd31;
	selp.b32 	%r616, %r615, %r509, %p184;
$L__BB5_32:
	mov.b32 	%r546, 4;
	mov.b32 	%r547, 31;
	mov.b32 	%r548, -1;
	// begin inline asm
	shfl.sync.down.b32 %r529, %r616, %r546, %r547, %r548;
	// end inline asm
	// begin inline asm
	shfl.sync.down.b32 %r534, %r535, %r546, %r547, %r548;
	// end inline asm
	mov.b64 	{%r540, %r545}, %rd235;
	// begin inline asm
	shfl.sync.down.b32 %r539, %r540, %r546, %r547, %r548;
	// end inline asm
	// begin inline asm
	shfl.sync.down.b32 %r544, %r545, %r546, %r547, %r548;
	// end inline asm
	mov.b64 	%rd34, {%r539, %r544};
	setp.gt.s32 	%p185, %r488, 27;
	setp.lt.u32 	%p186, %r616, %r529;
	or.pred  	%p187, %p185, %p186;
	mov.u64 	%rd236, %rd235;
	mov.u32 	%r617, %r616;
	@%p187 bra 	$L__BB5_35;
	setp.lt.u32 	%p188, %r529, %r616;
	mov.u64 	%rd236, %rd34;
	mov.u32 	%r617, %r529;
	@%p188 bra 	$L__BB5_35;
	setp.lt.s64 	%p189, %rd235, %rd34;
	min.s64 	%rd236, %rd235, %rd34;
	selp.b32 	%r617, %r616, %r529, %p189;
$L__BB5_35:
	mov.b32 	%r566, 8;
	mov.b32 	%r567, 31;
	mov.b32 	%r568, -1;
	// begin inline asm
	shfl.sync.down.b32 %r549, %r617, %r566, %r567, %r568;
	// end inline asm
	// begin inline asm
	shfl.sync.down.b32 %r554, %r555, %r566, %r567, %r568;
	// end inline asm
	mov.b64 	{%r560, %r565}, %rd236;
	// begin inline asm
	shfl.sync.down.b32 %r559, %r560, %r566, %r567, %r568;
	// end inline asm
	// begin inline asm
	shfl.sync.down.b32 %r564, %r565, %r566, %r567, %r568;
	// end inline asm
	mov.b64 	%rd37, {%r559, %r564};
	setp.gt.s32 	%p190, %r488, 23;
	setp.lt.u32 	%p191, %r617, %r549;
	or.pred  	%p192, %p190, %p191;
	mov.u64 	%rd237, %rd236;
	mov.u32 	%r618, %r617;
	@%p192 bra 	$L__BB5_38;
	setp.lt.u32 	%p193, %r549, %r617;
	mov.u64 	%rd237, %rd37;
	mov.u32 	%r618, %r549;
	@%p193 bra 	$L__BB5_38;
	setp.lt.s64 	%p194, %rd236, %rd37;
	min.s64 	%rd237, %rd236, %rd37;
	selp.b32 	%r618, %r617, %r549, %p194;
$L__BB5_38:
	mov.b32 	%r586, 16;
	mov.b32 	%r587, 31;
	mov.b32 	%r588, -1;
	// begin inline asm
	shfl.sync.down.b32 %r569, %r618, %r586, %r587, %r588;
	// end inline asm
	// begin inline asm
	shfl.sync.down.b32 %r574, %r575, %r586, %r587, %r588;
	// end inline asm
	mov.b64 	{%r580, %r585}, %rd237;
	// begin inline asm
	shfl.sync.down.b32 %r579, %r580, %r586, %r587, %r588;
	// end inline asm
	// begin inline asm
	shfl.sync.down.b32 %r584, %r585, %r586, %r587, %r588;
	// end inline asm
	mov.b64 	%rd40, {%r579, %r584};
	setp.gt.s32 	%p195, %r488, 15;
	setp.lt.u32 	%p196, %r618, %r569;
	or.pred  	%p197, %p195, %p196;
	mov.u64 	%rd285, %rd237;
	mov.u32 	%r677, %r618;
	@%p197 bra 	$L__BB5_41;
	setp.lt.u32 	%p198, %r569, %r618;
	mov.u64 	%rd285, %rd40;
	mov.u32 	%r677, %r569;
	@%p198 bra 	$L__BB5_41;
	setp.lt.s64 	%p199, %rd237, %rd40;
	min.s64 	%rd285, %rd237, %rd40;
	selp.b32 	%r677, %r618, %r569, %p199;
$L__BB5_41:
	setp.ne.s32 	%p200, %r488, 0;
	@%p200 bra 	$L__BB5_43;
	shr.u32 	%r589, %r5, 1;
	and.b32  	%r590, %r589, 496;
	mov.u32 	%r591, _ZN6thrust24THRUST_300001_SM_1000_NS8cuda_cub4core6detail5shmemE;
	add.s32 	%r592, %r591, %r590;
	st.shared.u32 	[%r592+8], %r677;
	st.shared.u64 	[%r592+16], %rd285;
$L__BB5_43:
	bar.sync 	0;
	setp.ne.s32 	%p201, %r5, 0;
	@%p201 bra 	$L__BB5_198;
	ld.shared.u32 	%r70, [_ZN6thrust24THRUST_300001_SM_1000_NS8cuda_cub4core6detail5shmemE+24];
	ld.shared.u64 	%rd43, [_ZN6thrust24THRUST_300001_SM_1000_NS8cuda_cub4core6detail5shmemE+32];
	setp.lt.u32 	%p202, %r677, %r70;
	mov.u64 	%rd239, %rd285;
	mov.u32 	%r620, %r677;
	@%p202 bra 	$L__BB5_47;
	setp.lt.u32 	%p203, %r70, %r677;
	mov.u64 	%rd239, %rd43;
	mov.u32 	%r620, %r70;
	@%p203 bra 	$L__BB5_47;
	setp.lt.s64 	%p204, %rd285, %rd43;
	min.s64 	%rd239, %rd285, %rd43;
	selp.b32 	%r620, %r677, %r70, %p204;
$L__BB5_47:
	ld.shared.u32 	%r73, [_ZN6thrust24THRUST_300001_SM_1000_NS8cuda_cub4core6detail5shmemE+40];
	ld.shared.u64 	%rd46, [_ZN6thrust24THRUST_300001_SM_1000_NS8cuda_cub4core6detail5shmemE+48];
	setp.lt.u32 	%p205, %r620, %r73;
	mov.u64 	%rd240, %rd239;
	mov.u32 	%r621, %r620;
	@%p205 bra 	$L__BB5_50;
	setp.lt.u32 	%p206, %r73, %r620;
	mov.u64 	%rd240, %rd46;
	mov.u32 	%r621, %r73;
	@%p206 bra 	$L__BB5_50;
	setp.lt.s64 	%p207, %rd239, %rd46;
	min.s64 	%rd240, %rd239, %rd46;
	selp.b32 	%r621, %r620, %r73, %p207;
$L__BB5_50:
	ld.shared.u32 	%r76, [_ZN6thrust24THRUST_300001_SM_1000_NS8cuda_cub4core6detail5shmemE+56];
	ld.shared.u64 	%rd49, [_ZN6thrust24THRUST_300001_SM_1000_NS8cuda_cub4core6detail5shmemE+64];
	setp.lt.u32 	%p208, %r621, %r76;
	mov.u64 	%rd241, %rd240;
	mov.u32 	%r622, %r621;
	@%p208 bra 	$L__BB5_53;
	setp.lt.u32 	%p209, %r76, %r621;
	mov.u64 	%rd241, %rd49;
	mov.u32 	%r622, %r76;
	@%p209 bra 	$L__BB5_53;
	setp.lt.s64 	%p210, %rd240, %rd49;
	min.s64 	%rd241, %rd240, %rd49;
	selp.b32 	%r622, %r621, %r76, %p210;
$L__BB5_53:
	ld.shared.u32 	%r79, [_ZN6thrust24THRUST_300001_SM_1000_NS8cuda_cub4core6detail5shmemE+72];
	ld.shared.u64 	%rd52, [_ZN6thrust24THRUST_300001_SM_1000_NS8cuda_cub4core6detail5shmemE+80];
	setp.lt.u32 	%p211, %r622, %r79;
	mov.u64 	%rd242, %rd241;
	mov.u32 	%r623, %r622;
	@%p211 bra 	$L__BB5_56;
	setp.lt.u32 	%p212, %r79, %r622;
	mov.u64 	%rd242, %rd52;
	mov.u32 	%r623, %r79;
	@%p212 bra 	$L__BB5_56;
	setp.lt.s64 	%p213, %rd241, %rd52;
	min.s64 	%rd242, %rd241, %rd52;
	selp.b32 	%r623, %r622, %r79, %p213;
$L__BB5_56:
	ld.shared.u32 	%r82, [_ZN6thrust24THRUST_300001_SM_1000_NS8cuda_cub4core6detail5shmemE+88];
	ld.shared.u64 	%rd55, [_ZN6thrust24THRUST_300001_SM_1000_NS8cuda_cub4core6detail5shmemE+96];
	setp.lt.u32 	%p214, %r623, %r82;
	mov.u32 	%r624, %r623;
	mov.u64 	%rd243, %rd242;
	@%p214 bra 	$L__BB5_59;
	setp.lt.u32 	%p215, %r82, %r623;
	mov.u32 	%r624, %r82;
	mov.u64 	%rd243, %rd55;
	@%p215 bra 	$L__BB5_59;
	setp.lt.s64 	%p216, %rd242, %rd55;
	selp.b32 	%r624, %r623, %r82, %p216;
	min.s64 	%rd243, %rd242, %rd55;
$L__BB5_59:
	ld.shared.u32 	%r85, [_ZN6thrust24THRUST_300001_SM_1000_NS8cuda_cub4core6detail5shmemE+104];
	ld.shared.u64 	%rd58, [_ZN6thrust24THRUST_300001_SM_1000_NS8cuda_cub4core6detail5shmemE+112];
	setp.lt.u32 	%p217, %r624, %r85;
	mov.u32 	%r625, %r624;
	mov.u64 	%rd244, %rd243;
	@%p217 bra 	$L__BB5_62;
	setp.lt.u32 	%p218, %r85, %r624;
	mov.u32 	%r625, %r85;
	mov.u64 	%rd244, %rd58;
	@%p218 bra 	$L__BB5_62;
	setp.lt.s64 	%p219, %rd243, %rd58;
	selp.b32 	%r625, %r624, %r85, %p219;
	min.s64 	%rd244, %rd243, %rd58;
$L__BB5_62:
	ld.shared.u32 	%r88, [_ZN6thrust24THRUST_300001_SM_1000_NS8cuda_cub4core6detail5shmemE+120];
	ld.shared.u64 	%rd61, [_ZN6thrust24THRUST_300001_SM_1000_NS8cuda_cub4core6detail5shmemE+128];
	setp.lt.u32 	%p220, %r625, %r88;
	mov.u32 	%r677, %r625;
	mov.u64 	%rd285, %rd244;
	@%p220 bra 	$L__BB5_198;
	setp.lt.u32 	%p221, %r88, %r625;
	mov.u32 	%r677, %r88;
	mov.u64 	%rd285, %rd61;
	@%p221 bra 	$L__BB5_198;
	setp.lt.s64 	%p222, %rd244, %rd61;
	selp.b32 	%r677, %r625, %r88, %p222;
	min.s64 	%rd285, %rd244, %rd61;
	bra.uni 	$L__BB5_198;
$L__BB5_65:
	// begin inline asm
	mov.u32 %r375, %laneid;
	// end inline asm
	and.b32  	%r396, %r5, 992;
	add.s32 	%r397, %r396, 32;
	setp.gt.s32 	%p119, %r397, %r4;
	not.b32 	%r398, %r396;
	add.s32 	%r399, %r4, %r398;
	selp.b32 	%r394, %r399, 31, %p119;
	mov.b32 	%r393, 1;
	mov.b32 	%r395, -1;
	// begin inline asm
	shfl.sync.down.b32 %r376, %r613, %r393, %r394, %r395;
	// end inline asm
	// begin inline asm
	shfl.sync.down.b32 %r381, %r382, %r393, %r394, %r395;
	// end inline asm
	mov.b64 	{%r387, %r392}, %rd232;
	// begin inline asm
	shfl.sync.down.b32 %r386, %r387, %r393, %r394, %r395;
	// end inline asm
	// begin inline asm
	shfl.sync.down.b32 %r391, %r392, %r393, %r394, %r395;
	// end inline asm
	mov.b64 	%rd63, {%r386, %r391};
	setp.ge.s32 	%p120, %r375, %r394;
	setp.lt.u32 	%p121, %r613, %r376;
	or.pred  	%p122, %p120, %p121;
	mov.u32 	%r626, %r613;
	mov.u64 	%rd245, %rd232;
	@%p122 bra 	$L__BB5_68;
	setp.lt.u32 	%p123, %r376, %r613;
	mov.u32 	%r626, %r376;
	mov.u64 	%rd245, %rd63;
	@%p123 bra 	$L__BB5_68;
	setp.lt.s64 	%p124, %rd232, %rd63;
	selp.b32 	%r626, %r613, %r376, %p124;
	min.s64 	%rd245, %rd232, %rd63;
$L__BB5_68:
	mov.b32 	%r417, 2;
	mov.b32 	%r419, -1;
	// begin inline asm
	shfl.sync.down.b32 %r400, %r626, %r417, %r394, %r419;
	// end inline asm
	// begin inline asm
	shfl.sync.down.b32 %r405, %r406, %r417, %r394, %r419;
	// end inline asm
	mov.b64 	{%r411, %r416}, %rd245;
	// begin inline asm
	shfl.sync.down.b32 %r410, %r411, %r417, %r394, %r419;
	// end inline asm
	// begin inline asm
	shfl.sync.down.b32 %r415, %r416, %r417, %r394, %r419;
	// end inline asm
	mov.b64 	%rd66, {%r410, %r415};
	add.s32 	%r420, %r375, 2;
	setp.gt.s32 	%p125, %r420, %r394;
	setp.lt.u32 	%p126, %r626, %r400;
	or.pred  	%p127, %p125, %p126;
	mov.u32 	%r627, %r626;
	mov.u64 	%rd246, %rd245;
	@%p127 bra 	$L__BB5_71;
	setp.lt.u32 	%p128, %r400, %r626;
	mov.u32 	%r627, %r400;
	mov.u64 	%rd246, %rd66;
	@%p128 bra 	$L__BB5_71;
	setp.lt.s64 	%p129, %rd245, %rd66;
	selp.b32 	%r627, %r626, %r400, %p129;
	min.s64 	%rd246, %rd245, %rd66;
$L__BB5_71:
	mov.b32 	%r438, 4;
	mov.b32 	%r440, -1;
	// begin inline asm
	shfl.sync.down.b32 %r421, %r627, %r438, %r394, %r440;
	// end inline asm
	// begin inline asm
	shfl.sync.down.b32 %r426, %r427, %r438, %r394, %r440;
	// end inline asm
	mov.b64 	{%r432, %r437}, %rd246;
	// begin inline asm
	shfl.sync.down.b32 %r431, %r432, %r438, %r394, %r440;
	// end inline asm
	// begin inline asm
	shfl.sync.down.b32 %r436, %r437, %r438, %r394, %r440;
	// end inline asm
	mov.b64 	%rd69, {%r431, %r436};
	add.s32 	%r441, %r375, 4;
	setp.gt.s32 	%p130, %r441, %r394;
	setp.lt.u32 	%p131, %r627, %r421;
	or.pred  	%p132, %p130, %p131;
	mov.u32 	%r628, %r627;
	mov.u64 	%rd247, %rd246;
	@%p132 bra 	$L__BB5_74;
	setp.lt.u32 	%p133, %r421, %r627;
	mov.u32 	%r628, %r421;
	mov.u64 	%rd247, %rd69;
	@%p133 bra 	$L__BB5_74;
	setp.lt.s64 	%p134, %rd246, %rd69;
	selp.b32 	%r628, %r627, %r421, %p134;
	min.s64 	%rd247, %rd246, %rd69;
$L__BB5_74:
	mov.b32 	%r459, 8;
	mov.b32 	%r461, -1;
	// begin inline asm
	shfl.sync.down.b32 %r442, %r628, %r459, %r394, %r461;
	// end inline asm
	// begin inline asm
	shfl.sync.down.b32 %r447, %r448, %r459, %r394, %r461;
	// end inline asm
	mov.b64 	{%r453, %r458}, %rd247;
	// begin inline asm
	shfl.sync.down.b32 %r452, %r453, %r459, %r394, %r461;
	// end inline asm
	// begin inline asm
	shfl.sync.down.b32 %r457, %r458, %r459, %r394, %r461;
	// end inline asm
	mov.b64 	%rd72, {%r452, %r457};
	add.s32 	%r462, %r375, 8;
	setp.gt.s32 	%p135, %r462, %r394;
	setp.lt.u32 	%p136, %r628, %r442;
	or.pred  	%p137, %p135, %p136;
	mov.u32 	%r629, %r628;
	mov.u64 	%rd248, %rd247;
	@%p137 bra 	$L__BB5_77;
	setp.lt.u32 	%p138, %r442, %r628;
	mov.u32 	%r629, %r442;
	mov.u64 	%rd248, %rd72;
	@%p138 bra 	$L__BB5_77;
	setp.lt.s64 	%p139, %rd247, %rd72;
	selp.b32 	%r629, %r628, %r442, %p139;
	min.s64 	%rd248, %rd247, %rd72;
$L__BB5_77:
	mov.b32 	%r480, 16;
	mov.b32 	%r482, -1;
	// begin inline asm
	shfl.sync.down.b32 %r463, %r629, %r480, %r394, %r482;
	// end inline asm
	// begin inline asm
	shfl.sync.down.b32 %r468, %r469, %r480, %r394, %r482;
	// end inline asm
	mov.b64 	{%r474, %r479}, %rd248;
	// begin inline asm
	shfl.sync.down.b32 %r473, %r474, %r480, %r394, %r482;
	// end inline asm
	// begin inline asm
	shfl.sync.down.b32 %r478, %r479, %r480, %r394, %r482;
	// end inline asm
	mov.b64 	%rd75, {%r473, %r478};
	add.s32 	%r483, %r375, 16;
	setp.gt.s32 	%p140, %r483, %r394;
	setp.lt.u32 	%p141, %r629, %r463;
	or.pred  	%p142, %p140, %p141;
	mov.u32 	%r677, %r629;
	mov.u64 	%rd285, %rd248;
	@%p142 bra 	$L__BB5_80;
	setp.lt.u32 	%p143, %r463, %r629;
	mov.u32 	%r677, %r463;
	mov.u64 	%rd285, %rd75;
	@%p143 bra 	$L__BB5_80;
	setp.lt.s64 	%p144, %rd248, %rd75;
	selp.b32 	%r677, %r629, %r463, %p144;
	min.s64 	%rd285, %rd248, %rd75;
$L__BB5_80:
	setp.ne.s32 	%p145, %r375, 0;
	@%p145 bra 	$L__BB5_82;
	shr.u32 	%r484, %r5, 1;
	and.b32  	%r485, %r484, 496;
	mov.u32 	%r486, _ZN6thrust24THRUST_300001_SM_1000_NS8cuda_cub4core6detail5shmemE;
	add.s32 	%r487, %r486, %r485;
	st.shared.u32 	[%r487+8], %r677;
	st.shared.u64 	[%r487+16], %rd285;
$L__BB5_82:
	bar.sync 	0;
	setp.ne.s32 	%p146, %r5, 0;
	@%p146 bra 	$L__BB5_198;
	setp.lt.s32 	%p147, %r4, 33;
	mov.u32 	%r631, %r677;
	mov.u64 	%rd250, %rd285;
	@%p147 bra 	$L__BB5_87;
	ld.shared.u32 	%r107, [_ZN6thrust24THRUST_300001_SM_1000_NS8cuda_cub4core6detail5shmemE+24];
	ld.shared.u64 	%rd78, [_ZN6thrust24THRUST_300001_SM_1000_NS8cuda_cub4core6detail5shmemE+32];
	setp.lt.u32 	%p148, %r677, %r107;
	mov.u32 	%r631, %r677;
	mov.u64 	%rd250, %rd285;
	@%p148 bra 	$L__BB5_87;
	setp.lt.u32 	%p149, %r107, %r677;
	mov.u32 	%r631, %r107;
	mov.u64 	%rd250, %rd78;
	@%p149 bra 	$L__BB5_87;
	setp.lt.s64 	%p150, %rd285, %rd78;
	selp.b32 	%r631, %r677, %r107, %p150;
	min.s64 	%rd250, %rd285, %rd78;
$L__BB5_87:
	setp.lt.s32 	%p151, %r4, 65;
	mov.u32 	%r632, %r631;
	mov.u64 	%rd251, %rd250;
	@%p151 bra 	$L__BB5_91;
	ld.shared.u32 	%r110, [_ZN6thrust24THRUST_300001_SM_1000_NS8cuda_cub4core6detail5shmemE+40];
	ld.shared.u64 	%rd81, [_ZN6thrust24THRUST_300001_SM_1000_NS8cuda_cub4core6detail5shmemE+48];
	setp.lt.u32 	%p152, %r631, %r110;
	mov.u32 	%r632, %r631;
	mov.u64 	%rd251, %rd250;
	@%p152 bra 	$L__BB5_91;
	setp.lt.u32 	%p153, %r110, %r631;
	mov.u32 	%r632, %r110;
	mov.u64 	%rd251, %rd81;
	@%p153 bra 	$L__BB5_91;
	setp.lt.s64 	%p154, %rd250, %rd81;
	selp.b32 	%r632, %r631, %r110, %p154;
	min.s64 	%rd251, %rd250, %rd81;
$L__BB5_91:
	setp.lt.s32 	%p155, %r4, 97;
	mov.u32 	%r633, %r632;
	mov.u64 	%rd252, %rd251;
	@%p155 bra 	$L__BB5_95;
	ld.shared.u32 	%r113, [_ZN6thrust24THRUST_300001_SM_1000_NS8cuda_cub4core6detail5shmemE+56];
	ld.shared.u64 	%rd84, [_ZN6thrust24THRUST_300001_SM_1000_NS8cuda_cub4core6detail5shmemE+64];
	setp.lt.u32 	%p156, %r632, %r113;
	mov.u32 	%r633, %r632;
	mov.u64 	%rd252, %rd251;
	@%p156 bra 	$L__BB5_95;
	setp.lt.u32 	%p157, %r113, %r632;
	mov.u32 	%r633, %r113;
	mov.u64 	%rd252, %rd84;
	@%p157 bra 	$L__BB5_95;
	setp.lt.s64 	%p158, %rd251, %rd84;
	selp.b32 	%r633, %r632, %r113, %p158;
	min.s64 	%rd252, %rd251, %rd84;
$L__BB5_95:
	setp.lt.s32 	%p159, %r4, 129;
	mov.u32 	%r634, %r633;
	mov.u64 	%rd253, %rd252;
	@%p159 bra 	$L__BB5_99;
	ld.shared.u32 	%r116, [_ZN6thrust24THRUST_300001_SM_1000_NS8cuda_cub4core6detail5shmemE+72];
	ld.shared.u64 	%rd87, [_ZN6thrust24THRUST_300001_SM_1000_NS8cuda_cub4core6detail5shmemE+80];
	setp.lt.u32 	%p160, %r633, %r116;
	mov.u32 	%r634, %r633;
	mov.u64 	%rd253, %rd252;
	@%p160 bra 	$L__BB5_99;
	setp.lt.u32 	%p161, %r116, %r633;
	mov.u32 	%r634, %r116;
	mov.u64 	%rd253, %rd87;
	@%p161 bra 	$L__BB5_99;
	setp.lt.s64 	%p162, %rd252, %rd87;
	selp.b32 	%r634, %r633, %r116, %p162;
	min.s64 	%rd253, %rd252, %rd87;
$L__BB5_99:
	setp.lt.s32 	%p163, %r4, 161;
	mov.u32 	%r635, %r634;
	mov.u64 	%rd254, %rd253;
	@%p163 bra 	$L__BB5_103;
	ld.shared.u32 	%r119, [_ZN6thrust24THRUST_300001_SM_1000_NS8cuda_cub4core6detail5shmemE+88];
	ld.shared.u64 	%rd90, [_ZN6thrust24THRUST_300001_SM_1000_NS8cuda_cub4core6detail5shmemE+96];
	setp.lt.u32 	%p164, %r634, %r119;
	mov.u32 	%r635, %r634;
	mov.u64 	%rd254, %rd253;
	@%p164 bra 	$L__BB5_103;
	setp.lt.u32 	%p165, %r119, %r634;
	mov.u32 	%r635, %r119;
	mov.u64 	%rd254, %rd90;
	@%p165 bra 	$L__BB5_103;
	setp.lt.s64 	%p166, %rd253, %rd90;
	selp.b32 	%r635, %r634, %r119, %p166;
	min.s64 	%rd254, %rd253, %rd90;
$L__BB5_103:
	setp.lt.s32 	%p167, %r4, 193;
	mov.u32 	%r636, %r635;
	mov.u64 	%rd255, %rd254;
	@%p167 bra 	$L__BB5_107;
	ld.shared.u32 	%r122, [_ZN6thrust24THRUST_300001_SM_1000_NS8cuda_cub4core6detail5shmemE+104];
	ld.shared.u64 	%rd93, [_ZN6thrust24THRUST_300001_SM_1000_NS8cuda_cub4core6detail5shmemE+112];
	setp.lt.u32 	%p168, %r635, %r122;
	mov.u32 	%r636, %r635;
	mov.u64 	%rd255, %rd254;
	@%p168 bra 	$L__BB5_107;
	setp.lt.u32 	%p169, %r122, %r635;
	mov.u32 	%r636, %r122;
	mov.u64 	%rd255, %rd93;
	@%p169 bra 	$L__BB5_107;
	setp.lt.s64 	%p170, %rd254, %rd93;
	selp.b32 	%r636, %r635, %r122, %p170;
	min.s64 	%rd255, %rd254, %rd93;
$L__BB5_107:
	setp.lt.s32 	%p171, %r4, 225;
	mov.u32 	%r677, %r636;
	mov.u64 	%rd285, %rd255;
	@%p171 bra 	$L__BB5_198;
	ld.shared.u32 	%r125, [_ZN6thrust24THRUST_300001_SM_1000_NS8cuda_cub4core6detail5shmemE+120];
	ld.shared.u64 	%rd96, [_ZN6thrust24THRUST_300001_SM_1000_NS8cuda_cub4core6detail5shmemE+128];
	setp.lt.u32 	%p172, %r636, %r125;
	mov.u32 	%r677, %r636;
	mov.u64 	%rd285, %rd255;
	@%p172 bra 	$L__BB5_198;
	setp.lt.u32 	%p173, %r125, %r636;
	mov.u32 	%r677, %r125;
	mov.u64 	%rd285, %rd96;
	@%p173 bra 	$L__BB5_198;
	setp.lt.s64 	%p174, %rd255, %rd96;
	selp.b32 	%r677, %r636, %r125, %p174;
	min.s64 	%rd285, %rd255, %rd96;
	bra.uni 	$L__BB5_198;
$L__BB5_111:
	mov.u32 	%r127, %tid.x;
	cvt.s64.s32 	%rd183, %r2;
	add.s64 	%rd184, %rd3, %rd183;
	cvt.u64.u32 	%rd98, %r127;
	add.s64 	%rd185, %rd98, %rd183;
	shl.b64 	%rd186, %rd185, 2;
	add.s64 	%rd187, %rd2, %rd186;
	ld.global.u32 	%r238, [%rd187];
	add.s32 	%r239, %r127, 256;
	cvt.u64.u32 	%rd188, %r239;
	ld.global.u32 	%r240, [%rd187+1024];
	add.s32 	%r241, %r127, 512;
	cvt.u64.u32 	%rd189, %r241;
	ld.global.u32 	%r242, [%rd187+2048];
	add.s32 	%r243, %r127, 768;
	cvt.u64.u32 	%rd190, %r243;
	ld.global.u32 	%r244, [%rd187+3072];
	or.b32  	%r245, %r127, 1024;
	cvt.u64.u32 	%rd99, %r245;
	add.s64 	%rd100, %rd184, %rd99;
	ld.global.u32 	%r128, [%rd187+4096];
	setp.lt.u32 	%p2, %r240, %r238;
	min.u32 	%r246, %r240, %r238;
	selp.b64 	%rd191, %rd188, %rd98, %p2;
	setp.lt.u32 	%p3, %r242, %r246;
	min.u32 	%r247, %r242, %r246;
	selp.b64 	%rd192, %rd189, %rd191, %p3;
	setp.lt.u32 	%p4, %r244, %r247;
	min.u32 	%r129, %r244, %r247;
	selp.b64 	%rd101, %rd190, %rd192, %p4;
	add.s64 	%rd102, %rd184, %rd101;
	setp.lt.u32 	%p5, %r129, %r128;
	mov.u32 	%r665, %r129;
	mov.u64 	%rd273, %rd102;
	@%p5 bra 	$L__BB5_114;
	setp.lt.u32 	%p6, %r128, %r129;
	mov.u32 	%r665, %r128;
	mov.u64 	%rd273, %rd100;
	@%p6 bra 	$L__BB5_114;
	setp.lt.u64 	%p7, %rd101, %rd99;
	selp.b32 	%r665, %r129, %r128, %p7;
	selp.b64 	%rd273, %rd102, %rd100, %p7;
$L__BB5_114:
	setp.le.s32 	%p8, %r235, %r3;
	@%p8 bra 	$L__BB5_159;
	setp.ne.s32 	%p9, %r127, 0;
	@%p9 bra 	$L__BB5_117;
	atom.global.add.u32 	%r248, [%rd1+4], 1280;
	add.s32 	%r249, %r248, %r3;
	st.shared.u32 	[_ZN6thrust24THRUST_300001_SM_1000_NS8cuda_cub4core6detail5shmemE+152], %r249;
$L__BB5_117:
	bar.sync 	0;
	ld.shared.u32 	%r646, [_ZN6thrust24THRUST_300001_SM_1000_NS8cuda_cub4core6detail5shmemE+152];
	add.s32 	%r250, %r646, 1280;
	setp.gt.s32 	%p10, %r250, %r235;
	@%p10 bra 	$L__BB5_136;
$L__BB5_118:
	cvt.s64.s32 	%rd193, %r646;
	add.s64 	%rd194, %rd98, %rd193;
	shl.b64 	%rd195, %rd194, 2;
	add.s64 	%rd196, %rd2, %rd195;
	add.s64 	%rd106, %rd194, %rd3;
	ld.global.u32 	%r135, [%rd196];
	add.s64 	%rd107, %rd106, 256;
	ld.global.u32 	%r136, [%rd196+1024];
	add.s64 	%rd108, %rd106, 512;
	ld.global.u32 	%r137, [%rd196+2048];
	add.s64 	%rd109, %rd106, 768;
	ld.global.u32 	%r138, [%rd196+3072];
	add.s64 	%rd110, %rd106, 1024;
	ld.global.u32 	%r139, [%rd196+4096];
	setp.lt.u32 	%p11, %r665, %r135;
	mov.u32 	%r640, %r665;
	mov.u64 	%rd258, %rd273;
	@%p11 bra 	$L__BB5_121;
	setp.lt.u32 	%p12, %r135, %r665;
	mov.u32 	%r640, %r135;
	mov.u64 	%rd258, %rd106;
	@%p12 bra 	$L__BB5_121;
	setp.lt.s64 	%p13, %rd273, %rd106;
	selp.b32 	%r640, %r665, %r135, %p13;
	min.s64 	%rd258, %rd273, %rd106;
$L__BB5_121:
	setp.lt.u32 	%p14, %r640, %r136;
	mov.u32 	%r641, %r640;
	mov.u64 	%rd259, %rd258;
	@%p14 bra 	$L__BB5_124;
	setp.lt.u32 	%p15, %r136, %r640;
	mov.u32 	%r641, %r136;
	mov.u64 	%rd259, %rd107;
	@%p15 bra 	$L__BB5_124;
	setp.lt.s64 	%p16, %rd258, %rd107;
	selp.b32 	%r641, %r640, %r136, %p16;
	min.s64 	%rd259, %rd258, %rd107;
$L__BB5_124:
	setp.lt.u32 	%p17, %r641, %r137;
	mov.u32 	%r642, %r641;
	mov.u64 	%rd260, %rd259;
	@%p17 bra 	$L__BB5_127;
	setp.lt.u32 	%p18, %r137, %r641;
	mov.u32 	%r642, %r137;
	mov.u64 	%rd260, %rd108;
	@%p18 bra 	$L__BB5_127;
	setp.lt.s64 	%p19, %rd259, %rd108;
	selp.b32 	%r642, %r641, %r137, %p19;
	min.s64 	%rd260, %rd259, %rd108;
$L__BB5_127:
	setp.lt.u32 	%p20, %r642, %r138;
	mov.u32 	%r643, %r642;
	mov.u64 	%rd261, %rd260;
	@%p20 bra 	$L__BB5_130;
	setp.lt.u32 	%p21, %r138, %r642;
	mov.u32 	%r643, %r138;
	mov.u64 	%rd261, %rd109;
	@%p21 bra 	$L__BB5_130;
	setp.lt.s64 	%p22, %rd260, %rd109;
	selp.b32 	%r643, %r642, %r138, %p22;
	min.s64 	%rd261, %rd260, %rd109;
$L__BB5_130:
	setp.lt.u32 	%p23, %r643, %r139;
	mov.u32 	%r665, %r643;
	mov.u64 	%rd273, %rd261;
	@%p23 bra 	$L__BB5_133;
	setp.lt.u32 	%p24, %r139, %r643;
	mov.u32 	%r665, %r139;
	mov.u64 	%rd273, %rd110;
	@%p24 bra 	$L__BB5_133;
	setp.lt.s64 	%p25, %rd261, %rd110;
	selp.b32 	%r665, %r643, %r139, %p25;
	min.s64 	%rd273, %rd261, %rd110;
$L__BB5_133:
	setp.ne.s32 	%p26, %r127, 0;
	bar.sync 	0;
	@%p26 bra 	$L__BB5_135;
	atom.global.add.u32 	%r251, [%rd1+4], 1280;
	add.s32 	%r252, %r251, %r3;
	st.shared.u32 	[_ZN6thrust24THRUST_300001_SM_1000_NS8cuda_cub4core6detail5shmemE+152], %r252;
$L__BB5_135:
	bar.sync 	0;
	ld.shared.u32 	%r646, [_ZN6thrust24THRUST_300001_SM_1000_NS8cuda_cub4core6detail5shmemE+152];
	add.s32 	%r253, %r646, 1280;
	setp.le.s32 	%p27, %r253, %r235;
	@%p27 bra 	$L__BB5_118;
$L__BB5_136:
	setp.le.s32 	%p28, %r235, %r646;
	@%p28 bra 	$L__BB5_159;
	sub.s32 	%r153, %r235, %r646;
	setp.ge.s32 	%p29, %r127, %r153;
	@%p29 bra 	$L__BB5_159;
	not.b32 	%r255, %r127;
	add.s32 	%r256, %r235, %r255;
	sub.s32 	%r154, %r256, %r646;
	and.b32  	%r257, %r154, 768;
	setp.eq.s32 	%p30, %r257, 768;
	mov.u32 	%r652, %r127;
	@%p30 bra 	$L__BB5_144;
	add.s32 	%r648, %r127, %r646;
	shr.u32 	%r258, %r154, 8;
	add.s32 	%r259, %r258, 1;
	and.b32  	%r260, %r259, 3;
	neg.s32 	%r647, %r260;
	mov.u32 	%r652, %r127;
$L__BB5_140:
	.pragma "nounroll";
	mov.u64 	%rd122, %rd273;
	mov.u32 	%r160, %r665;
	cvt.s64.s32 	%rd198, %r648;
	add.s64 	%rd123, %rd3, %rd198;
	mul.wide.s32 	%rd199, %r648, 4;
	add.s64 	%rd200, %rd2, %rd199;
	ld.global.u32 	%r161, [%rd200];
	setp.lt.u32 	%p31, %r160, %r161;
	@%p31 bra 	$L__BB5_143;
	setp.lt.u32 	%p32, %r161, %r160;
	mov.u32 	%r665, %r161;
	mov.u64 	%rd273, %rd123;
	@%p32 bra 	$L__BB5_143;
	setp.lt.s64 	%p33, %rd122, %rd123;
	selp.b32 	%r665, %r160, %r161, %p33;
	min.s64 	%rd273, %rd122, %rd123;
$L__BB5_143:
	add.s32 	%r652, %r652, 256;
	add.s32 	%r648, %r648, 256;
	add.s32 	%r647, %r647, 1;
	setp.ne.s32 	%p34, %r647, 0;
	@%p34 bra 	$L__BB5_140;
$L__BB5_144:
	setp.lt.u32 	%p35, %r154, 768;
	@%p35 bra 	$L__BB5_159;
	add.s32 	%r655, %r652, %r646;
	add.s32 	%r658, %r655, 256;
	add.s32 	%r657, %r655, 512;
	add.s32 	%r656, %r655, 768;
	add.s64 	%rd128, %rd2, 2048;
$L__BB5_146:
	cvt.s64.s32 	%rd201, %r658;
	add.s64 	%rd130, %rd3, %rd201;
	cvt.s64.s32 	%rd202, %r657;
	add.s64 	%rd131, %rd3, %rd202;
	cvt.s64.s32 	%rd203, %r656;
	add.s64 	%rd132, %rd3, %rd203;
	cvt.s64.s32 	%rd204, %r655;
	mul.wide.s32 	%rd205, %r655, 4;
	add.s64 	%rd133, %rd128, %rd205;
	add.s64 	%rd134, %rd3, %rd204;
	ld.global.u32 	%r180, [%rd133+-2048];
	setp.lt.u32 	%p36, %r665, %r180;
	mov.u32 	%r661, %r665;
	mov.u64 	%rd269, %rd273;
	@%p36 bra 	$L__BB5_149;
	setp.lt.u32 	%p37, %r180, %r665;
	mov.u32 	%r661, %r180;
	mov.u64 	%rd269, %rd134;
	@%p37 bra 	$L__BB5_149;
	setp.lt.s64 	%p38, %rd273, %rd134;
	selp.b32 	%r661, %r665, %r180, %p38;
	min.s64 	%rd269, %rd273, %rd134;
$L__BB5_149:
	ld.global.u32 	%r183, [%rd133+-1024];
	setp.lt.u32 	%p39, %r661, %r183;
	mov.u32 	%r662, %r661;
	mov.u64 	%rd270, %rd269;
	@%p39 bra 	$L__BB5_152;
	setp.lt.u32 	%p40, %r183, %r661;
	mov.u32 	%r662, %r183;
	mov.u64 	%rd270, %rd130;
	@%p40 bra 	$L__BB5_152;
	setp.lt.s64 	%p41, %rd269, %rd130;
	selp.b32 	%r662, %r661, %r183, %p41;
	min.s64 	%rd270, %rd269, %rd130;
$L__BB5_152:
	ld.global.u32 	%r186, [%rd133];
	setp.lt.u32 	%p42, %r662, %r186;
	mov.u32 	%r663, %r662;
	mov.u64 	%rd271, %rd270;
	@%p42 bra 	$L__BB5_155;
	setp.lt.u32 	%p43, %r186, %r662;
	mov.u32 	%r663, %r186;
	mov.u64 	%rd271, %rd131;
	@%p43 bra 	$L__BB5_155;
	setp.lt.s64 	%p44, %rd270, %rd131;
	selp.b32 	%r663, %r662, %r186, %p44;
	min.s64 	%rd271, %rd270, %rd131;
$L__BB5_155:
	ld.global.u32 	%r189, [%rd133+1024];
	setp.lt.u32 	%p45, %r663, %r189;
	mov.u32 	%r665, %r663;
	mov.u64 	%rd273, %rd271;
	@%p45 bra 	$L__BB5_158;
	setp.lt.u32 	%p46, %r189, %r663;
	mov.u32 	%r665, %r189;
	mov.u64 	%rd273, %rd132;
	@%p46 bra 	$L__BB5_158;
	setp.lt.s64 	%p47, %rd271, %rd132;
	selp.b32 	%r665, %r663, %r189, %p47;
	min.s64 	%rd273, %rd271, %rd132;
$L__BB5_158:
	add.s32 	%r652, %r652, 1024;
	add.s32 	%r658, %r658, 1024;
	add.s32 	%r657, %r657, 1024;
	add.s32 	%r656, %r656, 1024;
	add.s32 	%r655, %r655, 1024;
	setp.lt.s32 	%p48, %r652, %r153;
	@%p48 bra 	$L__BB5_146;
$L__BB5_159:
	// begin inline asm
	mov.u32 %r261, %laneid;
	// end inline asm
	mov.b32 	%r279, 1;
	mov.b32 	%r280, 31;
	mov.b32 	%r281, -1;
	// begin inline asm
	shfl.sync.down.b32 %r262, %r665, %r279, %r280, %r281;
	// end inline asm
	// begin inline asm
	shfl.sync.down.b32 %r267, %r268, %r279, %r280, %r281;
	// end inline asm
	mov.b64 	{%r273, %r278}, %rd273;
	// begin inline asm
	shfl.sync.down.b32 %r272, %r273, %r279, %r280, %r281;
	// end inline asm
	// begin inline asm
	shfl.sync.down.b32 %r277, %r278, %r279, %r280, %r281;
	// end inline asm
	mov.b64 	%rd144, {%r272, %r277};
	setp.gt.s32 	%p49, %r261, 30;
	setp.lt.u32 	%p50, %r665, %r262;
	or.pred  	%p51, %p49, %p50;
	mov.u32 	%r666, %r665;
	mov.u64 	%rd274, %rd273;
	@%p51 bra 	$L__BB5_162;
	setp.lt.u32 	%p52, %r262, %r665;
	mov.u32 	%r666, %r262;
	mov.u64 	%rd274, %rd144;
	@%p52 bra 	$L__BB5_162;
	setp.lt.s64 	%p53, %rd273, %rd144;
	selp.b32 	%r666, %r665, %r262, %p53;
	min.s64 	%rd274, %rd273, %rd144;
$L__BB5_162:
	mov.b32 	%r299, 2;
	mov.b32 	%r300, 31;
	mov.b32 	%r301, -1;
	// begin inline asm
	shfl.sync.down.b32 %r282, %r666, %r299, %r300, %r301;
	// end inline asm
	// begin inline asm
	shfl.sync.down.b32 %r287, %r288, %r299, %r300, %r301;
	// end inline asm
	mov.b64 	{%r293, %r298}, %rd274;
	// begin inline asm
	shfl.sync.down.b32 %r292, %r293, %r299, %r300, %r301;
	// end inline asm
	// begin inline asm
	shfl.sync.down.b32 %r297, %r298, %r299, %r300, %r301;
	// end inline asm
	mov.b64 	%rd147, {%r292, %r297};
	setp.gt.s32 	%p54, %r261, 29;
	setp.lt.u32 	%p55, %r666, %r282;
	or.pred  	%p56, %p54, %p55;
	mov.u32 	%r667, %r666;
	mov.u64 	%rd275, %rd274;
	@%p56 bra 	$L__BB5_165;
	setp.lt.u32 	%p57, %r282, %r666;
	mov.u32 	%r667, %r282;
	mov.u64 	%rd275, %rd147;
	@%p57 bra 	$L__BB5_165;
	setp.lt.s64 	%p58, %rd274, %rd147;
	selp.b32 	%r667, %r666, %r282, %p58;
	min.s64 	%rd275, %rd274, %rd147;
$L__BB5_165:
	mov.b32 	%r319, 4;
	mov.b32 	%r320, 31;
	mov.b32 	%r321, -1;
	// begin inline asm
	shfl.sync.down.b32 %r302, %r667, %r319, %r320, %r321;
	// end inline asm
	// begin inline asm
	shfl.sync.down.b32 %r307, %r308, %r319, %r320, %r321;
	// end inline asm
	mov.b64 	{%r313, %r318}, %rd275;
	// begin inline asm
	shfl.sync.down.b32 %r312, %r313, %r319, %r320, %r321;
	// end inline asm
	// begin inline asm
	shfl.sync.down.b32 %r317, %r318, %r319, %r320, %r321;
	// end inline asm
	mov.b64 	%rd150, {%r312, %r317};
	setp.gt.s32 	%p59, %r261, 27;
	setp.lt.u32 	%p60, %r667, %r302;
	or.pred  	%p61, %p59, %p60;
	mov.u32 	%r668, %r667;
	mov.u64 	%rd276, %rd275;
	@%p61 bra 	$L__BB5_168;
	setp.lt.u32 	%p62, %r302, %r667;
	mov.u32 	%r668, %r302;
	mov.u64 	%rd276, %rd150;
	@%p62 bra 	$L__BB5_168;
	setp.lt.s64 	%p63, %rd275, %rd150;
	selp.b32 	%r668, %r667, %r302, %p63;
	min.s64 	%rd276, %rd275, %rd150;
$L__BB5_168:
	mov.b32 	%r339, 8;
	mov.b32 	%r340, 31;
	mov.b32 	%r341, -1;
	// begin inline asm
	shfl.sync.down.b32 %r322, %r668, %r339, %r340, %r341;
	// end inline asm
	// begin inline asm
	shfl.sync.down.b32 %r327, %r328, %r339, %r340, %r341;
	// end inline asm
	mov.b64 	{%r333, %r338}, %rd276;
	// begin inline asm
	shfl.sync.down.b32 %r332, %r333, %r339, %r340, %r341;
	// end inline asm
	// begin inline asm
	shfl.sync.down.b32 %r337, %r338, %r339, %r340, %r341;
	// end inline asm
	mov.b64 	%rd153, {%r332, %r337};
	setp.gt.s32 	%p64, %r261, 23;
	setp.lt.u32 	%p65, %r668, %r322;
	or.pred  	%p66, %p64, %p65;
	mov.u32 	%r669, %r668;
	mov.u64 	%rd277, %rd276;
	@%p66 bra 	$L__BB5_171;
	setp.lt.u32 	%p67, %r322, %r668;
	mov.u32 	%r669, %r322;
	mov.u64 	%rd277, %rd153;
	@%p67 bra 	$L__BB5_171;
	setp.lt.s64 	%p68, %rd276, %rd153;
	selp.b32 	%r669, %r668, %r322, %p68;
	min.s64 	%rd277, %rd276, %rd153;
$L__BB5_171:
	mov.b32 	%r359, 16;
	mov.b32 	%r360, 31;
	mov.b32 	%r361, -1;
	// begin inline asm
	shfl.sync.down.b32 %r342, %r669, %r359, %r360, %r361;
	// end inline asm
	// begin inline asm
	shfl.sync.down.b32 %r347, %r348, %r359, %r360, %r361;
	// end inline asm
	mov.b64 	{%r353, %r358}, %rd277;
	// begin inline asm
	shfl.sync.down.b32 %r352, %r353, %r359, %r360, %r361;
	// end inline asm
	// begin inline asm
	shfl.sync.down.b32 %r357, %r358, %r359, %r360, %r361;
	// end inline asm
	mov.b64 	%rd156, {%r352, %r357};
	setp.gt.s32 	%p69, %r261, 15;
	setp.lt.u32 	%p70, %r669, %r342;
	or.pred  	%p71, %p69, %p70;
	mov.u32 	%r677, %r669;
	mov.u64 	%rd285, %rd277;
	@%p71 bra 	$L__BB5_174;
	setp.lt.u32 	%p72, %r342, %r669;
	mov.u32 	%r677, %r342;
	mov.u64 	%rd285, %rd156;
	@%p72 bra 	$L__BB5_174;
	setp.lt.s64 	%p73, %rd277, %rd156;
	selp.b32 	%r677, %r669, %r342, %p73;
	min.s64 	%rd285, %rd277, %rd156;
$L__BB5_174:
	setp.ne.s32 	%p74, %r261, 0;
	@%p74 bra 	$L__BB5_176;
	shr.u32 	%r362, %r127, 1;
	and.b32  	%r363, %r362, 496;
	mov.u32 	%r364, _ZN6thrust24THRUST_300001_SM_1000_NS8cuda_cub4core6detail5shmemE;
	add.s32 	%r365, %r364, %r363;
	st.shared.u32 	[%r365+8], %r677;
	st.shared.u64 	[%r365+16], %rd285;
$L__BB5_176:
	bar.sync 	0;
	setp.ne.s32 	%p75, %r127, 0;
	@%p75 bra 	$L__BB5_198;
	ld.shared.u32 	%r214, [_ZN6thrust24THRUST_300001_SM_1000_NS8cuda_cub4core6detail5shmemE+24];
	ld.shared.u64 	%rd159, [_ZN6thrust24THRUST_300001_SM_1000_NS8cuda_cub4core6detail5shmemE+32];
	setp.lt.u32 	%p76, %r677, %r214;
	mov.u32 	%r671, %r677;
	mov.u64 	%rd279, %rd285;
	@%p76 bra 	$L__BB5_180;
	setp.lt.u32 	%p77, %r214, %r677;
	mov.u32 	%r671, %r214;
	mov.u64 	%rd279, %rd159;
	@%p77 bra 	$L__BB5_180;
	setp.lt.s64 	%p78, %rd285, %rd159;
	selp.b32 	%r671, %r677, %r214, %p78;
	min.s64 	%rd279, %rd285, %rd159;
$L__BB5_180:
	ld.shared.u32 	%r217, [_ZN6thrust24THRUST_300001_SM_1000_NS8cuda_cub4core6detail5shmemE+40];
	ld.shared.u64 	%rd162, [_ZN6thrust24THRUST_300001_SM_1000_NS8cuda_cub4core6detail5shmemE+48];
	setp.lt.u32 	%p79, %r671, %r217;
	mov.u32 	%r672, %r671;
	mov.u64 	%rd280, %rd279;
	@%p79 bra 	$L__BB5_183;
	setp.lt.u32 	%p80, %r217, %r671;
	mov.u32 	%r672, %r217;
	mov.u64 	%rd280, %rd162;
	@%p80 bra 	$L__BB5_183;
	setp.lt.s64 	%p81, %rd279, %rd162;
	selp.b32 	%r672, %r671, %r217, %p81;
	min.s64 	%rd280, %rd279, %rd162;
$L__BB5_183:
	ld.shared.u32 	%r220, [_ZN6thrust24THRUST_300001_SM_1000_NS8cuda_cub4core6detail5shmemE+56];
	ld.shared.u64 	%rd165, [_ZN6thrust24THRUST_300001_SM_1000_NS8cuda_cub4core6detail5shmemE+64];
	setp.lt.u32 	%p82, %r672, %r220;
	mov.u32 	%r673, %r672;
	mov.u64 	%rd281, %rd280;
	@%p82 bra 	$L__BB5_186;
	setp.lt.u32 	%p83, %r220, %r672;
	mov.u32 	%r673, %r220;
	mov.u64 	%rd281, %rd165;
	@%p83 bra 	$L__BB5_186;
	setp.lt.s64 	%p84, %rd280, %rd165;
	selp.b32 	%r673, %r672, %r220, %p84;
	min.s64 	%rd281, %rd280, %rd165;
$L__BB5_186:
	ld.shared.u32 	%r223, [_ZN6thrust24THRUST_300001_SM_1000_NS8cuda_cub4core6detail5shmemE+72];
	ld.shared.u64 	%rd168, [_ZN6thrust24THRUST_300001_SM_1000_NS8cuda_cub4core6detail5shmemE+80];
	setp.lt.u32 	%p85, %r673, %r223;
	mov.u32 	%r674, %r673;
	mov.u64 	%rd282, %rd281;
	@%p85 bra 	$L__BB5_189;
	setp.lt.u32 	%p86, %r223, %r673;
	mov.u32 	%r674, %r223;
	mov.u64 	%rd282, %rd168;
	@%p86 bra 	$L__BB5_189;
	setp.lt.s64 	%p87, %rd281, %rd168;
	selp.b32 	%r674, %r673, %r223, %p87;
	min.s64 	%rd282, %rd281, %rd168;
$L__BB5_189:
	ld.shared.u32 	%r226, [_ZN6thrust24THRUST_300001_SM_1000_NS8cuda_cub4core6detail5shmemE+88];
	ld.shared.u64 	%rd171, [_ZN6thrust24THRUST_300001_SM_1000_NS8cuda_cub4core6detail5shmemE+96];
	setp.lt.u32 	%p88, %r674, %r226;
	mov.u32 	%r675, %r674;
	mov.u64 	%rd283, %rd282;
	@%p88 bra 	$L__BB5_192;
	setp.lt.u32 	%p89, %r226, %r674;
	mov.u32 	%r675, %r226;
	mov.u64 	%rd283, %rd171;
	@%p89 bra 	$L__BB5_192;
	setp.lt.s64 	%p90, %rd282, %rd171;
	selp.b32 	%r675, %r674, %r226, %p90;
	min.s64 	%rd283, %rd282, %rd171;
$L__BB5_192:
	ld.shared.u32 	%r229, [_ZN6thrust24THRUST_300001_SM_1000_NS8cuda_cub4core6detail5shmemE+104];
	ld.shared.u64 	%rd174, [_ZN6thrust24THRUST_300001_SM_1000_NS8cuda_cub4core6detail5shmemE+112];
	setp.lt.u32 	%p91, %r675, %r229;
	mov.u32 	%r676, %r675;
	mov.u64 	%rd284, %rd283;
	@%p91 bra 	$L__BB5_195;
	setp.lt.u32 	%p92, %r229, %r675;
	mov.u32 	%r676, %r229;
	mov.u64 	%rd284, %rd174;
	@%p92 bra 	$L__BB5_195;
	setp.lt.s64 	%p93, %rd283, %rd174;
	selp.b32 	%r676, %r675, %r229, %p93;
	min.s64 	%rd284, %rd283, %rd174;
$L__BB5_195:
	ld.shared.u32 	%r232, [_ZN6thrust24THRUST_300001_SM_1000_NS8cuda_cub4core6detail5shmemE+120];
	ld.shared.u64 	%rd177, [_ZN6thrust24THRUST_300001_SM_1000_NS8cuda_cub4core6detail5shmemE+128];
	setp.lt.u32 	%p94, %r676, %r232;
	mov.u32 	%r677, %r676;
	mov.u64 	%rd285, %rd284;
	@%p94 bra 	$L__BB5_198;
	setp.lt.u32 	%p95, %r232, %r676;
	mov.u32 	%r677, %r232;
	mov.u64 	%rd285, %rd177;
	@%p95 bra 	$L__BB5_198;
	setp.lt.s64 	%p96, %rd284, %rd177;
	selp.b32 	%r677, %r676, %r232, %p96;
	min.s64 	%rd285, %rd284, %rd177;
$L__BB5_198:
	mov.u32 	%r593, %tid.x;
	setp.ne.s32 	%p223, %r593, 0;
	@%p223 bra 	$L__BB5_200;
	ld.param.u64 	%rd222, [_ZN6thrust24THRUST_300001_SM_1000_NS8cuda_cub4core6detail13_kernel_agentINS1_8__reduce11ReduceAgentINS0_12zip_iteratorIN4cuda3std3__45tupleIJNS0_10device_ptrIjEENS0_17counting_iteratorIlNS0_11use_defaultESF_SF_EEEEEEEPNSB_IJjlEEESJ_iNS1_9__extrema9arg_min_fIjlNSA_4lessIjEEEEEEJSI_SK_iN3cub18CUB_300001_SM_100013GridEvenShareIiEENSS_9GridQueueIjEESP_EEEvDpT0__param_1];
	cvta.to.global.u64 	%rd219, %rd222;
	mul.wide.u32 	%rd220, %r1, 16;
	add.s64 	%rd221, %rd219, %rd220;
	st.global.u32 	[%rd221], %r677;
	st.global.u64 	[%rd221+8], %rd285;
$L__BB5_200:
	ret;

}
	// .globl	_ZN6thrust24THRUST_300001_SM_1000_NS8cuda_cub4core6detail13_kernel_agentINS1_8__reduce10DrainAgentIiEEJN3cub18CUB_300001_SM_10009GridQueueIjEEiEEEvDpT0_
.visible .entry _ZN6thrust24THRUST_300001_SM_1000_NS8cuda_cub4core6detail13_kernel_agentINS1_8__reduce10DrainAgentIiEEJN3cub18CUB_300001_SM_10009GridQueueIjEEiEEEvDpT0_(
	.param .align 8 .b8 _ZN6thrust24THRUST_300001_SM_1000_NS8cuda_cub4core6detail13_kernel_agentINS1_8__reduce10DrainAgentIiEEJN3cub18CUB_300001_SM_10009GridQueueIjEEiEEEvDpT0__param_0[8],
	.param .u32 _ZN6thrust24THRUST_300001_SM_1000_NS8cuda_cub4core6detail13_kernel_agentINS1_8__reduce10DrainAgentIiEEJN3cub18CUB_300001_SM_10009GridQueueIjEEiEEEvDpT0__param_1
)
.maxntid 1
{
	.reg .b32 	%r<3>;
	.reg .b64 	%rd<3>;

	ld.param.u64 	%rd1, [_ZN6thrust24THRUST_300001_SM_1000_NS8cuda_cub4core6detail13_kernel_agentINS1_8__reduce10DrainAgentIiEEJN3cub18CUB_300001_SM_10009GridQueueIjEEiEEEvDpT0__param_0];
	ld.param.u32 	%r1, [_ZN6thrust24THRUST_300001_SM_1000_NS8cuda_cub4core6detail13_kernel_agentINS1_8__reduce10DrainAgentIiEEJN3cub18CUB_300001_SM_10009GridQueueIjEEiEEEvDpT0__param_1];
	cvta.to.global.u64 	%rd2, %rd1;
	st.global.u32 	[%rd2], %r1;
	mov.b32 	%r2, 0;
	st.global.u32 	[%rd2+4], %r2;
	ret;

}
	// .globl	_ZN6thrust24THRUST_300001_SM_1000_NS8cuda_cub4core6detail13_kernel_agentINS1_8__reduce11ReduceAgentIPN4cuda3std3__45tupleIJjlEEESC_SB_iNS1_9__extrema9arg_min_fIjlNS9_4lessIjEEEEEEJSC_SC_iSH_EEEvDpT0_
.visible .entry _ZN6thrust24THRUST_300001_SM_1000_NS8cuda_cub4core6detail13_kernel_agentINS1_8__reduce11ReduceAgentIPN4cuda3std3__45tupleIJjlEEESC_SB_iNS1_9__extrema9arg_min_fIjlNS9_4lessIjEEEEEEJSC_SC_iSH_EEEvDpT0_(
	.param .u64 .ptr .align 1 _ZN6thrust24THRUST_300001_SM_1000_NS8cuda_cub4core6detail13_kernel_agentINS1_8__reduce11ReduceAgentIPN4cuda3std3__45tupleIJjlEEESC_SB_iNS1_9__extrema9arg_min_fIjlNS9_4lessIjEEEEEEJSC_SC_iSH_EEEvDpT0__param_0,
	.param .u64 .ptr .align 1 _ZN6thrust24THRUST_300001_SM_1000_NS8cuda_cub4core6detail13_kernel_agentINS1_8__reduce11ReduceAgentIPN4cuda3std3__45tupleIJjlEEESC_SB_iNS1_9__extrema9arg_min_fIjlNS9_4lessIjEEEEEEJSC_SC_iSH_EEEvDpT0__param_1,
	.param .u32 _ZN6thrust24THRUST_300001_SM_1000_NS8cuda_cub4core6detail13_kernel_agentINS1_8__reduce11ReduceAgentIPN4cuda3std3__45tupleIJjlEEESC_SB_iNS1_9__extrema9arg_min_fIjlNS9_4lessIjEEEEEEJSC_SC_iSH_EEEvDpT0__param_2,
	.param .align 1 .b8 _ZN6thrust24THRUST_300001_SM_1000_NS8cuda_cub4core6detail13_kernel_agentINS1_8__reduce11ReduceAgentIPN4cuda3std3__45tupleIJjlEEESC_SB_iNS1_9__extrema9arg_min_fIjlNS9_4lessIjEEEEEEJSC_SC_iSH_EEEvDpT0__param_3[1]
)
.maxntid 256
{
	.reg .pred 	%p<228>;
	.reg .b32 	%r<637>;
	.reg .b64 	%rd<356>;

	ld.param.u64 	%rd186, [_ZN6thrust24THRUST_300001_SM_1000_NS8cuda_cub4core6detail13_kernel_agentINS1_8__reduce11ReduceAgentIPN4cuda3std3__45tupleIJjlEEESC_SB_iNS1_9__extrema9arg_min_fIjlNS9_4lessIjEEEEEEJSC_SC_iSH_EEEvDpT0__param_0];
	ld.param.u64 	%rd187, [_ZN6thrust24THRUST_300001_SM_1000_NS8cuda_cub4core6detail13_kernel_agentINS1_8__reduce11ReduceAgentIPN4cuda3std3__45tupleIJjlEEESC_SB_iNS1_9__extrema9arg_min_fIjlNS9_4lessIjEEEEEEJSC_SC_iSH_EEEvDpT0__param_1];
	ld.param.u32 	%r215, [_ZN6thrust24THRUST_300001_SM_1000_NS8cuda_cub4core6detail13_kernel_agentINS1_8__reduce11ReduceAgentIPN4cuda3std3__45tupleIJjlEEESC_SB_iNS1_9__extrema9arg_min_fIjlNS9_4lessIjEEEEEEJSC_SC_iSH_EEEvDpT0__param_2];
	setp.eq.s32 	%p1, %r215, 0;
	@%p1 bra 	$L__BB7_205;
	setp.gt.s32 	%p2, %r215, 1279;
	@%p2 bra 	$L__BB7_111;
	mov.u32 	%r1, %tid.x;
	setp.ge.s32 	%p101, %r1, %r215;
	mov.b32 	%r572, 0;
	mov.b64 	%rd298, 0;
	mov.u32 	%r564, %r1;
	@%p101 bra 	$L__BB7_4;
	mul.wide.u32 	%rd263, %r1, 16;
	add.s64 	%rd260, %rd186, %rd263;
	// begin inline asm
	ld.global.nc.u64 %rd259, [%rd260];
	// end inline asm
	add.s64 	%rd262, %rd260, 8;
	// begin inline asm
	ld.global.nc.u64 %rd298, [%rd262];
	// end inline asm
	cvt.u32.u64 	%r572, %rd259;
	add.s32 	%r564, %r1, 256;
$L__BB7_4:
	setp.ge.s32 	%p102, %r564, %r215;
	@%p102 bra 	$L__BB7_25;
	not.b32 	%r334, %r564;
	add.s32 	%r6, %r215, %r334;
	and.b32  	%r335, %r6, 768;
	setp.eq.s32 	%p103, %r335, 768;
	@%p103 bra 	$L__BB7_11;
	mul.wide.u32 	%rd265, %r564, 16;
	add.s64 	%rd289, %rd186, %rd265;
	shr.u32 	%r336, %r6, 8;
	add.s32 	%r337, %r336, 1;
	and.b32  	%r338, %r337, 3;
	neg.s32 	%r560, %r338;
$L__BB7_7:
	.pragma "nounroll";
	mov.u64 	%rd5, %rd298;
	mov.u32 	%r10, %r572;
	// begin inline asm
	ld.global.nc.u64 %rd266, [%rd289];
	// end inline asm
	add.s64 	%rd269, %rd289, 8;
	// begin inline asm
	ld.global.nc.u64 %rd268, [%rd269];
	// end inline asm
	cvt.u32.u64 	%r11, %rd266;
	setp.lt.u32 	%p104, %r10, %r11;
	@%p104 bra 	$L__BB7_10;
	setp.lt.u32 	%p105, %r11, %r10;
	mov.u64 	%rd298, %rd268;
	mov.u32 	%r572, %r11;
	@%p105 bra 	$L__BB7_10;
	setp.lt.s64 	%p106, %rd5, %rd268;
	min.s64 	%rd298, %rd5, %rd268;
	selp.b32 	%r572, %r10, %r11, %p106;
$L__BB7_10:
	add.s32 	%r564, %r564, 256;
	add.s64 	%rd289, %rd289, 4096;
	add.s32 	%r560, %r560, 1;
	setp.ne.s32 	%p107, %r560, 0;
	@%p107 bra 	$L__BB7_7;
$L__BB7_11:
	setp.lt.u32 	%p108, %r6, 768;
	@%p108 bra 	$L__BB7_25;
$L__BB7_12:
	mul.wide.s32 	%rd274, %r564, 16;
	add.s64 	%rd271, %rd186, %rd274;
	// begin inline asm
	ld.global.nc.u64 %rd270, [%rd271];
	// end inline asm
	add.s64 	%rd273, %rd271, 8;
	// begin inline asm
	ld.global.nc.u64 %rd272, [%rd273];
	// end inline asm
	cvt.u32.u64 	%r21, %rd270;
	setp.lt.u32 	%p109, %r572, %r21;
	mov.u64 	%rd295, %rd298;
	mov.u32 	%r569, %r572;
	@%p109 bra 	$L__BB7_15;
	setp.lt.u32 	%p110, %r21, %r572;
	mov.u64 	%rd295, %rd272;
	mov.u32 	%r569, %r21;
	@%p110 bra 	$L__BB7_15;
	setp.lt.s64 	%p111, %rd298, %rd272;
	min.s64 	%rd295, %rd298, %rd272;
	selp.b32 	%r569, %r572, %r21, %p111;
$L__BB7_15:
	add.s64 	%rd276, %rd271, 4096;
	// begin inline asm
	ld.global.nc.u64 %rd275, [%rd276];
	// end inline asm
	add.s64 	%rd278, %rd271, 4104;
	// begin inline asm
	ld.global.nc.u64 %rd277, [%rd278];
	// end inline asm
	cvt.u32.u64 	%r24, %rd275;
	setp.lt.u32 	%p112, %r569, %r24;
	mov.u64 	%rd296, %rd295;
	mov.u32 	%r570, %r569;
	@%p112 bra 	$L__BB7_18;
	setp.lt.u32 	%p113, %r24, %r569;
	mov.u64 	%rd296, %rd277;
	mov.u32 	%r570, %r24;
	@%p113 bra 	$L__BB7_18;
	setp.lt.s64 	%p114, %rd295, %rd277;
	min.s64 	%rd296, %rd295, %rd277;
	selp.b32 	%r570, %r569, %r24, %p114;
$L__BB7_18:
	add.s64 	%rd280, %rd271, 8192;
	// begin inline asm
	ld.global.nc.u64 %rd279, [%rd280];
	// end inline asm
	add.s64 	%rd282, %rd271, 8200;
	// begin inline asm
	ld.global.nc.u64 %rd281, [%rd282];
	// end inline asm
	cvt.u32.u64 	%r27, %rd279;
	setp.lt.u32 	%p115, %r570, %r27;
	mov.u64 	%rd297, %rd296;
	mov.u32 	%r571, %r570;
	@%p115 bra 	$L__BB7_21;
	setp.lt.u32 	%p116, %r27, %r570;
	mov.u64 	%rd297, %rd281;
	mov.u32 	%r571, %r27;
	@%p116 bra 	$L__BB7_21;
	setp.lt.s64 	%p117, %rd296, %rd281;
	min.s64 	%rd297, %rd296, %rd281;
	selp.b32 	%r571, %r570, %r27, %p117;
$L__BB7_21:
	add.s64 	%rd284, %rd271, 12288;
	// begin inline asm
	ld.global.nc.u64 %rd283, [%rd284];
	// end inline asm
	add.s64 	%rd286, %rd271, 12296;
	// begin inline asm
	ld.global.nc.u64 %rd285, [%rd286];
	// end inline asm
	cvt.u32.u64 	%r30, %rd283;
	setp.lt.u32 	%p118, %r571, %r30;
	mov.u64 	%rd298, %rd297;
	mov.u32 	%r572, %r571;
	@%p118 bra 	$L__BB7_24;
	setp.lt.u32 	%p119, %r30, %r571;
	mov.u64 	%rd298, %rd285;
	mov.u32 	%r572, %r30;
	@%p119 bra 	$L__BB7_24;
	setp.lt.s64 	%p120, %rd297, %rd285;
	min.s64 	%rd298, %rd297, %rd285;
	selp.b32 	%r572, %r571, %r30, %p120;
$L__BB7_24:
	add.s32 	%r564, %r564, 1024;
	setp.lt.s32 	%p121, %r564, %r215;
	@%p121 bra 	$L__BB7_12;
$L__BB7_25:
	setp.lt.s32 	%p122, %r215, 256;
	@%p122 bra 	$L__BB7_65;
	// begin inline asm
	mov.u32 %r452, %laneid;
	// end inline asm
	mov.b32 	%r470, 1;
	mov.b32 	%r471, 31;
	mov.b32 	%r472, -1;
	// begin inline asm
	shfl.sync.down.b32 %r453, %r572, %r470, %r471, %r472;
	// end inline asm
	// begin inline asm
	shfl.sync.down.b32 %r458, %r459, %r470, %r471, %r472;
	// end inline asm
	mov.b64 	{%r464, %r469}, %rd298;
	// begin inline asm
	shfl.sync.down.b32 %r463, %r464, %r470, %r471, %r472;
	// end inline asm
	// begin inline asm
	shfl.sync.down.b32 %r468, %r469, %r470, %r471, %r472;
	// end inline asm
	mov.b64 	%rd27, {%r463, %r468};
	setp.gt.s32 	%p179, %r452, 30;
	setp.lt.u32 	%p180, %r572, %r453;
	or.pred  	%p181, %p179, %p180;
	mov.u64 	%rd300, %rd298;
	mov.u32 	%r574, %r572;
	@%p181 bra 	$L__BB7_29;
	setp.lt.u32 	%p182, %r453, %r572;
	mov.u64 	%rd300, %rd27;
	mov.u32 	%r574, %r453;
	@%p182 bra 	$L__BB7_29;
	setp.lt.s64 	%p183, %rd298, %rd27;
	min.s64 	%rd300, %rd298, %rd27;
	selp.b32 	%r574, %r572, %r453, %p183;
$L__BB7_29:
	mov.b32 	%r490, 2;
	mov.b32 	%r491, 31;
	mov.b32 	%r492, -1;
	// begin inline asm
	shfl.sync.down.b32 %r473, %r574, %r490, %r491, %r492;
	// end inline asm
	// begin inline asm
	shfl.sync.down.b32 %r478, %r479, %r490, %r491, %r492;
	// end inline asm
	mov.b64 	{%r484, %r489}, %rd300;
	// begin inline asm
	shfl.sync.down.b32 %r483, %r484, %r490, %r491, %r492;
	// end inline asm
	// begin inline asm
	shfl.sync.down.b32 %r488, %r489, %r490, %r491, %r492;
	// end inline asm
	mov.b64 	%rd30, {%r483, %r488};
	setp.gt.s32 	%p184, %r452, 29;
	setp.lt.u32 	%p185, %r574, %r473;
	or.pred  	%p186, %p184, %p185;
	mov.u64 	%rd301, %rd300;
	mov.u32 	%r575, %r574;
	@%p186 bra 	$L__BB7_32;
	setp.lt.u32 	%p187, %r473, %r574;
	mov.u64 	%rd301, %rd30;
	mov.u32 	%r575, %r473;
	@%p187 bra 	$L__BB7_32;
	setp.lt.s64 	%p188, %rd300, %rd30;
	min.s64 	%rd301, %rd300, %rd30;
	selp.b32 	%r575, %r574, %r473, %p188;
$L__BB7_32:
	mov.b32 	%r510, 4;
	mov.b32 	%r511, 31;
	mov.b32 	%r512, -1;
	// begin inline asm
	shfl.sync.down.b32 %r493, %r575, %r510, %r511, %r512;
	// end inline asm
	// begin inline asm
	shfl.sync.down.b32 %r498, %r499, %r510, %r511, %r512;
	// end inline asm
	mov.b64 	{%r504, %r509}, %rd301;
	// begin inline asm
	shfl.sync.down.b32 %r503, %r504, %r510, %r511, %r512;
	// end inline asm
	// begin inline asm
	shfl.sync.down.b32 %r508, %r509, %r510, %r511, %r512;
	// end inline asm
	mov.b64 	%rd33, {%r503, %r508};
	setp.gt.s32 	%p189, %r452, 27;
	setp.lt.u32 	%p190, %r575, %r493;
	or.pred  	%p191, %p189, %p190;
	mov.u64 	%rd302, %rd301;
	mov.u32 	%r576, %r575;
	@%p191 bra 	$L__BB7_35;
	setp.lt.u32 	%p192, %r493, %r575;
	mov.u64 	%rd302, %rd33;
	mov.u32 	%r576, %r493;
	@%p192 bra 	$L__BB7_35;
	setp.lt.s64 	%p193, %rd301, %rd33;
	min.s64 	%rd302, %rd301, %rd33;
	selp.b32 	%r576, %r575, %r493, %p193;
$L__BB7_35:
	mov.b32 	%r530, 8;
	mov.b32 	%r531, 31;
	mov.b32 	%r532, -1;
	// begin inline asm
	shfl.sync.down.b32 %r513, %r576, %r530, %r531, %r532;
	// end inline asm
	// begin inline asm
	shfl.sync.down.b32 %r518, %r519, %r530, %r531, %r532;
	// end inline asm
	mov.b64 	{%r524, %r529}, %rd302;
	// begin inline asm
	shfl.sync.down.b32 %r523, %r524, %r530, %r531, %r532;
	// end inline asm
	// begin inline asm
	shfl.sync.down.b32 %r528, %r529, %r530, %r531, %r532;
	// end inline asm
	mov.b64 	%rd36, {%r523, %r528};
	setp.gt.s32 	%p194, %r452, 23;
	setp.lt.u32 	%p195, %r576, %r513;
	or.pred  	%p196, %p194, %p195;
	mov.u64 	%rd303, %rd302;
	mov.u32 	%r577, %r576;
	@%p196 bra 	$L__BB7_38;
	setp.lt.u32 	%p197, %r513, %r576;
	mov.u64 	%rd303, %rd36;
	mov.u32 	%r577, %r513;
	@%p197 bra 	$L__BB7_38;
	setp.lt.s64 	%p198, %rd302, %rd36;
	min.s64 	%rd303, %rd302, %rd36;
	selp.b32 	%r577, %r576, %r513, %p198;
$L__BB7_38:
	mov.b32 	%r550, 16;
	mov.b32 	%r551, 31;
	mov.b32 	%r552, -1;
	// begin inline asm
	shfl.sync.down.b32 %r533, %r577, %r550, %r551, %r552;
	// end inline asm
	// begin inline asm
	shfl.sync.down.b32 %r538, %r539, %r550, %r551, %r552;
	// end inline asm
	mov.b64 	{%r544, %r549}, %rd303;
	// begin inline asm
	shfl.sync.down.b32 %r543, %r544, %r550, %r551, %r552;
	// end inline asm
	// begin inline asm
	shfl.sync.down.b32 %r548, %r549, %r550, %r551, %r552;
	// end inline asm
	mov.b64 	%rd39, {%r543, %r548};
	setp.gt.s32 	%p199, %r452, 15;
	setp.lt.u32 	%p200, %r577, %r533;
	or.pred  	%p201, %p199, %p200;
	mov.u64 	%rd355, %rd303;
	mov.u32 	%r636, %r577;
	@%p201 bra 	$L__BB7_41;
	setp.lt.u32 	%p202, %r533, %r577;
	mov.u64 	%rd355, %rd39;
	mov.u32 	%r636, %r533;
	@%p202 bra 	$L__BB7_41;
	setp.lt.s64 	%p203, %rd303, %rd39;
	min.s64 	%rd355, %rd303, %rd39;
	selp.b32 	%r636, %r577, %r533, %p203;
$L__BB7_41:
	setp.ne.s32 	%p204, %r452, 0;
	@%p204 bra 	$L__BB7_43;
	shr.u32 	%r553, %r1, 1;
	and.b32  	%r554, %r553, 496;
	mov.u32 	%r555, _ZN6thrust24THRUST_300001_SM_1000_NS8cuda_cub4core6detail5shmemE;
	add.s32 	%r556, %r555, %r554;
	st.shared.u32 	[%r556+8], %r636;
	st.shared.u64 	[%r556+16], %rd355;
$L__BB7_43:
	bar.sync 	0;
	setp.ne.s32 	%p205, %r1, 0;
	@%p205 bra 	$L__BB7_203;
	ld.shared.u32 	%r51, [_ZN6thrust24THRUST_300001_SM_1000_NS8cuda_cub4core6detail5shmemE+24];
	ld.shared.u64 	%rd42, [_ZN6thrust24THRUST_300001_SM_1000_NS8cuda_cub4core6detail5shmemE+32];
	setp.lt.u32 	%p206, %r636, %r51;
	mov.u64 	%rd305, %rd355;
	mov.u32 	%r579, %r636;
	@%p206 bra 	$L__BB7_47;
	setp.lt.u32 	%p207, %r51, %r636;
	mov.u64 	%rd305, %rd42;
	mov.u32 	%r579, %r51;
	@%p207 bra 	$L__BB7_47;
	setp.lt.s64 	%p208, %rd355, %rd42;
	min.s64 	%rd305, %rd355, %rd42;
	selp.b32 	%r579, %r636, %r51, %p208;
$L__BB7_47:
	ld.shared.u32 	%r54, [_ZN6thrust24THRUST_300001_SM_1000_NS8cuda_cub4core6detail5shmemE+40];
	ld.shared.u64 	%rd45, [_ZN6thrust24THRUST_300001_SM_1000_NS8cuda_cub4core6detail5shmemE+48];
	setp.lt.u32 	%p209, %r579, %r54;
	mov.u64 	%rd306, %rd305;
	mov.u32 	%r580, %r579;
	@%p209 bra 	$L__BB7_50;
	setp.lt.u32 	%p210, %r54, %r579;
	mov.u64 	%rd306, %rd45;
	mov.u32 	%r580, %r54;
	@%p210 bra 	$L__BB7_50;
	setp.lt.s64 	%p211, %rd305, %rd45;
	min.s64 	%rd306, %rd305, %rd45;
	selp.b32 	%r580, %r579, %r54, %p211;
$L__BB7_50:
	ld.shared.u32 	%r57, [_ZN6thrust24THRUST_300001_SM_1000_NS8cuda_cub4core6detail5shmemE+56];
	ld.shared.u64 	%rd48, [_ZN6thrust24THRUST_300001_SM_1000_NS8cuda_cub4core6detail5shmemE+64];
	setp.lt.u32 	%p212, %r580, %r57;
	mov.u64 	%rd307, %rd306;
	mov.u32 	%r581, %r580;
	@%p212 bra 	$L__BB7_53;
	setp.lt.u32 	%p213, %r57, %r580;
	mov.u64 	%rd307, %rd48;
	mov.u32 	%r581, %r57;
	@%p213 bra 	$L__BB7_53;
	setp.lt.s64 	%p214, %rd306, %rd48;
	min.s64 	%rd307, %rd306, %rd48;
	selp.b32 	%r581, %r580, %r57, %p214;
$L__BB7_53:
	ld.shared.u32 	%r60, [_ZN6thrust24THRUST_300001_SM_1000_NS8cuda_cub4core6detail5shmemE+72];
	ld.shared.u64 	%rd51, [_ZN6thrust24THRUST_300001_SM_1000_NS8cuda_cub4core6detail5shmemE+80];
	setp.lt.u32 	%p215, %r581, %r60;
	mov.u64 	%rd308, %rd307;
	mov.u32 	%r582, %r581;
	@%p215 bra 	$L__BB7_56;
	setp.lt.u32 	%p216, %r60, %r581;
	mov.u64 	%rd308, %rd51;
	mov.u32 	%r582, %r60;
	@%p216 bra 	$L__BB7_56;
	setp.lt.s64 	%p217, %rd307, %rd51;
	min.s64 	%rd308, %rd307, %rd51;
	selp.b32 	%r582, %r581, %r60, %p217;
$L__BB7_56:
	ld.shared.u32 	%r63, [_ZN6thrust24THRUST_300001_SM_1000_NS8cuda_cub4core6detail5shmemE+88];
	ld.shared.u64 	%rd54, [_ZN6thrust24THRUST_300001_SM_1000_NS8cuda_cub4core6detail5shmemE+96];
	setp.lt.u32 	%p218, %r582, %r63;
	mov.u64 	%rd309, %rd308;
	mov.u32 	%r583, %r582;
	@%p218 bra 	$L__BB7_59;
	setp.lt.u32 	%p219, %r63, %r582;
	mov.u64 	%rd309, %rd54;
	mov.u32 	%r583, %r63;
	@%p219 bra 	$L__BB7_59;
	setp.lt.s64 	%p220, %rd308, %rd54;
	min.s64 	%rd309, %rd308, %rd54;
	selp.b32 	%r583, %r582, %r63, %p220;
$L__BB7_59:
	ld.shared.u32 	%r66, [_ZN6thrust24THRUST_300001_SM_1000_NS8cuda_cub4core6detail5shmemE+104];
	ld.shared.u64 	%rd57, [_ZN6thrust24THRUST_300001_SM_1000_NS8cuda_cub4core6detail5shmemE+112];
	setp.lt.u32 	%p221, %r583, %r66;
	mov.u64 	%rd310, %rd309;
	mov.u32 	%r584, %r583;
	@%p221 bra 	$L__BB7_62;
	setp.lt.u32 	%p222, %r66, %r583;
	mov.u64 	%rd310, %rd57;
	mov.u32 	%r584, %r66;
	@%p222 bra 	$L__BB7_62;
	setp.lt.s64 	%p223, %rd309, %rd57;
	min.s64 	%rd310, %rd309, %rd57;
	selp.b32 	%r584, %r583, %r66, %p223;
$L__BB7_62:
	ld.shared.u32 	%r69, [_ZN6thrust24THRUST_300001_SM_1000_NS8cuda_cub4core6detail5shmemE+120];
	ld.shared.u64 	%rd60, [_ZN6thrust24THRUST_300001_SM_1000_NS8cuda_cub4core6detail5shmemE+128];
	setp.lt.u32 	%p224, %r584, %r69;
	mov.u32 	%r636, %r584;
	mov.u64 	%rd355, %rd310;
	@%p224 bra 	$L__BB7_203;
	setp.lt.u32 	%p225, %r69, %r584;
	mov.u32 	%r636, %r69;
	mov.u64 	%rd355, %rd60;
	@%p225 bra 	$L__BB7_203;
	setp.lt.s64 	%p226, %rd310, %rd60;
	min.s64 	%rd355, %rd310, %rd60;
	selp.b32 	%r636, %r584, %r69, %p226;
	bra.uni 	$L__BB7_203;
$L__BB7_65:
	// begin inline asm
	mov.u32 %r339, %laneid;
	// end inline asm
	and.b32  	%r360, %r1, 992;
	add.s32 	%r361, %r360, 32;
	setp.gt.s32 	%p123, %r361, %r215;
	not.b32 	%r362, %r360;
	add.s32 	%r363, %r215, %r362;
	selp.b32 	%r358, %r363, 31, %p123;
	mov.b32 	%r357, 1;
	mov.b32 	%r359, -1;
	// begin inline asm
	shfl.sync.down.b32 %r340, %r572, %r357, %r358, %r359;
	// end inline asm
	// begin inline asm
	shfl.sync.down.b32 %r345, %r346, %r357, %r358, %r359;
	// end inline asm
	mov.b64 	{%r351, %r356}, %rd298;
	// begin inline asm
	shfl.sync.down.b32 %r350, %r351, %r357, %r358, %r359;
	// end inline asm
	// begin inline asm
	shfl.sync.down.b32 %r355, %r356, %r357, %r358, %r359;
	// end inline asm
	mov.b64 	%rd62, {%r350, %r355};
	setp.ge.s32 	%p124, %r339, %r358;
	setp.lt.u32 	%p125, %r572, %r340;
	or.pred  	%p126, %p124, %p125;
	mov.u64 	%rd311, %rd298;
	mov.u32 	%r585, %r572;
	@%p126 bra 	$L__BB7_68;
	setp.lt.u32 	%p127, %r340, %r572;
	mov.u64 	%rd311, %rd62;
	mov.u32 	%r585, %r340;
	@%p127 bra 	$L__BB7_68;
	setp.lt.s64 	%p128, %rd298, %rd62;
	min.s64 	%rd311, %rd298, %rd62;
	selp.b32 	%r585, %r572, %r340, %p128;
$L__BB7_68:
	mov.b32 	%r381, 2;
	mov.b32 	%r383, -1;
	// begin inline asm
	shfl.sync.down.b32 %r364, %r585, %r381, %r358, %r383;
	// end inline asm
	// begin inline asm
	shfl.sync.down.b32 %r369, %r370, %r381, %r358, %r383;
	// end inline asm
	mov.b64 	{%r375, %r380}, %rd311;
	// begin inline asm
	shfl.sync.down.b32 %r374, %r375, %r381, %r358, %r383;
	// end inline asm
	// begin inline asm
	shfl.sync.down.b32 %r379, %r380, %r381, %r358, %r383;
	// end inline asm
	mov.b64 	%rd65, {%r374, %r379};
	add.s32 	%r384, %r339, 2;
	setp.gt.s32 	%p129, %r384, %r358;
	setp.lt.u32 	%p130, %r585, %r364;
	or.pred  	%p131, %p129, %p130;
	mov.u64 	%rd312, %rd311;
	mov.u32 	%r586, %r585;
	@%p131 bra 	$L__BB7_71;
	setp.lt.u32 	%p132, %r364, %r585;
	mov.u64 	%rd312, %rd65;
	mov.u32 	%r586, %r364;
	@%p132 bra 	$L__BB7_71;
	setp.lt.s64 	%p133, %rd311, %rd65;
	min.s64 	%rd312, %rd311, %rd65;
	selp.b32 	%r586, %r585, %r364, %p133;
$L__BB7_71:
	mov.b32 	%r402, 4;
	mov.b32 	%r404, -1;
	// begin inline asm
	shfl.sync.down.b32 %r385, %r586, %r402, %r358, %r404;
	// end inline asm
	// begin inline asm
	shfl.sync.down.b32 %r390, %r391, %r402, %r358, %r404;
	// end inline asm
	mov.b64 	{%r396, %r401}, %rd312;
	// begin inline asm
	shfl.sync.down.b32 %r395, %r396, %r402, %r358, %r404;
	// end inline asm
	// begin inline asm
	shfl.sync.down.b32 %r400, %r401, %r402, %r358, %r404;
	// end inline asm
	mov.b64 	%rd68, {%r395, %r400};
	add.s32 	%r405, %r339, 4;
	setp.gt.s32 	%p134, %r405, %r358;
	setp.lt.u32 	%p135, %r586, %r385;
	or.pred  	%p136, %p134, %p135;
	mov.u32 	%r587, %r586;
	mov.u64 	%rd313, %rd312;
	@%p136 bra 	$L__BB7_74;
	setp.lt.u32 	%p137, %r385, %r586;
	mov.u32 	%r587, %r385;
	mov.u64 	%rd313, %rd68;
	@%p137 bra 	$L__BB7_74;
	setp.lt.s64 	%p138, %rd312, %rd68;
	selp.b32 	%r587, %r586, %r385, %p138;
	min.s64 	%rd313, %rd312, %rd68;
$L__BB7_74:
	mov.b32 	%r423, 8;
	mov.b32 	%r425, -1;
	// begin inline asm
	shfl.sync.down.b32 %r406, %r587, %r423, %r358, %r425;
	// end inline asm
	// begin inline asm
	shfl.sync.down.b32 %r411, %r412, %r423, %r358, %r425;
	// end inline asm
	mov.b64 	{%r417, %r422}, %rd313;
	// begin inline asm
	shfl.sync.down.b32 %r416, %r417, %r423, %r358, %r425;
	// end inline asm
	// begin inline asm
	shfl.sync.down.b32 %r421, %r422, %r423, %r358, %r425;
	// end inline asm
	mov.b64 	%rd71, {%r416, %r421};
	add.s32 	%r426, %r339, 8;
	setp.gt.s32 	%p139, %r426, %r358;
	setp.lt.u32 	%p140, %r587, %r406;
	or.pred  	%p141, %p139, %p140;
	mov.u32 	%r588, %r587;
	mov.u64 	%rd314, %rd313;
	@%p141 bra 	$L__BB7_77;
	setp.lt.u32 	%p142, %r406, %r587;
	mov.u32 	%r588, %r406;
	mov.u64 	%rd314, %rd71;
	@%p142 bra 	$L__BB7_77;
	setp.lt.s64 	%p143, %rd313, %rd71;
	selp.b32 	%r588, %r587, %r406, %p143;
	min.s64 	%rd314, %rd313, %rd71;
$L__BB7_77:
	mov.b32 	%r444, 16;
	mov.b32 	%r446, -1;
	// begin inline asm
	shfl.sync.down.b32 %r427, %r588, %r444, %r358, %r446;
	// end inline asm
	// begin inline asm
	shfl.sync.down.b32 %r432, %r433, %r444, %r358, %r446;
	// end inline asm
	mov.b64 	{%r438, %r443}, %rd314;
	// begin inline asm
	shfl.sync.down.b32 %r437, %r438, %r444, %r358, %r446;
	// end inline asm
	// begin inline asm
	shfl.sync.down.b32 %r442, %r443, %r444, %r358, %r446;
	// end inline asm
	mov.b64 	%rd74, {%r437, %r442};
	add.s32 	%r447, %r339, 16;
	setp.gt.s32 	%p144, %r447, %r358;
	setp.lt.u32 	%p145, %r588, %r427;
	or.pred  	%p146, %p144, %p145;
	mov.u32 	%r636, %r588;
	mov.u64 	%rd355, %rd314;
	@%p146 bra 	$L__BB7_80;
	setp.lt.u32 	%p147, %r427, %r588;
	mov.u32 	%r636, %r427;
	mov.u64 	%rd355, %rd74;
	@%p147 bra 	$L__BB7_80;
	setp.lt.s64 	%p148, %rd314, %rd74;
	selp.b32 	%r636, %r588, %r427, %p148;
	min.s64 	%rd355, %rd314, %rd74;
$L__BB7_80:
	setp.ne.s32 	%p149, %r339, 0;
	@%p149 bra 	$L__BB7_82;
	shr.u32 	%r448, %r1, 1;
	and.b32  	%r449, %r448, 496;
	mov.u32 	%r450, _ZN6thrust24THRUST_300001_SM_1000_NS8cuda_cub4core6detail5shmemE;
	add.s32 	%r451, %r450, %r449;
	st.shared.u32 	[%r451+8], %r636;
	st.shared.u64 	[%r451+16], %rd355;
$L__BB7_82:
	bar.sync 	0;
	setp.ne.s32 	%p150, %r1, 0;
	@%p150 bra 	$L__BB7_203;
	setp.lt.s32 	%p151, %r215, 33;
	mov.u32 	%r590, %r636;
	mov.u64 	%rd316, %rd355;
	@%p151 bra 	$L__BB7_87;
	ld.shared.u32 	%r88, [_ZN6thrust24THRUST_300001_SM_1000_NS8cuda_cub4core6detail5shmemE+24];
	ld.shared.u64 	%rd77, [_ZN6thrust24THRUST_300001_SM_1000_NS8cuda_cub4core6detail5shmemE+32];
	setp.lt.u32 	%p152, %r636, %r88;
	mov.u32 	%r590, %r636;
	mov.u64 	%rd316, %rd355;
	@%p152 bra 	$L__BB7_87;
	setp.lt.u32 	%p153, %r88, %r636;
	mov.u32 	%r590, %r88;
	mov.u64 	%rd316, %rd77;
	@%p153 bra 	$L__BB7_87;
	setp.lt.s64 	%p154, %rd355, %rd77;
	selp.b32 	%r590, %r636, %r88, %p154;
	min.s64 	%rd316, %rd355, %rd77;
$L__BB7_87:
	setp.lt.s32 	%p155, %r215, 65;
	mov.u32 	%r591, %r590;
	mov.u64 	%rd317, %rd316;
	@%p155 bra 	$L__BB7_91;
	ld.shared.u32 	%r91, [_ZN6thrust24THRUST_300001_SM_1000_NS8cuda_cub4core6detail5shmemE+40];
	ld.shared.u64 	%rd80, [_ZN6thrust24THRUST_300001_SM_1000_NS8cuda_cub4core6detail5shmemE+48];
	setp.lt.u32 	%p156, %r590, %r91;
	mov.u32 	%r591, %r590;
	mov.u64 	%rd317, %rd316;
	@%p156 bra 	$L__BB7_91;
	setp.lt.u32 	%p157, %r91, %r590;
	mov.u32 	%r591, %r91;
	mov.u64 	%rd317, %rd80;
	@%p157 bra 	$L__BB7_91;
	setp.lt.s64 	%p158, %rd316, %rd80;
	selp.b32 	%r591, %r590, %r91, %p158;
	min.s64 	%rd317, %rd316, %rd80;
$L__BB7_91:
	setp.lt.s32 	%p159, %r215, 97;
	mov.u32 	%r592, %r591;
	mov.u64 	%rd318, %rd317;
	@%p159 bra 	$L__BB7_95;
	ld.shared.u32 	%r94, [_ZN6thrust24THRUST_300001_SM_1000_NS8cuda_cub4core6detail5shmemE+56];
	ld.shared.u64 	%rd83, [_ZN6thrust24THRUST_300001_SM_1000_NS8cuda_cub4core6detail5shmemE+64];
	setp.lt.u32 	%p160, %r591, %r94;
	mov.u32 	%r592, %r591;
	mov.u64 	%rd318, %rd317;
	@%p160 bra 	$L__BB7_95;
	setp.lt.u32 	%p161, %r94, %r591;
	mov.u32 	%r592, %r94;
	mov.u64 	%rd318, %rd83;
	@%p161 bra 	$L__BB7_95;
	setp.lt.s64 	%p162, %rd317, %rd83;
	selp.b32 	%r592, %r591, %r94, %p162;
	min.s64 	%rd318, %rd317, %rd83;
$L__BB7_95:
	setp.lt.s32 	%p163, %r215, 129;
	mov.u32 	%r593, %r592;
	mov.u64 	%rd319, %rd318;
	@%p163 bra 	$L__BB7_99;
	ld.shared.u32 	%r97, [_ZN6thrust24THRUST_300001_SM_1000_NS8cuda_cub4core6detail5shmemE+72];
	ld.shared.u64 	%rd86, [_ZN6thrust24THRUST_300001_SM_1000_NS8cuda_cub4core6detail5shmemE+80];
	setp.lt.u32 	%p164, %r592, %r97;
	mov.u32 	%r593, %r592;
	mov.u64 	%rd319, %rd318;
	@%p164 bra 	$L__BB7_99;
	setp.lt.u32 	%p165, %r97, %r592;
	mov.u32 	%r593, %r97;
	mov.u64 	%rd319, %rd86;
	@%p165 bra 	$L__BB7_99;
	setp.lt.s64 	%p166, %rd318, %rd86;
	selp.b32 	%r593, %r592, %r97, %p166;
	min.s64 	%rd319, %rd318, %rd86;
$L__BB7_99:
	setp.lt.s32 	%p167, %r215, 161;
	mov.u32 	%r594, %r593;
	mov.u64 	%rd320, %rd319;
	@%p167 bra 	$L__BB7_103;
	ld.shared.u32 	%r100, [_ZN6thrust24THRUST_300001_SM_1000_NS8cuda_cub4core6detail5shmemE+88];
	ld.shared.u64 	%rd89, [_ZN6thrust24THRUST_300001_SM_1000_NS8cuda_cub4core6detail5shmemE+96];
	setp.lt.u32 	%p168, %r593, %r100;
	mov.u32 	%r594, %r593;
	mov.u64 	%rd320, %rd319;
	@%p168 bra 	$L__BB7_103;
	setp.lt.u32 	%p169, %r100, %r593;
	mov.u32 	%r594, %r100;
	mov.u64 	%rd320, %rd89;
	@%p169 bra 	$L__BB7_103;
	setp.lt.s64 	%p170, %rd319, %rd89;
	selp.b32 	%r594, %r593, %r100, %p170;
	min.s64 	%rd320, %rd319, %rd89;
$L__BB7_103:
	setp.lt.s32 	%p171, %r215, 193;
	mov.u32 	%r595, %r594;
	mov.u64 	%rd321, %rd320;
	@%p171 bra 	$L__BB7_107;
	ld.shared.u32 	%r103, [_ZN6thrust24THRUST_300001_SM_1000_NS8cuda_cub4core6detail5shmemE+104];
	ld.shared.u64 	%rd92, [_ZN6thrust24THRUST_300001_SM_1000_NS8cuda_cub4core6detail5shmemE+112];
	setp.lt.u32 	%p172, %r594, %r103;
	mov.u32 	%r595, %r594;
	mov.u64 	%rd321, %rd320;
	@%p172 bra 	$L__BB7_107;
	setp.lt.u32 	%p173, %r103, %r594;
	mov.u32 	%r595, %r103;
	mov.u64 	%rd321, %rd92;
	@%p173 bra 	$L__BB7_107;
	setp.lt.s64 	%p174, %rd320, %rd92;
	selp.b32 	%r595, %r594, %r103, %p174;
	min.s64 	%rd321, %rd320, %rd92;
$L__BB7_107:
	setp.lt.s32 	%p175, %r215, 225;
	mov.u32 	%r636, %r595;
	mov.u64 	%rd355, %rd321;
	@%p175 bra 	$L__BB7_203;
	ld.shared.u32 	%r106, [_ZN6thrust24THRUST_300001_SM_1000_NS8cuda_cub4core6detail5shmemE+120];
	ld.shared.u64 	%rd95, [_ZN6thrust24THRUST_300001_SM_1000_NS8cuda_cub4core6detail5shmemE+128];
	setp.lt.u32 	%p176, %r595, %r106;
	mov.u32 	%r636, %r595;
	mov.u64 	%rd355, %rd321;
	@%p176 bra 	$L__BB7_203;
	setp.lt.u32 	%p177, %r106, %r595;
	mov.u32 	%r636, %r106;
	mov.u64 	%rd355, %rd95;
	@%p177 bra 	$L__BB7_203;
	setp.lt.s64 	%p178, %rd321, %rd95;
	selp.b32 	%r636, %r595, %r106, %p178;
	min.s64 	%rd355, %rd321, %rd95;
	bra.uni 	$L__BB7_203;
$L__BB7_111:
	mov.u32 	%r108, %tid.x;
	mul.wide.u32 	%rd208, %r108, 16;
	add.s64 	%rd189, %rd186, %rd208;
	// begin inline asm
	ld.global.nc.u64 %rd188, [%rd189];
	// end inline asm
	add.s64 	%rd191, %rd189, 8;
	// begin inline asm
	ld.global.nc.u64 %rd190, [%rd191];
	// end inline asm
	cvt.u32.u64 	%r109, %rd188;
	add.s64 	%rd193, %rd189, 4096;
	// begin inline asm
	ld.global.nc.u64 %rd192, [%rd193];
	// end inline asm
	add.s64 	%rd195, %rd189, 4104;
	// begin inline asm
	ld.global.nc.u64 %rd194, [%rd195];
	// end inline asm
	cvt.u32.u64 	%r110, %rd192;
	add.s64 	%rd197, %rd189, 8192;
	// begin inline asm
	ld.global.nc.u64 %rd196, [%rd197];
	// end inline asm
	add.s64 	%rd199, %rd189, 8200;
	// begin inline asm
	ld.global.nc.u64 %rd198, [%rd199];
	// end inline asm
	cvt.u32.u64 	%r111, %rd196;
	add.s64 	%rd201, %rd189, 12288;
	// begin inline asm
	ld.global.nc.u64 %rd200, [%rd201];
	// end inline asm
	add.s64 	%rd203, %rd189, 12296;
	// begin inline asm
	ld.global.nc.u64 %rd202, [%rd203];
	// end inline asm
	cvt.u32.u64 	%r112, %rd200;
	add.s64 	%rd205, %rd189, 16384;
	// begin inline asm
	ld.global.nc.u64 %rd204, [%rd205];
	// end inline asm
	add.s64 	%rd207, %rd189, 16392;
	// begin inline asm
	ld.global.nc.u64 %rd206, [%rd207];
	// end inline asm
	cvt.u32.u64 	%r113, %rd204;
	setp.lt.u32 	%p3, %r109, %r110;
	mov.u32 	%r596, %r109;
	mov.u64 	%rd322, %rd190;
	@%p3 bra 	$L__BB7_114;
	setp.lt.u32 	%p4, %r110, %r109;
	mov.u32 	%r596, %r110;
	mov.u64 	%rd322, %rd194;
	@%p4 bra 	$L__BB7_114;
	setp.lt.s64 	%p5, %rd190, %rd194;
	selp.b32 	%r596, %r109, %r110, %p5;
	min.s64 	%rd322, %rd190, %rd194;
$L__BB7_114:
	setp.lt.u32 	%p6, %r596, %r111;
	mov.u32 	%r597, %r596;
	mov.u64 	%rd323, %rd322;
	@%p6 bra 	$L__BB7_117;
	setp.lt.u32 	%p7, %r111, %r596;
	mov.u32 	%r597, %r111;
	mov.u64 	%rd323, %rd198;
	@%p7 bra 	$L__BB7_117;
	setp.lt.s64 	%p8, %rd322, %rd198;
	selp.b32 	%r597, %r596, %r111, %p8;
	min.s64 	%rd323, %rd322, %rd198;
$L__BB7_117:
	setp.lt.u32 	%p9, %r597, %r112;
	mov.u32 	%r598, %r597;
	mov.u64 	%rd324, %rd323;
	@%p9 bra 	$L__BB7_120;
	setp.lt.u32 	%p10, %r112, %r597;
	mov.u32 	%r598, %r112;
	mov.u64 	%rd324, %rd202;
	@%p10 bra 	$L__BB7_120;
	setp.lt.s64 	%p11, %rd323, %rd202;
	selp.b32 	%r598, %r597, %r112, %p11;
	min.s64 	%rd324, %rd323, %rd202;
$L__BB7_120:
	setp.lt.u32 	%p12, %r598, %r113;
	mov.u32 	%r623, %r598;
	mov.u64 	%rd342, %rd324;
	@%p12 bra 	$L__BB7_123;
	setp.lt.u32 	%p13, %r113, %r598;
	mov.u32 	%r623, %r113;
	mov.u64 	%rd342, %rd206;
	@%p13 bra 	$L__BB7_123;
	setp.lt.s64 	%p14, %rd324, %rd206;
	selp.b32 	%r623, %r598, %r113, %p14;
	min.s64 	%rd342, %rd324, %rd206;
$L__BB7_123:
	setp.lt.u32 	%p15, %r215, 2560;
	mov.b32 	%r608, 1280;
	@%p15 bra 	$L__BB7_141;
	mov.b32 	%r608, 1280;
$L__BB7_125:
	mov.u32 	%r122, %r608;
	add.s32 	%r218, %r122, %r108;
	mul.wide.u32 	%rd229, %r218, 16;
	add.s64 	%rd210, %rd186, %rd229;
	// begin inline asm
	ld.global.nc.u64 %rd209, [%rd210];
	// end inline asm
	add.s64 	%rd212, %rd210, 8;
	// begin inline asm
	ld.global.nc.u64 %rd211, [%rd212];
	// end inline asm
	cvt.u32.u64 	%r124, %rd209;
	add.s64 	%rd214, %rd210, 4096;
	// begin inline asm
	ld.global.nc.u64 %rd213, [%rd214];
	// end inline asm
	add.s64 	%rd216, %rd210, 4104;
	// begin inline asm
	ld.global.nc.u64 %rd215, [%rd216];
	// end inline asm
	cvt.u32.u64 	%r125, %rd213;
	add.s64 	%rd218, %rd210, 8192;
	// begin inline asm
	ld.global.nc.u64 %rd217, [%rd218];
	// end inline asm
	add.s64 	%rd220, %rd210, 8200;
	// begin inline asm
	ld.global.nc.u64 %rd219, [%rd220];
	// end inline asm
	cvt.u32.u64 	%r126, %rd217;
	add.s64 	%rd222, %rd210, 12288;
	// begin inline asm
	ld.global.nc.u64 %rd221, [%rd222];
	// end inline asm
	add.s64 	%rd224, %rd210, 12296;
	// begin inline asm
	ld.global.nc.u64 %rd223, [%rd224];
	// end inline asm
	cvt.u32.u64 	%r127, %rd221;
	add.s64 	%rd226, %rd210, 16384;
	// begin inline asm
	ld.global.nc.u64 %rd225, [%rd226];
	// end inline asm
	add.s64 	%rd228, %rd210, 16392;
	// begin inline asm
	ld.global.nc.u64 %rd227, [%rd228];
	// end inline asm
	cvt.u32.u64 	%r128, %rd225;
	setp.lt.u32 	%p16, %r623, %r124;
	mov.u32 	%r602, %r623;
	mov.u64 	%rd327, %rd342;
	@%p16 bra 	$L__BB7_128;
	setp.lt.u32 	%p17, %r124, %r623;
	mov.u32 	%r602, %r124;
	mov.u64 	%rd327, %rd211;
	@%p17 bra 	$L__BB7_128;
	setp.lt.s64 	%p18, %rd342, %rd211;
	selp.b32 	%r602, %r623, %r124, %p18;
	min.s64 	%rd327, %rd342, %rd211;
$L__BB7_128:
	setp.lt.u32 	%p19, %r602, %r125;
	mov.u32 	%r603, %r602;
	mov.u64 	%rd328, %rd327;
	@%p19 bra 	$L__BB7_131;
	setp.lt.u32 	%p20, %r125, %r602;
	mov.u32 	%r603, %r125;
	mov.u64 	%rd328, %rd215;
	@%p20 bra 	$L__BB7_131;
	setp.lt.s64 	%p21, %rd327, %rd215;
	selp.b32 	%r603, %r602, %r125, %p21;
	min.s64 	%rd328, %rd327, %rd215;
$L__BB7_131:
	setp.lt.u32 	%p22, %r603, %r126;
	mov.u32 	%r604, %r603;
	mov.u64 	%rd329, %rd328;
	@%p22 bra 	$L__BB7_134;
	setp.lt.u32 	%p23, %r126, %r603;
	mov.u32 	%r604, %r126;
	mov.u64 	%rd329, %rd219;
	@%p23 bra 	$L__BB7_134;
	setp.lt.s64 	%p24, %rd328, %rd219;
	selp.b32 	%r604, %r603, %r126, %p24;
	min.s64 	%rd329, %rd328, %rd219;
$L__BB7_134:
	setp.lt.u32 	%p25, %r604, %r127;
	mov.u32 	%r605, %r604;
	mov.u64 	%rd330, %rd329;
	@%p25 bra 	$L__BB7_137;
	setp.lt.u32 	%p26, %r127, %r604;
	mov.u32 	%r605, %r127;
	mov.u64 	%rd330, %rd223;
	@%p26 bra 	$L__BB7_137;
	setp.lt.s64 	%p27, %rd329, %rd223;
	selp.b32 	%r605, %r604, %r127, %p27;
	min.s64 	%rd330, %rd329, %rd223;
$L__BB7_137:
	setp.lt.u32 	%p28, %r605, %r128;
	mov.u32 	%r623, %r605;
	mov.u64 	%rd342, %rd330;
	@%p28 bra 	$L__BB7_140;
	setp.lt.u32 	%p29, %r128, %r605;
	mov.u32 	%r623, %r128;
	mov.u64 	%rd342, %rd227;
	@%p29 bra 	$L__BB7_140;
	setp.lt.s64 	%p30, %rd330, %rd227;
	selp.b32 	%r623, %r605, %r128, %p30;
	min.s64 	%rd342, %rd330, %rd227;
$L__BB7_140:
	add.s32 	%r608, %r122, 1280;
	add.s32 	%r219, %r122, 2560;
	setp.le.s32 	%p31, %r219, %r215;
	@%p31 bra 	$L__BB7_125;
$L__BB7_141:
	setp.le.s32 	%p32, %r215, %r608;
	@%p32 bra 	$L__BB7_164;
	sub.s32 	%r142, %r215, %r608;
	setp.ge.s32 	%p33, %r108, %r142;
	@%p33 bra 	$L__BB7_164;
	not.b32 	%r221, %r108;
	add.s32 	%r222, %r215, %r221;
	sub.s32 	%r143, %r222, %r608;
	and.b32  	%r223, %r143, 768;
	setp.eq.s32 	%p34, %r223, 768;
	mov.u32 	%r614, %r108;
	@%p34 bra 	$L__BB7_149;
	add.s32 	%r610, %r108, %r608;
	shr.u32 	%r224, %r143, 8;
	add.s32 	%r225, %r224, 1;
	and.b32  	%r226, %r225, 3;
	neg.s32 	%r609, %r226;
	mov.u32 	%r614, %r108;
$L__BB7_145:
	.pragma "nounroll";
	mov.u64 	%rd127, %rd342;
	mov.u32 	%r149, %r623;
	mul.wide.u32 	%rd235, %r610, 16;
	add.s64 	%rd232, %rd186, %rd235;
	// begin inline asm
	ld.global.nc.u64 %rd231, [%rd232];
	// end inline asm
	add.s64 	%rd234, %rd232, 8;
	// begin inline asm
	ld.global.nc.u64 %rd233, [%rd234];
	// end inline asm
	cvt.u32.u64 	%r150, %rd231;
	setp.lt.u32 	%p35, %r149, %r150;
	@%p35 bra 	$L__BB7_148;
	setp.lt.u32 	%p36, %r150, %r149;
	mov.u32 	%r623, %r150;
	mov.u64 	%rd342, %rd233;
	@%p36 bra 	$L__BB7_148;
	setp.lt.s64 	%p37, %rd127, %rd233;
	selp.b32 	%r623, %r149, %r150, %p37;
	min.s64 	%rd342, %rd127, %rd233;
$L__BB7_148:
	add.s32 	%r614, %r614, 256;
	add.s32 	%r610, %r610, 256;
	add.s32 	%r609, %r609, 1;
	setp.ne.s32 	%p38, %r609, 0;
	@%p38 bra 	$L__BB7_145;
$L__BB7_149:
	setp.lt.u32 	%p39, %r143, 768;
	@%p39 bra 	$L__BB7_164;
	cvt.u64.u32 	%rd236, %r614;
	cvt.u64.u32 	%rd237, %r608;
	add.s64 	%rd238, %rd236, %rd237;
	shl.b64 	%rd239, %rd238, 4;
	add.s64 	%rd240, %rd239, %rd186;
	add.s64 	%rd337, %rd240, 12296;
	add.s32 	%r617, %r614, %r608;
$L__BB7_151:
	mul.wide.u32 	%rd245, %r617, 16;
	add.s64 	%rd242, %rd186, %rd245;
	// begin inline asm
	ld.global.nc.u64 %rd241, [%rd242];
	// end inline asm
	add.s64 	%rd244, %rd242, 8;
	// begin inline asm
	ld.global.nc.u64 %rd243, [%rd244];
	// end inline asm
	cvt.u32.u64 	%r163, %rd241;
	setp.lt.u32 	%p40, %r623, %r163;
	mov.u32 	%r620, %r623;
	mov.u64 	%rd339, %rd342;
	@%p40 bra 	$L__BB7_154;
	setp.lt.u32 	%p41, %r163, %r623;
	mov.u32 	%r620, %r163;
	mov.u64 	%rd339, %rd243;
	@%p41 bra 	$L__BB7_154;
	setp.lt.s64 	%p42, %rd342, %rd243;
	selp.b32 	%r620, %r623, %r163, %p42;
	min.s64 	%rd339, %rd342, %rd243;
$L__BB7_154:
	add.s64 	%rd247, %rd337, -8200;
	// begin inline asm
	ld.global.nc.u64 %rd246, [%rd247];
	// end inline asm
	add.s64 	%rd249, %rd337, -8192;
	// begin inline asm
	ld.global.nc.u64 %rd248, [%rd249];
	// end inline asm
	cvt.u32.u64 	%r166, %rd246;
	setp.lt.u32 	%p43, %r620, %r166;
	mov.u32 	%r621, %r620;
	mov.u64 	%rd340, %rd339;
	@%p43 bra 	$L__BB7_157;
	setp.lt.u32 	%p44, %r166, %r620;
	mov.u32 	%r621, %r166;
	mov.u64 	%rd340, %rd248;
	@%p44 bra 	$L__BB7_157;
	setp.lt.s64 	%p45, %rd339, %rd248;
	selp.b32 	%r621, %r620, %r166, %p45;
	min.s64 	%rd340, %rd339, %rd248;
$L__BB7_157:
	add.s64 	%rd251, %rd337, -4104;
	// begin inline asm
	ld.global.nc.u64 %rd250, [%rd251];
	// end inline asm
	add.s64 	%rd253, %rd337, -4096;
	// begin inline asm
	ld.global.nc.u64 %rd252, [%rd253];
	// end inline asm
	cvt.u32.u64 	%r169, %rd250;
	setp.lt.u32 	%p46, %r621, %r169;
	mov.u32 	%r622, %r621;
	mov.u64 	%rd341, %rd340;
	@%p46 bra 	$L__BB7_160;
	setp.lt.u32 	%p47, %r169, %r621;
	mov.u32 	%r622, %r169;
	mov.u64 	%rd341, %rd252;
	@%p47 bra 	$L__BB7_160;
	setp.lt.s64 	%p48, %rd340, %rd252;
	selp.b32 	%r622, %r621, %r169, %p48;
	min.s64 	%rd341, %rd340, %rd252;
$L__BB7_160:
	add.s64 	%rd255, %rd337, -8;
	// begin inline asm
	ld.global.nc.u64 %rd254, [%rd255];
	// end inline asm
	// begin inline asm
	ld.global.nc.u64 %rd256, [%rd337];
	// end inline asm
	cvt.u32.u64 	%r172, %rd254;
	setp.lt.u32 	%p49, %r622, %r172;
	mov.u32 	%r623, %r622;
	mov.u64 	%rd342, %rd341;
	@%p49 bra 	$L__BB7_163;
	setp.lt.u32 	%p50, %r172, %r622;
	mov.u32 	%r623, %r172;
	mov.u64 	%rd342, %rd256;
	@%p50 bra 	$L__BB7_163;
	setp.lt.s64 	%p51, %rd341, %rd256;
	selp.b32 	%r623, %r622, %r172, %p51;
	min.s64 	%rd342, %rd341, %rd256;
$L__BB7_163:
	add.s32 	%r614, %r614, 1024;
	add.s64 	%rd337, %rd337, 16384;
	add.s32 	%r617, %r617, 1024;
	setp.lt.s32 	%p52, %r614, %r142;
	@%p52 bra 	$L__BB7_151;
$L__BB7_164:
	// begin inline asm
	mov.u32 %r227, %laneid;
	// end inline asm
	mov.b32 	%r245, 1;
	mov.b32 	%r246, 31;
	mov.b32 	%r247, -1;
	// begin inline asm
	shfl.sync.down.b32 %r228, %r623, %r245, %r246, %r247;
	// end inline asm
	// begin inline asm
	shfl.sync.down.b32 %r233, %r234, %r245, %r246, %r247;
	// end inline asm
	mov.b64 	{%r239, %r244}, %rd342;
	// begin inline asm
	shfl.sync.down.b32 %r238, %r239, %r245, %r246, %r247;
	// end inline asm
	// begin inline asm
	shfl.sync.down.b32 %r243, %r244, %r245, %r246, %r247;
	// end inline asm
	mov.b64 	%rd150, {%r238, %r243};
	setp.gt.s32 	%p53, %r227, 30;
	setp.lt.u32 	%p54, %r623, %r228;
	or.pred  	%p55, %p53, %p54;
	mov.u32 	%r625, %r623;
	mov.u64 	%rd344, %rd342;
	@%p55 bra 	$L__BB7_167;
	setp.lt.u32 	%p56, %r228, %r623;
	mov.u32 	%r625, %r228;
	mov.u64 	%rd344, %rd150;
	@%p56 bra 	$L__BB7_167;
	setp.lt.s64 	%p57, %rd342, %rd150;
	selp.b32 	%r625, %r623, %r228, %p57;
	min.s64 	%rd344, %rd342, %rd150;
$L__BB7_167:
	mov.b32 	%r265, 2;
	mov.b32 	%r266, 31;
	mov.b32 	%r267, -1;
	// begin inline asm
	shfl.sync.down.b32 %r248, %r625, %r265, %r266, %r267;
	// end inline asm
	// begin inline asm
	shfl.sync.down.b32 %r253, %r254, %r265, %r266, %r267;
	// end inline asm
	mov.b64 	{%r259, %r264}, %rd344;
	// begin inline asm
	shfl.sync.down.b32 %r258, %r259, %r265, %r266, %r267;
	// end inline asm
	// begin inline asm
	shfl.sync.down.b32 %r263, %r264, %r265, %r266, %r267;
	// end inline asm
	mov.b64 	%rd153, {%r258, %r263};
	setp.gt.s32 	%p58, %r227, 29;
	setp.lt.u32 	%p59, %r625, %r248;
	or.pred  	%p60, %p58, %p59;
	mov.u32 	%r626, %r625;
	mov.u64 	%rd345, %rd344;
	@%p60 bra 	$L__BB7_170;
	setp.lt.u32 	%p61, %r248, %r625;
	mov.u32 	%r626, %r248;
	mov.u64 	%rd345, %rd153;
	@%p61 bra 	$L__BB7_170;
	setp.lt.s64 	%p62, %rd344, %rd153;
	selp.b32 	%r626, %r625, %r248, %p62;
	min.s64 	%rd345, %rd344, %rd153;
$L__BB7_170:
	mov.b32 	%r285, 4;
	mov.b32 	%r286, 31;
	mov.b32 	%r287, -1;
	// begin inline asm
	shfl.sync.down.b32 %r268, %r626, %r285, %r286, %r287;
	// end inline asm
	// begin inline asm
	shfl.sync.down.b32 %r273, %r274, %r285, %r286, %r287;
	// end inline asm
	mov.b64 	{%r279, %r284}, %rd345;
	// begin inline asm
	shfl.sync.down.b32 %r278, %r279, %r285, %r286, %r287;
	// end inline asm
	// begin inline asm
	shfl.sync.down.b32 %r283, %r284, %r285, %r286, %r287;
	// end inline asm
	mov.b64 	%rd156, {%r278, %r283};
	setp.gt.s32 	%p63, %r227, 27;
	setp.lt.u32 	%p64, %r626, %r268;
	or.pred  	%p65, %p63, %p64;
	mov.u32 	%r627, %r626;
	mov.u64 	%rd346, %rd345;
	@%p65 bra 	$L__BB7_173;
	setp.lt.u32 	%p66, %r268, %r626;
	mov.u32 	%r627, %r268;
	mov.u64 	%rd346, %rd156;
	@%p66 bra 	$L__BB7_173;
	setp.lt.s64 	%p67, %rd345, %rd156;
	selp.b32 	%r627, %r626, %r268, %p67;
	min.s64 	%rd346, %rd345, %rd156;
$L__BB7_173:
	mov.b32 	%r305, 8;
	mov.b32 	%r306, 31;
	mov.b32 	%r307, -1;
	// begin inline asm
	shfl.sync.down.b32 %r288, %r627, %r305, %r306, %r307;
	// end inline asm
	// begin inline asm
	shfl.sync.down.b32 %r293, %r294, %r305, %r306, %r307;
	// end inline asm
	mov.b64 	{%r299, %r304}, %rd346;
	// begin inline asm
	shfl.sync.down.b32 %r298, %r299, %r305, %r306, %r307;
	// end inline asm
	// begin inline asm
	shfl.sync.down.b32 %r303, %r304, %r305, %r306, %r307;
	// end inline asm
	mov.b64 	%rd159, {%r298, %r303};
	setp.gt.s32 	%p68, %r227, 23;
	setp.lt.u32 	%p69, %r627, %r288;
	or.pred  	%p70, %p68, %p69;
	mov.u32 	%r628, %r627;
	mov.u64 	%rd347, %rd346;
	@%p70 bra 	$L__BB7_176;
	setp.lt.u32 	%p71, %r288, %r627;
	mov.u32 	%r628, %r288;
	mov.u64 	%rd347, %rd159;
	@%p71 bra 	$L__BB7_176;
	setp.lt.s64 	%p72, %rd346, %rd159;
	selp.b32 	%r628, %r627, %r288, %p72;
	min.s64 	%rd347, %rd346, %rd159;
$L__BB7_176:
	mov.b32 	%r325, 16;
	mov.b32 	%r326, 31;
	mov.b32 	%r327, -1;
	// begin inline asm
	shfl.sync.down.b32 %r308, %r628, %r325, %r326, %r327;
	// end inline asm
	// begin inline asm
	shfl.sync.down.b32 %r313, %r314, %r325, %r326, %r327;
	// end inline asm
	mov.b64 	{%r319, %r324}, %rd347;
	// begin inline asm
	shfl.sync.down.b32 %r318, %r319, %r325, %r326, %r327;
	// end inline asm
	// begin inline asm
	shfl.sync.down.b32 %r323, %r324, %r325, %r326, %r327;
	// end inline asm
	mov.b64 	%rd162, {%r318, %r323};
	setp.gt.s32 	%p73, %r227, 15;
	setp.lt.u32 	%p74, %r628, %r308;
	or.pred  	%p75, %p73, %p74;
	mov.u32 	%r636, %r628;
	mov.u64 	%rd355, %rd347;
	@%p75 bra 	$L__BB7_179;
	setp.lt.u32 	%p76, %r308, %r628;
	mov.u32 	%r636, %r308;
	mov.u64 	%rd355, %rd162;
	@%p76 bra 	$L__BB7_179;
	setp.lt.s64 	%p77, %rd347, %rd162;
	selp.b32 	%r636, %r628, %r308, %p77;
	min.s64 	%rd355, %rd347, %rd162;
$L__BB7_179:
	setp.ne.s32 	%p78, %r227, 0;
	@%p78 bra 	$L__BB7_181;
	shr.u32 	%r328, %r108, 1;
	and.b32  	%r329, %r328, 496;
	mov.u32 	%r330, _ZN6thrust24THRUST_300001_SM_1000_NS8cuda_cub4core6detail5shmemE;
	add.s32 	%r331, %r330, %r329;
	st.shared.u32 	[%r331+8], %r636;
	st.shared.u64 	[%r331+16], %rd355;
$L__BB7_181:
	bar.sync 	0;
	setp.ne.s32 	%p79, %r108, 0;
	@%p79 bra 	$L__BB7_203;
	ld.shared.u32 	%r194, [_ZN6thrust24THRUST_300001_SM_1000_NS8cuda_cub4core6detail5shmemE+24];
	ld.shared.u64 	%rd165, [_ZN6thrust24THRUST_300001_SM_1000_NS8cuda_cub4core6detail5shmemE+32];
	setp.lt.u32 	%p80, %r636, %r194;
	mov.u32 	%r630, %r636;
	mov.u64 	%rd349, %rd355;
	@%p80 bra 	$L__BB7_185;
	setp.lt.u32 	%p81, %r194, %r636;
	mov.u32 	%r630, %r194;
	mov.u64 	%rd349, %rd165;
	@%p81 bra 	$L__BB7_185;
	setp.lt.s64 	%p82, %rd355, %rd165;
	selp.b32 	%r630, %r636, %r194, %p82;
	min.s64 	%rd349, %rd355, %rd165;
$L__BB7_185:
	ld.shared.u32 	%r197, [_ZN6thrust24THRUST_300001_SM_1000_NS8cuda_cub4core6detail5shmemE+40];
	ld.shared.u64 	%rd168, [_ZN6thrust24THRUST_300001_SM_1000_NS8cuda_cub4core6detail5shmemE+48];
	setp.lt.u32 	%p83, %r630, %r197;
	mov.u32 	%r631, %r630;
	mov.u64 	%rd350, %rd349;
	@%p83 bra 	$L__BB7_188;
	setp.lt.u32 	%p84, %r197, %r630;
	mov.u32 	%r631, %r197;
	mov.u64 	%rd350, %rd168;
	@%p84 bra 	$L__BB7_188;
	setp.lt.s64 	%p85, %rd349, %rd168;
	selp.b32 	%r631, %r630, %r197, %p85;
	min.s64 	%rd350, %rd349, %rd168;
$L__BB7_188:
	ld.shared.u32 	%r200, [_ZN6thrust24THRUST_300001_SM_1000_NS8cuda_cub4core6detail5shmemE+56];
	ld.shared.u64 	%rd171, [_ZN6thrust24THRUST_300001_SM_1000_NS8cuda_cub4core6detail5shmemE+64];
	setp.lt.u32 	%p86, %r631, %r200;
	mov.u32 	%r632, %r631;
	mov.u64 	%rd351, %rd350;
	@%p86 bra 	$L__BB7_191;
	setp.lt.u32 	%p87, %r200, %r631;
	mov.u32 	%r632, %r200;
	mov.u64 	%rd351, %rd171;
	@%p87 bra 	$L__BB7_191;
	setp.lt.s64 	%p88, %rd350, %rd171;
	selp.b32 	%r632, %r631, %r200, %p88;
	min.s64 	%rd351, %rd350, %rd171;
$L__BB7_191:
	ld.shared.u32 	%r203, [_ZN6thrust24THRUST_300001_SM_1000_NS8cuda_cub4core6detail5shmemE+72];
	ld.shared.u64 	%rd174, [_ZN6thrust24THRUST_300001_SM_1000_NS8cuda_cub4core6detail5shmemE+80];
	setp.lt.u32 	%p89, %r632, %r203;
	mov.u32 	%r633, %r632;
	mov.u64 	%rd352, %rd351;
	@%p89 bra 	$L__BB7_194;
	setp.lt.u32 	%p90, %r203, %r632;
	mov.u32 	%r633, %r203;
	mov.u64 	%rd352, %rd174;
	@%p90 bra 	$L__BB7_194;
	setp.lt.s64 	%p91, %rd351, %rd174;
	selp.b32 	%r633, %r632, %r203, %p91;
	min.s64 	%rd352, %rd351, %rd174;
$L__BB7_194:
	ld.shared.u32 	%r206, [_ZN6thrust24THRUST_300001_SM_1000_NS8cuda_cub4core6detail5shmemE+88];
	ld.shared.u64 	%rd177, [_ZN6thrust24THRUST_300001_SM_1000_NS8cuda_cub4core6detail5shmemE+96];
	setp.lt.u32 	%p92, %r633, %r206;
	mov.u32 	%r634, %r633;
	mov.u64 	%rd353, %rd352;
	@%p92 bra 	$L__BB7_197;
	setp.lt.u32 	%p93, %r206, %r633;
	mov.u32 	%r634, %r206;
	mov.u64 	%rd353, %rd177;
	@%p93 bra 	$L__BB7_197;
	setp.lt.s64 	%p94, %rd352, %rd177;
	selp.b32 	%r634, %r633, %r206, %p94;
	min.s64 	%rd353, %rd352, %rd177;
$L__BB7_197:
	ld.shared.u32 	%r209, [_ZN6thrust24THRUST_300001_SM_1000_NS8cuda_cub4core6detail5shmemE+104];
	ld.shared.u64 	%rd180, [_ZN6thrust24THRUST_300001_SM_1000_NS8cuda_cub4core6detail5shmemE+112];
	setp.lt.u32 	%p95, %r634, %r209;
	mov.u32 	%r635, %r634;
	mov.u64 	%rd354, %rd353;
	@%p95 bra 	$L__BB7_200;
	setp.lt.u32 	%p96, %r209, %r634;
	mov.u32 	%r635, %r209;
	mov.u64 	%rd354, %rd180;
	@%p96 bra 	$L__BB7_200;
	setp.lt.s64 	%p97, %rd353, %rd180;
	selp.b32 	%r635, %r634, %r209, %p97;
	min.s64 	%rd354, %rd353, %rd180;
$L__BB7_200:
	ld.shared.u32 	%r212, [_ZN6thrust24THRUST_300001_SM_1000_NS8cuda_cub4core6detail5shmemE+120];
	ld.shared.u64 	%rd183, [_ZN6thrust24THRUST_300001_SM_1000_NS8cuda_cub4core6detail5shmemE+128];
	setp.lt.u32 	%p98, %r635, %r212;
	mov.u32 	%r636, %r635;
	mov.u64 	%rd355, %rd354;
	@%p98 bra 	$L__BB7_203;
	setp.lt.u32 	%p99, %r212, %r635;
	mov.u32 	%r636, %r212;
	mov.u64 	%rd355, %rd183;
	@%p99 bra 	$L__BB7_203;
	setp.lt.s64 	%p100, %rd354, %rd183;
	selp.b32 	%r636, %r635, %r212, %p100;
	min.s64 	%rd355, %rd354, %rd183;
$L__BB7_203:
	mov.u32 	%r557, %tid.x;
	setp.ne.s32 	%p227, %r557, 0;
	@%p227 bra 	$L__BB7_205;
	cvta.to.global.u64 	%rd287, %rd187;
	st.global.u32 	[%rd287], %r636;
	st.global.u64 	[%rd287+8], %rd355;
$L__BB7_205:
	ret;

}
	// .globl	_ZN6thrust24THRUST_300001_SM_1000_NS8cuda_cub4core6detail13_kernel_agentINS1_8__reduce11ReduceAgentINS0_12zip_iteratorIN4cuda3std3__45tupleIJNS0_10device_ptrIjEENS0_17counting_iteratorIlNS0_11use_defaultESF_SF_EEEEEEEPNSB_IJjlEEESJ_lNS1_9__extrema9arg_min_fIjlNSA_4lessIjEEEEEEJSI_SK_lSP_EEEvDpT0_
.visible .entry _ZN6thrust24THRUST_300001_SM_1000_NS8cuda_cub4core6detail13_kernel_agentINS1_8__reduce11ReduceAgentINS0_12zip_iteratorIN4cuda3std3__45tupleIJNS0_10device_ptrIjEENS0_17counting_iteratorIlNS0_11use_defaultESF_SF_EEEEEEEPNSB_IJjlEEESJ_lNS1_9__extrema9arg_min_fIjlNSA_4lessIjEEEEEEJSI_SK_lSP_EEEvDpT0_(
	.param .align 8 .b8 _ZN6thrust24THRUST_300001_SM_1000_NS8cuda_cub4core6detail13_kernel_agentINS1_8__reduce11ReduceAgentINS0_12zip_iteratorIN4cuda3std3__45tupleIJNS0_10device_ptrIjEENS0_17counting_iteratorIlNS0_11use_defaultESF_SF_EEEEEEEPNSB_IJjlEEESJ_lNS1_9__extrema9arg_min_fIjlNSA_4lessIjEEEEEEJSI_SK_lSP_EEEvDpT0__param_0[16],
	.param .u64 .ptr .align 1 _ZN6thrust24THRUST_300001_SM_1000_NS8cuda_cub4core6detail13_kernel_agentINS1_8__reduce11ReduceAgentINS0_12zip_iteratorIN4cuda3std3__45tupleIJNS0_10device_ptrIjEENS0_17counting_iteratorIlNS0_11use_defaultESF_SF_EEEEEEEPNSB_IJjlEEESJ_lNS1_9__extrema9arg_min_fIjlNSA_4lessIjEEEEEEJSI_SK_lSP_EEEvDpT0__param_1,
	.param .u64 _ZN6thrust24THRUST_300001_SM_1000_NS8cuda_cub4core6detail13_kernel_agentINS1_8__reduce11ReduceAgentINS0_12zip_iteratorIN4cuda3std3__45tupleIJNS0_10device_ptrIjEENS0_17counting_iteratorIlNS0_11use_defaultESF_SF_EEEEEEEPNSB_IJjlEEESJ_lNS1_9__extrema9arg_min_fIjlNSA_4lessIjEEEEEEJSI_SK_lSP_EEEvDpT0__param_2,
	.param .align 1 .b8 _ZN6thrust24THRUST_300001_SM_1000_NS8cuda_cub4core6detail13_kernel_agentINS1_8__reduce11ReduceAgentINS0_12zip_iteratorIN4cuda3std3__45tupleIJNS0_10device_ptrIjEENS0_17counting_iteratorIlNS0_11use_defaultESF_SF_EEEEEEEPNSB_IJjlEEESJ_lNS1_9__extrema9arg_min_fIjlNSA_4lessIjEEEEEEJSI_SK_lSP_EEEvDpT0__param_3[1]
)
.maxntid 256
{
	.reg .pred 	%p<222>;
	.reg .b32 	%r<632>;
	.reg .b64 	%rd<307>;

	ld.param.u64 	%rd193, [_ZN6thrust24THRUST_300001_SM_1000_NS8cuda_cub4core6detail13_kernel_agentINS1_8__reduce11ReduceAgentINS0_12zip_iteratorIN4cuda3std3__45tupleIJNS0_10device_ptrIjEENS0_17counting_iteratorIlNS0_11use_defaultESF_SF_EEEEEEEPNSB_IJjlEEESJ_lNS1_9__extrema9arg_min_fIjlNSA_4lessIjEEEEEEJSI_SK_lSP_EEEvDpT0__param_0+8];
	ld.param.u64 	%rd192, [_ZN6thrust24THRUST_300001_SM_1000_NS8cuda_cub4core6detail13_kernel_agentINS1_8__reduce11ReduceAgentINS0_12zip_iteratorIN4cuda3std3__45tupleIJNS0_10device_ptrIjEENS0_17counting_iteratorIlNS0_11use_defaultESF_SF_EEEEEEEPNSB_IJjlEEESJ_lNS1_9__extrema9arg_min_fIjlNSA_4lessIjEEEEEEJSI_SK_lSP_EEEvDpT0__param_0];
	ld.param.u64 	%rd195, [_ZN6thrust24THRUST_300001_SM_1000_NS8cuda_cub4core6detail13_kernel_agentINS1_8__reduce11ReduceAgentINS0_12zip_iteratorIN4cuda3std3__45tupleIJNS0_10device_ptrIjEENS0_17counting_iteratorIlNS0_11use_defaultESF_SF_EEEEEEEPNSB_IJjlEEESJ_lNS1_9__extrema9arg_min_fIjlNSA_4lessIjEEEEEEJSI_SK_lSP_EEEvDpT0__param_2];
	setp.eq.s64 	%p1, %rd195, 0;
	@%p1 bra 	$L__BB8_197;
	cvta.to.global.u64 	%rd1, %rd192;
	setp.gt.s64 	%p2, %rd195, 1279;
	@%p2 bra 	$L__BB8_112;
	cvt.u32.u64 	%r1, %rd195;
	mov.u32 	%r2, %tid.x;
	setp.ge.s32 	%p95, %r2, %r1;
	mov.b32 	%r574, 0;
	mov.b64 	%rd249, 0;
	mov.u32 	%r566, %r2;
	@%p95 bra 	$L__BB8_4;
	cvt.u64.u32 	%rd225, %r2;
	mul.wide.u32 	%rd226, %r2, 4;
	add.s64 	%rd227, %rd1, %rd226;
	add.s64 	%rd249, %rd193, %rd225;
	ld.global.u32 	%r574, [%rd227];
	add.s32 	%r566, %r2, 256;
$L__BB8_4:
	setp.ge.s32 	%p96, %r566, %r1;
	@%p96 bra 	$L__BB8_26;
	not.b32 	%r332, %r566;
	add.s32 	%r7, %r332, %r1;
	and.b32  	%r333, %r7, 768;
	setp.eq.s32 	%p97, %r333, 768;
	@%p97 bra 	$L__BB8_11;
	cvt.u64.u32 	%rd229, %r566;
	add.s64 	%rd240, %rd193, %rd229;
	mul.wide.u32 	%rd230, %r566, 4;
	add.s64 	%rd239, %rd1, %rd230;
	shr.u32 	%r334, %r7, 8;
	add.s32 	%r335, %r334, 1;
	and.b32  	%r336, %r335, 3;
	neg.s32 	%r562, %r336;
$L__BB8_7:
	.pragma "nounroll";
	mov.u64 	%rd9, %rd249;
	mov.u32 	%r11, %r574;
	ld.global.u32 	%r12, [%rd239];
	setp.lt.u32 	%p98, %r11, %r12;
	@%p98 bra 	$L__BB8_10;
	setp.lt.u32 	%p99, %r12, %r11;
	mov.u64 	%rd249, %rd240;
	mov.u32 	%r574, %r12;
	@%p99 bra 	$L__BB8_10;
	setp.lt.s64 	%p100, %rd9, %rd240;
	min.s64 	%rd249, %rd9, %rd240;
	selp.b32 	%r574, %r11, %r12, %p100;
$L__BB8_10:
	add.s32 	%r566, %r566, 256;
	add.s64 	%rd240, %rd240, 256;
	add.s64 	%rd239, %rd239, 1024;
	add.s32 	%r562, %r562, 1;
	setp.ne.s32 	%p101, %r562, 0;
	@%p101 bra 	$L__BB8_7;
$L__BB8_11:
	setp.lt.u32 	%p102, %r7, 768;
	@%p102 bra 	$L__BB8_26;
	add.s32 	%r569, %r566, 512;
$L__BB8_13:
	mov.u32 	%r21, %r569;
	add.s32 	%r337, %r21, -512;
	cvt.s64.s32 	%rd231, %r337;
	mul.wide.s32 	%rd232, %r337, 4;
	add.s64 	%rd17, %rd1, %rd232;
	add.s64 	%rd18, %rd193, %rd231;
	ld.global.u32 	%r23, [%rd17];
	setp.lt.u32 	%p103, %r574, %r23;
	mov.u64 	%rd246, %rd249;
	mov.u32 	%r571, %r574;
	@%p103 bra 	$L__BB8_16;
	setp.lt.u32 	%p104, %r23, %r574;
	mov.u64 	%rd246, %rd18;
	mov.u32 	%r571, %r23;
	@%p104 bra 	$L__BB8_16;
	setp.lt.s64 	%p105, %rd249, %rd18;
	min.s64 	%rd246, %rd249, %rd18;
	selp.b32 	%r571, %r574, %r23, %p105;
$L__BB8_16:
	add.s32 	%r338, %r21, -256;
	cvt.s64.s32 	%rd233, %r338;
	add.s64 	%rd21, %rd193, %rd233;
	ld.global.u32 	%r26, [%rd17+1024];
	setp.lt.u32 	%p106, %r571, %r26;
	mov.u64 	%rd247, %rd246;
	mov.u32 	%r572, %r571;
	@%p106 bra 	$L__BB8_19;
	setp.lt.u32 	%p107, %r26, %r571;
	mov.u64 	%rd247, %rd21;
	mov.u32 	%r572, %r26;
	@%p107 bra 	$L__BB8_19;
	setp.lt.s64 	%p108, %rd246, %rd21;
	min.s64 	%rd247, %rd246, %rd21;
	selp.b32 	%r572, %r571, %r26, %p108;
$L__BB8_19:
	cvt.s64.s32 	%rd234, %r21;
	add.s64 	%rd24, %rd193, %rd234;
	ld.global.u32 	%r29, [%rd17+2048];
	setp.lt.u32 	%p109, %r572, %r29;
	mov.u64 	%rd248, %rd247;
	mov.u32 	%r573, %r572;
	@%p109 bra 	$L__BB8_22;
	setp.lt.u32 	%p110, %r29, %r572;
	mov.u64 	%rd248, %rd24;
	mov.u32 	%r573, %r29;
	@%p110 bra 	$L__BB8_22;
	setp.lt.s64 	%p111, %rd247, %rd24;
	min.s64 	%rd248, %rd247, %rd24;
	selp.b32 	%r573, %r572, %r29, %p111;
$L__BB8_22:
	add.s32 	%r339, %r21, 256;
	cvt.s64.s32 	%rd235, %r339;
	add.s64 	%rd27, %rd193, %rd235;
	ld.global.u32 	%r32, [%rd17+3072];
	setp.lt.u32 	%p112, %r573, %r32;
	mov.u64 	%rd249, %rd248;
	mov.u32 	%r574, %r573;
	@%p112 bra 	$L__BB8_25;
	setp.lt.u32 	%p113, %r32, %r573;
	mov.u64 	%rd249, %rd27;
	mov.u32 	%r574, %r32;
	@%p113 bra 	$L__BB8_25;
	setp.lt.s64 	%p114, %rd248, %rd27;
	min.s64 	%rd249, %rd248, %rd27;
	selp.b32 	%r574, %r573, %r32, %p114;
$L__BB8_25:
	add.s32 	%r569, %r21, 1024;
	add.s32 	%r340, %r21, 512;
	setp.lt.s32 	%p115, %r340, %r1;
	@%p115 bra 	$L__BB8_13;
$L__BB8_26:
	setp.lt.s32 	%p116, %r1, 256;
	@%p116 bra 	$L__BB8_66;
	// begin inline asm
	mov.u32 %r454, %laneid;
	// end inline asm
	mov.b32 	%r472, 1;
	mov.b32 	%r473, 31;
	mov.b32 	%r474, -1;
	// begin inline asm
	shfl.sync.down.b32 %r455, %r574, %r472, %r473, %r474;
	// end inline asm
	// begin inline asm
	shfl.sync.down.b32 %r460, %r461, %r472, %r473, %r474;
	// end inline asm
	mov.b64 	{%r466, %r471}, %rd249;
	// begin inline asm
	shfl.sync.down.b32 %r465, %r466, %r472, %r473, %r474;
	// end inline asm
	// begin inline asm
	shfl.sync.down.b32 %r470, %r471, %r472, %r473, %r474;
	// end inline asm
	mov.b64 	%rd31, {%r465, %r470};
	setp.gt.s32 	%p173, %r454, 30;
	setp.lt.u32 	%p174, %r574, %r455;
	or.pred  	%p175, %p173, %p174;
	mov.u64 	%rd251, %rd249;
	mov.u32 	%r576, %r574;
	@%p175 bra 	$L__BB8_30;
	setp.lt.u32 	%p176, %r455, %r574;
	mov.u64 	%rd251, %rd31;
	mov.u32 	%r576, %r455;
	@%p176 bra 	$L__BB8_30;
	setp.lt.s64 	%p177, %rd249, %rd31;
	min.s64 	%rd251, %rd249, %rd31;
	selp.b32 	%r576, %r574, %r455, %p177;
$L__BB8_30:
	mov.b32 	%r492, 2;
	mov.b32 	%r493, 31;
	mov.b32 	%r494, -1;
	// begin inline asm
	shfl.sync.down.b32 %r475, %r576, %r492, %r493, %r494;
	// end inline asm
	// begin inline asm
	shfl.sync.down.b32 %r480, %r481, %r492, %r493, %r494;
	// end inline asm
	mov.b64 	{%r486, %r491}, %rd251;
	// begin inline asm
	shfl.sync.down.b32 %r485, %r486, %r492, %r493, %r494;
	// end inline asm
	// begin inline asm
	shfl.sync.down.b32 %r490, %r491, %r492, %r493, %r494;
	// end inline asm
	mov.b64 	%rd34, {%r485, %r490};
	setp.gt.s32 	%p178, %r454, 29;
	setp.lt.u32 	%p179, %r576, %r475;
	or.pred  	%p180, %p178, %p179;
	mov.u64 	%rd252, %rd251;
	mov.u32 	%r577, %r576;
	@%p180 bra 	$L__BB8_33;
	setp.lt.u32 	%p181, %r475, %r576;
	mov.u64 	%rd252, %rd34;
	mov.u32 	%r577, %r475;
	@%p181 bra 	$L__BB8_33;
	setp.lt.s64 	%p182, %rd251, %rd34;
	min.s64 	%rd252, %rd251, %rd34;
	selp.b32 	%r577, %r576, %r475, %p182;
$L__BB8_33:
	mov.b32 	%r512, 4;
	mov.b32 	%r513, 31;
	mov.b32 	%r514, -1;
	// begin inline asm
	shfl.sync.down.b32 %r495, %r577, %r512, %r513, %r514;
	// end inline asm
	// begin inline asm
	shfl.sync.down.b32 %r500, %r501, %r512, %r513, %r514;
	// end inline asm
	mov.b64 	{%r506, %r511}, %rd252;
	// begin inline asm
	shfl.sync.down.b32 %r505, %r506, %r512, %r513, %r514;
	// end inline asm
	// begin inline asm
	shfl.sync.down.b32 %r510, %r511, %r512, %r513, %r514;
	// end inline asm
	mov.b64 	%rd37, {%r505, %r510};
	setp.gt.s32 	%p183, %r454, 27;
	setp.lt.u32 	%p184, %r577, %r495;
	or.pred  	%p185, %p183, %p184;
	mov.u64 	%rd253, %rd252;
	mov.u32 	%r578, %r577;
	@%p185 bra 	$L__BB8_36;
	setp.lt.u32 	%p186, %r495, %r577;
	mov.u64 	%rd253, %rd37;
	mov.u32 	%r578, %r495;
	@%p186 bra 	$L__BB8_36;
	setp.lt.s64 	%p187, %rd252, %rd37;
	min.s64 	%rd253, %rd252, %rd37;
	selp.b32 	%r578, %r577, %r495, %p187;
$L__BB8_36:
	mov.b32 	%r532, 8;
	mov.b32 	%r533, 31;
	mov.b32 	%r534, -1;
	// begin inline asm
	shfl.sync.down.b32 %r515, %r578, %r532, %r533, %r534;
	// end inline asm
	// begin inline asm
	shfl.sync.down.b32 %r520, %r521, %r532, %r533, %r534;
	// end inline asm
	mov.b64 	{%r526, %r531}, %rd253;
	// begin inline asm
	shfl.sync.down.b32 %r525, %r526, %r532, %r533, %r534;
	// end inline asm
	// begin inline asm
	shfl.sync.down.b32 %r530, %r531, %r532, %r533, %r534;
	// end inline asm
	mov.b64 	%rd40, {%r525, %r530};
	setp.gt.s32 	%p188, %r454, 23;
	setp.lt.u32 	%p189, %r578, %r515;
	or.pred  	%p190, %p188, %p189;
	mov.u64 	%rd254, %rd253;
	mov.u32 	%r579, %r578;
	@%p190 bra 	$L__BB8_39;
	setp.lt.u32 	%p191, %r515, %r578;
	mov.u64 	%rd254, %rd40;
	mov.u32 	%r579, %r515;
	@%p191 bra 	$L__BB8_39;
	setp.lt.s64 	%p192, %rd253, %rd40;
	min.s64 	%rd254, %rd253, %rd40;
	selp.b32 	%r579, %r578, %r515, %p192;
$L__BB8_39:
	mov.b32 	%r552, 16;
	mov.b32 	%r553, 31;
	mov.b32 	%r554, -1;
	// begin inline asm
	shfl.sync.down.b32 %r535, %r579, %r552, %r553, %r554;
	// end inline asm
	// begin inline asm
	shfl.sync.down.b32 %r540, %r541, %r552, %r553, %r554;
	// end inline asm
	mov.b64 	{%r546, %r551}, %rd254;
	// begin inline asm
	shfl.sync.down.b32 %r545, %r546, %r552, %r553, %r554;
	// end inline asm
	// begin inline asm
	shfl.sync.down.b32 %r550, %r551, %r552, %r553, %r554;
	// end inline asm
	mov.b64 	%rd43, {%r545, %r550};
	setp.gt.s32 	%p193, %r454, 15;
	setp.lt.u32 	%p194, %r579, %r535;
	or.pred  	%p195, %p193, %p194;
	mov.u64 	%rd306, %rd254;
	mov.u32 	%r631, %r579;
	@%p195 bra 	$L__BB8_42;
	setp.lt.u32 	%p196, %r535, %r579;
	mov.u64 	%rd306, %rd43;
	mov.u32 	%r631, %r535;
	@%p196 bra 	$L__BB8_42;
	setp.lt.s64 	%p197, %rd254, %rd43;
	min.s64 	%rd306, %rd254, %rd43;
	selp.b32 	%r631, %r579, %r535, %p197;
$L__BB8_42:
	setp.ne.s32 	%p198, %r454, 0;
	@%p198 bra 	$L__BB8_44;
	shr.u32 	%r555, %r2, 1;
	and.b32  	%r556, %r555, 496;
	mov.u32 	%r557, _ZN6thrust24THRUST_300001_SM_1000_NS8cuda_cub4core6detail5shmemE;
	add.s32 	%r558, %r557, %r556;
	st.shared.u32 	[%r558+8], %r631;
	st.shared.u64 	[%r558+16], %rd306;
$L__BB8_44:
	bar.sync 	0;
	setp.ne.s32 	%p199, %r2, 0;
	@%p199 bra 	$L__BB8_195;
	ld.shared.u32 	%r53, [_ZN6thrust24THRUST_300001_SM_1000_NS8cuda_cub4core6detail5shmemE+24];
	ld.shared.u64 	%rd46, [_ZN6thrust24THRUST_300001_SM_1000_NS8cuda_cub4core6detail5shmemE+32];
	setp.lt.u32 	%p200, %r631, %r53;
	mov.u64 	%rd256, %rd306;
	mov.u32 	%r581, %r631;
	@%p200 bra 	$L__BB8_48;
	setp.lt.u32 	%p201, %r53, %r631;
	mov.u64 	%rd256, %rd46;
	mov.u32 	%r581, %r53;
	@%p201 bra 	$L__BB8_48;
	setp.lt.s64 	%p202, %rd306, %rd46;
	min.s64 	%rd256, %rd306, %rd46;
	selp.b32 	%r581, %r631, %r53, %p202;
$L__BB8_48:
	ld.shared.u32 	%r56, [_ZN6thrust24THRUST_300001_SM_1000_NS8cuda_cub4core6detail5shmemE+40];
	ld.shared.u64 	%rd49, [_ZN6thrust24THRUST_300001_SM_1000_NS8cuda_cub4core6detail5shmemE+48];
	setp.lt.u32 	%p203, %r581, %r56;
	mov.u64 	%rd257, %rd256;
	mov.u32 	%r582, %r581;
	@%p203 bra 	$L__BB8_51;
	setp.lt.u32 	%p204, %r56, %r581;
	mov.u64 	%rd257, %rd49;
	mov.u32 	%r582, %r56;
	@%p204 bra 	$L__BB8_51;
	setp.lt.s64 	%p205, %rd256, %rd49;
	min.s64 	%rd257, %rd256, %rd49;
	selp.b32 	%r582, %r581, %r56, %p205;
$L__BB8_51:
	ld.shared.u32 	%r59, [_ZN6thrust24THRUST_300001_SM_1000_NS8cuda_cub4core6detail5shmemE+56];
	ld.shared.u64 	%rd52, [_ZN6thrust24THRUST_300001_SM_1000_NS8cuda_cub4core6detail5shmemE+64];
	setp.lt.u32 	%p206, %r582, %r59;
	mov.u64 	%rd258, %rd257;
	mov.u32 	%r583, %r582;
	@%p206 bra 	$L__BB8_54;
	setp.lt.u32 	%p207, %r59, %r582;
	mov.u64 	%rd258, %rd52;
	mov.u32 	%r583, %r59;
	@%p207 bra 	$L__BB8_54;
	setp.lt.s64 	%p208, %rd257, %rd52;
	min.s64 	%rd258, %rd257, %rd52;
	selp.b32 	%r583, %r582, %r59, %p208;
$L__BB8_54:
	ld.shared.u32 	%r62, [_ZN6thrust24THRUST_300001_SM_1000_NS8cuda_cub4core6detail5shmemE+72];
	ld.shared.u64 	%rd55, [_ZN6thrust24THRUST_300001_SM_1000_NS8cuda_cub4core6detail5shmemE+80];
	setp.lt.u32 	%p209, %r583, %r62;
	mov.u64 	%rd259, %rd258;
	mov.u32 	%r584, %r583;
	@%p209 bra 	$L__BB8_57;
	setp.lt.u32 	%p210, %r62, %r583;
	mov.u64 	%rd259, %rd55;
	mov.u32 	%r584, %r62;
	@%p210 bra 	$L__BB8_57;
	setp.lt.s64 	%p211, %rd258, %rd55;
	min.s64 	%rd259, %rd258, %rd55;
	selp.b32 	%r584, %r583, %r62, %p211;
$L__BB8_57:
	ld.shared.u32 	%r65, [_ZN6thrust24THRUST_300001_SM_1000_NS8cuda_cub4core6detail5shmemE+88];
	ld.shared.u64 	%rd58, [_ZN6thrust24THRUST_300001_SM_1000_NS8cuda_cub4core6detail5shmemE+96];
	setp.lt.u32 	%p212, %r584, %r65;
	mov.u64 	%rd260, %rd259;
	mov.u32 	%r585, %r584;
	@%p212 bra 	$L__BB8_60;
	setp.lt.u32 	%p213, %r65, %r584;
	mov.u64 	%rd260, %rd58;
	mov.u32 	%r585, %r65;
	@%p213 bra 	$L__BB8_60;
	setp.lt.s64 	%p214, %rd259, %rd58;
	min.s64 	%rd260, %rd259, %rd58;
	selp.b32 	%r585, %r584, %r65, %p214;
$L__BB8_60:
	ld.shared.u32 	%r68, [_ZN6thrust24THRUST_300001_SM_1000_NS8cuda_cub4core6detail5shmemE+104];
	ld.shared.u64 	%rd61, [_ZN6thrust24THRUST_300001_SM_1000_NS8cuda_cub4core6detail5shmemE+112];
	setp.lt.u32 	%p215, %r585, %r68;
	mov.u64 	%rd261, %rd260;
	mov.u32 	%r586, %r585;
	@%p215 bra 	$L__BB8_63;
	setp.lt.u32 	%p216, %r68, %r585;
	mov.u64 	%rd261, %rd61;
	mov.u32 	%r586, %r68;
	@%p216 bra 	$L__BB8_63;
	setp.lt.s64 	%p217, %rd260, %rd61;
	min.s64 	%rd261, %rd260, %rd61;
	selp.b32 	%r586, %r585, %r68, %p217;
$L__BB8_63:
	ld.shared.u32 	%r71, [_ZN6thrust24THRUST_300001_SM_1000_NS8cuda_cub4core6detail5shmemE+120];
	ld.shared.u64 	%rd64, [_ZN6thrust24THRUST_300001_SM_1000_NS8cuda_cub4core6detail5shmemE+128];
	setp.lt.u32 	%p218, %r586, %r71;
	mov.u32 	%r631, %r586;
	mov.u64 	%rd306, %rd261;
	@%p218 bra 	$L__BB8_195;
	setp.lt.u32 	%p219, %r71, %r586;
	mov.u32 	%r631, %r71;
	mov.u64 	%rd306, %rd64;
	@%p219 bra 	$L__BB8_195;
	setp.lt.s64 	%p220, %rd261, %rd64;
	min.s64 	%rd306, %rd261, %rd64;
	selp.b32 	%r631, %r586, %r71, %p220;
	bra.uni 	$L__BB8_195;
$L__BB8_66:
	// begin inline asm
	mov.u32 %r341, %laneid;
	// end inline asm
	and.b32  	%r362, %r2, 992;
	add.s32 	%r363, %r362, 32;
	setp.gt.s32 	%p117, %r363, %r1;
	not.b32 	%r364, %r362;
	add.s32 	%r365, %r1, %r364;
	selp.b32 	%r360, %r365, 31, %p117;
	mov.b32 	%r359, 1;
	mov.b32 	%r361, -1;
	// begin inline asm
	shfl.sync.down.b32 %r342, %r574, %r359, %r360, %r361;
	// end inline asm
	// begin inline asm
	shfl.sync.down.b32 %r347, %r348, %r359, %r360, %r361;
	// end inline asm
	mov.b64 	{%r353, %r358}, %rd249;
	// begin inline asm
	shfl.sync.down.b32 %r352, %r353, %r359, %r360, %r361;
	// end inline asm
	// begin inline asm
	shfl.sync.down.b32 %r357, %r358, %r359, %r360, %r361;
	// end inline asm
	mov.b64 	%rd66, {%r352, %r357};
	setp.ge.s32 	%p118, %r341, %r360;
	setp.lt.u32 	%p119, %r574, %r342;
	or.pred  	%p120, %p118, %p119;
	mov.u32 	%r587, %r574;
	mov.u64 	%rd262, %rd249;
	@%p120 bra 	$L__BB8_69;
	setp.lt.u32 	%p121, %r342, %r574;
	mov.u32 	%r587, %r342;
	mov.u64 	%rd262, %rd66;
	@%p121 bra 	$L__BB8_69;
	setp.lt.s64 	%p122, %rd249, %rd66;
	selp.b32 	%r587, %r574, %r342, %p122;
	min.s64 	%rd262, %rd249, %rd66;
$L__BB8_69:
	mov.b32 	%r383, 2;
	mov.b32 	%r385, -1;
	// begin inline asm
	shfl.sync.down.b32 %r366, %r587, %r383, %r360, %r385;
	// end inline asm
	// begin inline asm
	shfl.sync.down.b32 %r371, %r372, %r383, %r360, %r385;
	// end inline asm
	mov.b64 	{%r377, %r382}, %rd262;
	// begin inline asm
	shfl.sync.down.b32 %r376, %r377, %r383, %r360, %r385;
	// end inline asm
	// begin inline asm
	shfl.sync.down.b32 %r381, %r382, %r383, %r360, %r385;
	// end inline asm
	mov.b64 	%rd69, {%r376, %r381};
	add.s32 	%r386, %r341, 2;
	setp.gt.s32 	%p123, %r386, %r360;
	setp.lt.u32 	%p124, %r587, %r366;
	or.pred  	%p125, %p123, %p124;
	mov.u32 	%r588, %r587;
	mov.u64 	%rd263, %rd262;
	@%p125 bra 	$L__BB8_72;
	setp.lt.u32 	%p126, %r366, %r587;
	mov.u32 	%r588, %r366;
	mov.u64 	%rd263, %rd69;
	@%p126 bra 	$L__BB8_72;
	setp.lt.s64 	%p127, %rd262, %rd69;
	selp.b32 	%r588, %r587, %r366, %p127;
	min.s64 	%rd263, %rd262, %rd69;
$L__BB8_72:
	mov.b32 	%r404, 4;
	mov.b32 	%r406, -1;
	// begin inline asm
	shfl.sync.down.b32 %r387, %r588, %r404, %r360, %r406;
	// end inline asm
	// begin inline asm
	shfl.sync.down.b32 %r392, %r393, %r404, %r360, %r406;
	// end inline asm
	mov.b64 	{%r398, %r403}, %rd263;
	// begin inline asm
	shfl.sync.down.b32 %r397, %r398, %r404, %r360, %r406;
	// end inline asm
	// begin inline asm
	shfl.sync.down.b32 %r402, %r403, %r404, %r360, %r406;
	// end inline asm
	mov.b64 	%rd72, {%r397, %r402};
	add.s32 	%r407, %r341, 4;
	setp.gt.s32 	%p128, %r407, %r360;
	setp.lt.u32 	%p129, %r588, %r387;
	or.pred  	%p130, %p128, %p129;
	mov.u32 	%r589, %r588;
	mov.u64 	%rd264, %rd263;
	@%p130 bra 	$L__BB8_75;
	setp.lt.u32 	%p131, %r387, %r588;
	mov.u32 	%r589, %r387;
	mov.u64 	%rd264, %rd72;
	@%p131 bra 	$L__BB8_75;
	setp.lt.s64 	%p132, %rd263, %rd72;
	selp.b32 	%r589, %r588, %r387, %p132;
	min.s64 	%rd264, %rd263, %rd72;
$L__BB8_75:
	mov.b32 	%r425, 8;
	mov.b32 	%r427, -1;
	// begin inline asm
	shfl.sync.down.b32 %r408, %r589, %r425, %r360, %r427;
	// end inline asm
	// begin inline asm
	shfl.sync.down.b32 %r413, %r414, %r425, %r360, %r427;
	// end inline asm
	mov.b64 	{%r419, %r424}, %rd264;
	// begin inline asm
	shfl.sync.down.b32 %r418, %r419, %r425, %r360, %r427;
	// end inline asm
	// begin inline asm
	shfl.sync.down.b32 %r423, %r424, %r425, %r360, %r427;
	// end inline asm
	mov.b64 	%rd75, {%r418, %r423};
	add.s32 	%r428, %r341, 8;
	setp.gt.s32 	%p133, %r428, %r360;
	setp.lt.u32 	%p134, %r589, %r408;
	or.pred  	%p135, %p133, %p134;
	mov.u32 	%r590, %r589;
	mov.u64 	%rd265, %rd264;
	@%p135 bra 	$L__BB8_78;
	setp.lt.u32 	%p136, %r408, %r589;
	mov.u32 	%r590, %r408;
	mov.u64 	%rd265, %rd75;
	@%p136 bra 	$L__BB8_78;
	setp.lt.s64 	%p137, %rd264, %rd75;
	selp.b32 	%r590, %r589, %r408, %p137;
	min.s64 	%rd265, %rd264, %rd75;
$L__BB8_78:
	mov.b32 	%r446, 16;
	mov.b32 	%r448, -1;
	// begin inline asm
	shfl.sync.down.b32 %r429, %r590, %r446, %r360, %r448;
	// end inline asm
	// begin inline asm
	shfl.sync.down.b32 %r434, %r435, %r446, %r360, %r448;
	// end inline asm
	mov.b64 	{%r440, %r445}, %rd265;
	// begin inline asm
	shfl.sync.down.b32 %r439, %r440, %r446, %r360, %r448;
	// end inline asm
	// begin inline asm
	shfl.sync.down.b32 %r444, %r445, %r446, %r360, %r448;
	// end inline asm
	mov.b64 	%rd78, {%r439, %r444};
	add.s32 	%r449, %r341, 16;
	setp.gt.s32 	%p138, %r449, %r360;
	setp.lt.u32 	%p139, %r590, %r429;
	or.pred  	%p140, %p138, %p139;
	mov.u32 	%r631, %r590;
	mov.u64 	%rd306, %rd265;
	@%p140 bra 	$L__BB8_81;
	setp.lt.u32 	%p141, %r429, %r590;
	mov.u32 	%r631, %r429;
	mov.u64 	%rd306, %rd78;
	@%p141 bra 	$L__BB8_81;
	setp.lt.s64 	%p142, %rd265, %rd78;
	selp.b32 	%r631, %r590, %r429, %p142;
	min.s64 	%rd306, %rd265, %rd78;
$L__BB8_81:
	setp.ne.s32 	%p143, %r341, 0;
	@%p143 bra 	$L__BB8_83;
	shr.u32 	%r450, %r2, 1;
	and.b32  	%r451, %r450, 496;
	mov.u32 	%r452, _ZN6thrust24THRUST_300001_SM_1000_NS8cuda_cub4core6detail5shmemE;
	add.s32 	%r453, %r452, %r451;
	st.shared.u32 	[%r453+8], %r631;
	st.shared.u64 	[%r453+16], %rd306;
$L__BB8_83:
	bar.sync 	0;
	setp.ne.s32 	%p144, %r2, 0;
	@%p144 bra 	$L__BB8_195;
	setp.lt.s32 	%p145, %r1, 33;
	mov.u32 	%r592, %r631;
	mov.u64 	%rd267, %rd306;
	@%p145 bra 	$L__BB8_88;
	ld.shared.u32 	%r90, [_ZN6thrust24THRUST_300001_SM_1000_NS8cuda_cub4core6detail5shmemE+24];
	ld.shared.u64 	%rd81, [_ZN6thrust24THRUST_300001_SM_1000_NS8cuda_cub4core6detail5shmemE+32];
	setp.lt.u32 	%p146, %r631, %r90;
	mov.u32 	%r592, %r631;
	mov.u64 	%rd267, %rd306;
	@%p146 bra 	$L__BB8_88;
	setp.lt.u32 	%p147, %r90, %r631;
	mov.u32 	%r592, %r90;
	mov.u64 	%rd267, %rd81;
	@%p147 bra 	$L__BB8_88;
	setp.lt.s64 	%p148, %rd306, %rd81;
	selp.b32 	%r592, %r631, %r90, %p148;
	min.s64 	%rd267, %rd306, %rd81;
$L__BB8_88:
	setp.lt.s32 	%p149, %r1, 65;
	mov.u32 	%r593, %r592;
	mov.u64 	%rd268, %rd267;
	@%p149 bra 	$L__BB8_92;
	ld.shared.u32 	%r93, [_ZN6thrust24THRUST_300001_SM_1000_NS8cuda_cub4core6detail5shmemE+40];
	ld.shared.u64 	%rd84, [_ZN6thrust24THRUST_300001_SM_1000_NS8cuda_cub4core6detail5shmemE+48];
	setp.lt.u32 	%p150, %r592, %r93;
	mov.u32 	%r593, %r592;
	mov.u64 	%rd268, %rd267;
	@%p150 bra 	$L__BB8_92;
	setp.lt.u32 	%p151, %r93, %r592;
	mov.u32 	%r593, %r93;
	mov.u64 	%rd268, %rd84;
	@%p151 bra 	$L__BB8_92;
	setp.lt.s64 	%p152, %rd267, %rd84;
	selp.b32 	%r593, %r592, %r93, %p152;
	min.s64 	%rd268, %rd267, %rd84;
$L__BB8_92:
	setp.lt.s32 	%p153, %r1, 97;
	mov.u32 	%r594, %r593;
	mov.u64 	%rd269, %rd268;
	@%p153 bra 	$L__BB8_96;
	ld.shared.u32 	%r96, [_ZN6thrust24THRUST_300001_SM_1000_NS8cuda_cub4core6detail5shmemE+56];
	ld.shared.u64 	%rd87, [_ZN6thrust24THRUST_300001_SM_1000_NS8cuda_cub4core6detail5shmemE+64];
	setp.lt.u32 	%p154, %r593, %r96;
	mov.u32 	%r594, %r593;
	mov.u64 	%rd269, %rd268;
	@%p154 bra 	$L__BB8_96;
	setp.lt.u32 	%p155, %r96, %r593;
	mov.u32 	%r594, %r96;
	mov.u64 	%rd269, %rd87;
	@%p155 bra 	$L__BB8_96;
	setp.lt.s64 	%p156, %rd268, %rd87;
	selp.b32 	%r594, %r593, %r96, %p156;
	min.s64 	%rd269, %rd268, %rd87;
$L__BB8_96:
	setp.lt.s32 	%p157, %r1, 129;
	mov.u32 	%r595, %r594;
	mov.u64 	%rd270, %rd269;
	@%p157 bra 	$L__BB8_100;
	ld.shared.u32 	%r99, [_ZN6thrust24THRUST_300001_SM_1000_NS8cuda_cub4core6detail5shmemE+72];
	ld.shared.u64 	%rd90, [_ZN6thrust24THRUST_300001_SM_1000_NS8cuda_cub4core6detail5shmemE+80];
	setp.lt.u32 	%p158, %r594, %r99;
	mov.u32 	%r595, %r594;
	mov.u64 	%rd270, %rd269;
	@%p158 bra 	$L__BB8_100;
	setp.lt.u32 	%p159, %r99, %r594;
	mov.u32 	%r595, %r99;
	mov.u64 	%rd270, %rd90;
	@%p159 bra 	$L__BB8_100;
	setp.lt.s64 	%p160, %rd269, %rd90;
	selp.b32 	%r595, %r594, %r99, %p160;
	min.s64 	%rd270, %rd269, %rd90;
$L__BB8_100:
	setp.lt.s32 	%p161, %r1, 161;
	mov.u32 	%r596, %r595;
	mov.u64 	%rd271, %rd270;
	@%p161 bra 	$L__BB8_104;
	ld.shared.u32 	%r102, [_ZN6thrust24THRUST_300001_SM_1000_NS8cuda_cub4core6detail5shmemE+88];
	ld.shared.u64 	%rd93, [_ZN6thrust24THRUST_300001_SM_1000_NS8cuda_cub4core6detail5shmemE+96];
	setp.lt.u32 	%p162, %r595, %r102;
	mov.u32 	%r596, %r595;
	mov.u64 	%rd271, %rd270;
	@%p162 bra 	$L__BB8_104;
	setp.lt.u32 	%p163, %r102, %r595;
	mov.u32 	%r596, %r102;
	mov.u64 	%rd271, %rd93;
	@%p163 bra 	$L__BB8_104;
	setp.lt.s64 	%p164, %rd270, %rd93;
	selp.b32 	%r596, %r595, %r102, %p164;
	min.s64 	%rd271, %rd270, %rd93;
$L__BB8_104:
	setp.lt.s32 	%p165, %r1, 193;
	mov.u32 	%r597, %r596;
	mov.u64 	%rd272, %rd271;
	@%p165 bra 	$L__BB8_108;
	ld.shared.u32 	%r105, [_ZN6thrust24THRUST_300001_SM_1000_NS8cuda_cub4core6detail5shmemE+104];
	ld.shared.u64 	%rd96, [_ZN6thrust24THRUST_300001_SM_1000_NS8cuda_cub4core6detail5shmemE+112];
	setp.lt.u32 	%p166, %r596, %r105;
	mov.u32 	%r597, %r596;
	mov.u64 	%rd272, %rd271;
	@%p166 bra 	$L__BB8_108;
	setp.lt.u32 	%p167, %r105, %r596;
	mov.u32 	%r597, %r105;
	mov.u64 	%rd272, %rd96;
	@%p167 bra 	$L__BB8_108;
	setp.lt.s64 	%p168, %rd271, %rd96;
	selp.b32 	%r597, %r596, %r105, %p168;
	min.s64 	%rd272, %rd271, %rd96;
$L__BB8_108:
	setp.lt.s32 	%p169, %r1, 225;
	mov.u32 	%r631, %r597;
	mov.u64 	%rd306, %rd272;
	@%p169 bra 	$L__BB8_195;
	ld.shared.u32 	%r108, [_ZN6thrust24THRUST_300001_SM_1000_NS8cuda_cub4core6detail5shmemE+120];
	ld.shared.u64 	%rd99, [_ZN6thrust24THRUST_300001_SM_1000_NS8cuda_cub4core6detail5shmemE+128];
	setp.lt.u32 	%p170, %r597, %r108;
	mov.u32 	%r631, %r597;
	mov.u64 	%rd306, %rd272;
	@%p170 bra 	$L__BB8_195;
	setp.lt.u32 	%p171, %r108, %r597;
	mov.u32 	%r631, %r108;
	mov.u64 	%rd306, %rd99;
	@%p171 bra 	$L__BB8_195;
	setp.lt.s64 	%p172, %rd272, %rd99;
	selp.b32 	%r631, %r597, %r108, %p172;
	min.s64 	%rd306, %rd272, %rd99;
	bra.uni 	$L__BB8_195;
$L__BB8_112:
	mov.u32 	%r110, %tid.x;
	cvt.u64.u32 	%rd101, %r110;
	mul.wide.u32 	%rd196, %r110, 4;
	add.s64 	%rd102, %rd1, %rd196;
	ld.global.u32 	%r200, [%rd102];
	add.s32 	%r201, %r110, 256;
	cvt.u64.u32 	%rd197, %r201;
	ld.global.u32 	%r202, [%rd102+1024];
	add.s32 	%r203, %r110, 512;
	cvt.u64.u32 	%rd198, %r203;
	ld.global.u32 	%r204, [%rd102+2048];
	add.s32 	%r205, %r110, 768;
	cvt.u64.u32 	%rd199, %r205;
	ld.global.u32 	%r206, [%rd102+3072];
	or.b32  	%r207, %r110, 1024;
	cvt.u64.u32 	%rd103, %r207;
	add.s64 	%rd104, %rd193, %rd103;
	ld.global.u32 	%r111, [%rd102+4096];
	setp.lt.u32 	%p3, %r202, %r200;
	min.u32 	%r208, %r202, %r200;
	selp.b64 	%rd200, %rd197, %rd101, %p3;
	setp.lt.u32 	%p4, %r204, %r208;
	min.u32 	%r209, %r204, %r208;
	selp.b64 	%rd201, %rd198, %rd200, %p4;
	setp.lt.u32 	%p5, %r206, %r209;
	min.u32 	%r112, %r206, %r209;
	selp.b64 	%rd105, %rd199, %rd201, %p5;
	add.s64 	%rd106, %rd193, %rd105;
	setp.lt.u32 	%p6, %r112, %r111;
	mov.u32 	%r618, %r112;
	mov.u64 	%rd293, %rd106;
	@%p6 bra 	$L__BB8_115;
	setp.lt.u32 	%p7, %r111, %r112;
	mov.u32 	%r618, %r111;
	mov.u64 	%rd293, %rd104;
	@%p7 bra 	$L__BB8_115;
	setp.lt.u64 	%p8, %rd105, %rd103;
	selp.b32 	%r618, %r112, %r111, %p8;
	selp.b64 	%rd293, %rd106, %rd104, %p8;
$L__BB8_115:
	setp.lt.u64 	%p9, %rd195, 2560;
	mov.b64 	%rd282, 1280;
	@%p9 bra 	$L__BB8_133;
	mov.b64 	%rd282, 1280;
$L__BB8_117:
	mov.u64 	%rd109, %rd282;
	add.s64 	%rd204, %rd109, %rd101;
	shl.b64 	%rd205, %rd109, 2;
	add.s64 	%rd206, %rd102, %rd205;
	add.s64 	%rd111, %rd204, %rd193;
	ld.global.u32 	%r116, [%rd206];
	ld.global.u32 	%r117, [%rd206+1024];
	add.s64 	%rd112, %rd111, 512;
	ld.global.u32 	%r118, [%rd206+2048];
	add.s64 	%rd113, %rd111, 768;
	ld.global.u32 	%r119, [%rd206+3072];
	ld.global.u32 	%r120, [%rd206+4096];
	setp.lt.u32 	%p10, %r618, %r116;
	mov.u32 	%r600, %r618;
	mov.u64 	%rd276, %rd293;
	@%p10 bra 	$L__BB8_120;
	setp.lt.u32 	%p11, %r116, %r618;
	mov.u32 	%r600, %r116;
	mov.u64 	%rd276, %rd111;
	@%p11 bra 	$L__BB8_120;
	setp.lt.s64 	%p12, %rd293, %rd111;
	selp.b32 	%r600, %r618, %r116, %p12;
	min.s64 	%rd276, %rd293, %rd111;
$L__BB8_120:
	setp.lt.u32 	%p13, %r600, %r117;
	mov.u32 	%r601, %r600;
	mov.u64 	%rd277, %rd276;
	@%p13 bra 	$L__BB8_123;
	add.s64 	%rd208, %rd204, %rd193;
	add.s64 	%rd277, %rd208, 256;
	setp.lt.u32 	%p14, %r117, %r600;
	mov.u32 	%r601, %r117;
	@%p14 bra 	$L__BB8_123;
	setp.lt.s64 	%p15, %rd276, %rd277;
	selp.b32 	%r601, %r600, %r117, %p15;
	min.s64 	%rd277, %rd276, %rd277;
$L__BB8_123:
	setp.lt.u32 	%p16, %r601, %r118;
	mov.u32 	%r602, %r601;
	mov.u64 	%rd278, %rd277;
	@%p16 bra 	$L__BB8_126;
	setp.lt.u32 	%p17, %r118, %r601;
	mov.u32 	%r602, %r118;
	mov.u64 	%rd278, %rd112;
	@%p17 bra 	$L__BB8_126;
	setp.lt.s64 	%p18, %rd277, %rd112;
	selp.b32 	%r602, %r601, %r118, %p18;
	min.s64 	%rd278, %rd277, %rd112;
$L__BB8_126:
	setp.lt.u32 	%p19, %r602, %r119;
	mov.u32 	%r603, %r602;
	mov.u64 	%rd279, %rd278;
	@%p19 bra 	$L__BB8_129;
	setp.lt.u32 	%p20, %r119, %r602;
	mov.u32 	%r603, %r119;
	mov.u64 	%rd279, %rd113;
	@%p20 bra 	$L__BB8_129;
	setp.lt.s64 	%p21, %rd278, %rd113;
	selp.b32 	%r603, %r602, %r119, %p21;
	min.s64 	%rd279, %rd278, %rd113;
$L__BB8_129:
	setp.lt.u32 	%p22, %r603, %r120;
	mov.u32 	%r618, %r603;
	mov.u64 	%rd293, %rd279;
	@%p22 bra 	$L__BB8_132;
	add.s64 	%rd210, %rd204, %rd193;
	add.s64 	%rd293, %rd210, 1024;
	setp.lt.u32 	%p23, %r120, %r603;
	mov.u32 	%r618, %r120;
	@%p23 bra 	$L__BB8_132;
	setp.lt.s64 	%p24, %rd279, %rd293;
	selp.b32 	%r618, %r603, %r120, %p24;
	min.s64 	%rd293, %rd279, %rd293;
$L__BB8_132:
	add.s64 	%rd282, %rd109, 1280;
	add.s64 	%rd211, %rd109, 2560;
	setp.le.s64 	%p25, %rd211, %rd195;
	@%p25 bra 	$L__BB8_117;
$L__BB8_133:
	setp.le.s64 	%p26, %rd195, %rd282;
	@%p26 bra 	$L__BB8_156;
	cvt.u32.u64 	%r210, %rd282;
	cvt.u32.u64 	%r211, %rd195;
	sub.s32 	%r132, %r211, %r210;
	setp.ge.s32 	%p27, %r110, %r132;
	@%p27 bra 	$L__BB8_156;
	cvta.to.global.u64 	%rd129, %rd192;
	not.b32 	%r214, %r110;
	add.s32 	%r215, %r214, %r211;
	sub.s32 	%r133, %r215, %r210;
	and.b32  	%r217, %r133, 768;
	setp.eq.s32 	%p28, %r217, 768;
	mov.u32 	%r610, %r110;
	@%p28 bra 	$L__BB8_141;
	add.s64 	%rd213, %rd282, %rd101;
	add.s64 	%rd284, %rd213, %rd193;
	shl.b64 	%rd214, %rd213, 2;
	add.s64 	%rd283, %rd129, %rd214;
	shr.u32 	%r218, %r133, 8;
	add.s32 	%r219, %r218, 1;
	and.b32  	%r220, %r219, 3;
	neg.s32 	%r606, %r220;
	mov.u32 	%r610, %r110;
$L__BB8_137:
	.pragma "nounroll";
	mov.u64 	%rd134, %rd293;
	mov.u32 	%r137, %r618;
	ld.global.u32 	%r138, [%rd283];
	setp.lt.u32 	%p29, %r137, %r138;
	@%p29 bra 	$L__BB8_140;
	setp.lt.u32 	%p30, %r138, %r137;
	mov.u32 	%r618, %r138;
	mov.u64 	%rd293, %rd284;
	@%p30 bra 	$L__BB8_140;
	setp.lt.s64 	%p31, %rd134, %rd284;
	selp.b32 	%r618, %r137, %r138, %p31;
	min.s64 	%rd293, %rd134, %rd284;
$L__BB8_140:
	add.s32 	%r610, %r610, 256;
	add.s64 	%rd284, %rd284, 256;
	add.s64 	%rd283, %rd283, 1024;
	add.s32 	%r606, %r606, 1;
	setp.ne.s32 	%p32, %r606, 0;
	@%p32 bra 	$L__BB8_137;
$L__BB8_141:
	setp.lt.u32 	%p33, %r133, 768;
	@%p33 bra 	$L__BB8_156;
	add.s32 	%r613, %r610, 512;
$L__BB8_143:
	mov.u32 	%r147, %r613;
	add.s32 	%r221, %r147, -512;
	cvt.u64.u32 	%rd215, %r221;
	add.s64 	%rd216, %rd282, %rd215;
	shl.b64 	%rd217, %rd216, 2;
	add.s64 	%rd142, %rd129, %rd217;
	add.s64 	%rd143, %rd216, %rd193;
	ld.global.u32 	%r149, [%rd142];
	setp.lt.u32 	%p34, %r618, %r149;
	mov.u32 	%r615, %r618;
	mov.u64 	%rd290, %rd293;
	@%p34 bra 	$L__BB8_146;
	setp.lt.u32 	%p35, %r149, %r618;
	mov.u32 	%r615, %r149;
	mov.u64 	%rd290, %rd143;
	@%p35 bra 	$L__BB8_146;
	setp.lt.s64 	%p36, %rd293, %rd143;
	selp.b32 	%r615, %r618, %r149, %p36;
	min.s64 	%rd290, %rd293, %rd143;
$L__BB8_146:
	add.s32 	%r222, %r147, -256;
	cvt.u64.u32 	%rd218, %r222;
	add.s64 	%rd219, %rd282, %rd218;
	add.s64 	%rd146, %rd219, %rd193;
	ld.global.u32 	%r152, [%rd142+1024];
	setp.lt.u32 	%p37, %r615, %r152;
	mov.u32 	%r616, %r615;
	mov.u64 	%rd291, %rd290;
	@%p37 bra 	$L__BB8_149;
	setp.lt.u32 	%p38, %r152, %r615;
	mov.u32 	%r616, %r152;
	mov.u64 	%rd291, %rd146;
	@%p38 bra 	$L__BB8_149;
	setp.lt.s64 	%p39, %rd290, %rd146;
	selp.b32 	%r616, %r615, %r152, %p39;
	min.s64 	%rd291, %rd290, %rd146;
$L__BB8_149:
	cvt.u64.u32 	%rd220, %r147;
	add.s64 	%rd221, %rd282, %rd220;
	add.s64 	%rd149, %rd221, %rd193;
	ld.global.u32 	%r155, [%rd142+2048];
	setp.lt.u32 	%p40, %r616, %r155;
	mov.u32 	%r617, %r616;
	mov.u64 	%rd292, %rd291;
	@%p40 bra 	$L__BB8_152;
	setp.lt.u32 	%p41, %r155, %r616;
	mov.u32 	%r617, %r155;
	mov.u64 	%rd292, %rd149;
	@%p41 bra 	$L__BB8_152;
	setp.lt.s64 	%p42, %rd291, %rd149;
	selp.b32 	%r617, %r616, %r155, %p42;
	min.s64 	%rd292, %rd291, %rd149;
$L__BB8_152:
	add.s32 	%r223, %r147, 256;
	cvt.u64.u32 	%rd222, %r223;
	add.s64 	%rd223, %rd282, %rd222;
	add.s64 	%rd152, %rd223, %rd193;
	ld.global.u32 	%r158, [%rd142+3072];
	setp.lt.u32 	%p43, %r617, %r158;
	mov.u32 	%r618, %r617;
	mov.u64 	%rd293, %rd292;
	@%p43 bra 	$L__BB8_155;
	setp.lt.u32 	%p44, %r158, %r617;
	mov.u32 	%r618, %r158;
	mov.u64 	%rd293, %rd152;
	@%p44 bra 	$L__BB8_155;
	setp.lt.s64 	%p45, %rd292, %rd152;
	selp.b32 	%r618, %r617, %r158, %p45;
	min.s64 	%rd293, %rd292, %rd152;
$L__BB8_155:
	add.s32 	%r613, %r147, 1024;
	add.s32 	%r224, %r147, 512;
	setp.lt.s32 	%p46, %r224, %r132;
	@%p46 bra 	$L__BB8_143;
$L__BB8_156:
	// begin inline asm
	mov.u32 %r225, %laneid;
	// end inline asm
	mov.b32 	%r243, 1;
	mov.b32 	%r244, 31;
	mov.b32 	%r245, -1;
	// begin inline asm
	shfl.sync.down.b32 %r226, %r618, %r243, %r244, %r245;
	// end inline asm
	// begin inline asm
	shfl.sync.down.b32 %r231, %r232, %r243, %r244, %r245;
	// end inline asm
	mov.b64 	{%r237, %r242}, %rd293;
	// begin inline asm
	shfl.sync.down.b32 %r236, %r237, %r243, %r244, %r245;
	// end inline asm
	// begin inline asm
	shfl.sync.down.b32 %r241, %r242, %r243, %r244, %r245;
	// end inline asm
	mov.b64 	%rd156, {%r236, %r241};
	setp.gt.s32 	%p47, %r225, 30;
	setp.lt.u32 	%p48, %r618, %r226;
	or.pred  	%p49, %p47, %p48;
	mov.u32 	%r620, %r618;
	mov.u64 	%rd295, %rd293;
	@%p49 bra 	$L__BB8_159;
	setp.lt.u32 	%p50, %r226, %r618;
	mov.u32 	%r620, %r226;
	mov.u64 	%rd295, %rd156;
	@%p50 bra 	$L__BB8_159;
	setp.lt.s64 	%p51, %rd293, %rd156;
	selp.b32 	%r620, %r618, %r226, %p51;
	min.s64 	%rd295, %rd293, %rd156;
$L__BB8_159:
	mov.b32 	%r263, 2;
	mov.b32 	%r264, 31;
	mov.b32 	%r265, -1;
	// begin inline asm
	shfl.sync.down.b32 %r246, %r620, %r263, %r264, %r265;
	// end inline asm
	// begin inline asm
	shfl.sync.down.b32 %r251, %r252, %r263, %r264, %r265;
	// end inline asm
	mov.b64 	{%r257, %r262}, %rd295;
	// begin inline asm
	shfl.sync.down.b32 %r256, %r257, %r263, %r264, %r265;
	// end inline asm
	// begin inline asm
	shfl.sync.down.b32 %r261, %r262, %r263, %r264, %r265;
	// end inline asm
	mov.b64 	%rd159, {%r256, %r261};
	setp.gt.s32 	%p52, %r225, 29;
	setp.lt.u32 	%p53, %r620, %r246;
	or.pred  	%p54, %p52, %p53;
	mov.u32 	%r621, %r620;
	mov.u64 	%rd296, %rd295;
	@%p54 bra 	$L__BB8_162;
	setp.lt.u32 	%p55, %r246, %r620;
	mov.u32 	%r621, %r246;
	mov.u64 	%rd296, %rd159;
	@%p55 bra 	$L__BB8_162;
	setp.lt.s64 	%p56, %rd295, %rd159;
	selp.b32 	%r621, %r620, %r246, %p56;
	min.s64 	%rd296, %rd295, %rd159;
$L__BB8_162:
	mov.b32 	%r283, 4;
	mov.b32 	%r284, 31;
	mov.b32 	%r285, -1;
	// begin inline asm
	shfl.sync.down.b32 %r266, %r621, %r283, %r284, %r285;
	// end inline asm
	// begin inline asm
	shfl.sync.down.b32 %r271, %r272, %r283, %r284, %r285;
	// end inline asm
	mov.b64 	{%r277, %r282}, %rd296;
	// begin inline asm
	shfl.sync.down.b32 %r276, %r277, %r283, %r284, %r285;
	// end inline asm
	// begin inline asm
	shfl.sync.down.b32 %r281, %r282, %r283, %r284, %r285;
	// end inline asm
	mov.b64 	%rd162, {%r276, %r281};
	setp.gt.s32 	%p57, %r225, 27;
	setp.lt.u32 	%p58, %r621, %r266;
	or.pred  	%p59, %p57, %p58;
	mov.u32 	%r622, %r621;
	mov.u64 	%rd297, %rd296;
	@%p59 bra 	$L__BB8_165;
	setp.lt.u32 	%p60, %r266, %r621;
	mov.u32 	%r622, %r266;
	mov.u64 	%rd297, %rd162;
	@%p60 bra 	$L__BB8_165;
	setp.lt.s64 	%p61, %rd296, %rd162;
	selp.b32 	%r622, %r621, %r266, %p61;
	min.s64 	%rd297, %rd296, %rd162;
$L__BB8_165:
	mov.b32 	%r303, 8;
	mov.b32 	%r304, 31;
	mov.b32 	%r305, -1;
	// begin inline asm
	shfl.sync.down.b32 %r286, %r622, %r303, %r304, %r305;
	// end inline asm
	// begin inline asm
	shfl.sync.down.b32 %r291, %r292, %r303, %r304, %r305;
	// end inline asm
	mov.b64 	{%r297, %r302}, %rd297;
	// begin inline asm
	shfl.sync.down.b32 %r296, %r297, %r303, %r304, %r305;
	// end inline asm
	// begin inline asm
	shfl.sync.down.b32 %r301, %r302, %r303, %r304, %r305;
	// end inline asm
	mov.b64 	%rd165, {%r296, %r301};
	setp.gt.s32 	%p62, %r225, 23;
	setp.lt.u32 	%p63, %r622, %r286;
	or.pred  	%p64, %p62, %p63;
	mov.u32 	%r623, %r622;
	mov.u64 	%rd298, %rd297;
	@%p64 bra 	$L__BB8_168;
	setp.lt.u32 	%p65, %r286, %r622;
	mov.u32 	%r623, %r286;
	mov.u64 	%rd298, %rd165;
	@%p65 bra 	$L__BB8_168;
	setp.lt.s64 	%p66, %rd297, %rd165;
	selp.b32 	%r623, %r622, %r286, %p66;
	min.s64 	%rd298, %rd297, %rd165;
$L__BB8_168:
	mov.b32 	%r323, 16;
	mov.b32 	%r324, 31;
	mov.b32 	%r325, -1;
	// begin inline asm
	shfl.sync.down.b32 %r306, %r623, %r323, %r324, %r325;
	// end inline asm
	// begin inline asm
	shfl.sync.down.b32 %r311, %r312, %r323, %r324, %r325;
	// end inline asm
	mov.b64 	{%r317, %r322}, %rd298;
	// begin inline asm
	shfl.sync.down.b32 %r316, %r317, %r323, %r324, %r325;
	// end inline asm
	// begin inline asm
	shfl.sync.down.b32 %r321, %r322, %r323, %r324, %r325;
	// end inline asm
	mov.b64 	%rd168, {%r316, %r321};
	setp.gt.s32 	%p67, %r225, 15;
	setp.lt.u32 	%p68, %r623, %r306;
	or.pred  	%p69, %p67, %p68;
	mov.u32 	%r631, %r623;
	mov.u64 	%rd306, %rd298;
	@%p69 bra 	$L__BB8_171;
	setp.lt.u32 	%p70, %r306, %r623;
	mov.u32 	%r631, %r306;
	mov.u64 	%rd306, %rd168;
	@%p70 bra 	$L__BB8_171;
	setp.lt.s64 	%p71, %rd298, %rd168;
	selp.b32 	%r631, %r623, %r306, %p71;
	min.s64 	%rd306, %rd298, %rd168;
$L__BB8_171:
	setp.ne.s32 	%p72, %r225, 0;
	@%p72 bra 	$L__BB8_173;
	shr.u32 	%r326, %r110, 1;
	and.b32  	%r327, %r326, 496;
	mov.u32 	%r328, _ZN6thrust24THRUST_300001_SM_1000_NS8cuda_cub4core6detail5shmemE;
	add.s32 	%r329, %r328, %r327;
	st.shared.u32 	[%r329+8], %r631;
	st.shared.u64 	[%r329+16], %rd306;
$L__BB8_173:
	bar.sync 	0;
	setp.ne.s32 	%p73, %r110, 0;
	@%p73 bra 	$L__BB8_195;
	ld.shared.u32 	%r179, [_ZN6thrust24THRUST_300001_SM_1000_NS8cuda_cub4core6detail5shmemE+24];
	ld.shared.u64 	%rd171, [_ZN6thrust24THRUST_300001_SM_1000_NS8cuda_cub4core6detail5shmemE+32];
	setp.lt.u32 	%p74, %r631, %r179;
	mov.u32 	%r625, %r631;
	mov.u64 	%rd300, %rd306;
	@%p74 bra 	$L__BB8_177;
	setp.lt.u32 	%p75, %r179, %r631;
	mov.u32 	%r625, %r179;
	mov.u64 	%rd300, %rd171;
	@%p75 bra 	$L__BB8_177;
	setp.lt.s64 	%p76, %rd306, %rd171;
	selp.b32 	%r625, %r631, %r179, %p76;
	min.s64 	%rd300, %rd306, %rd171;
$L__BB8_177:
	ld.shared.u32 	%r182, [_ZN6thrust24THRUST_300001_SM_1000_NS8cuda_cub4core6detail5shmemE+40];
	ld.shared.u64 	%rd174, [_ZN6thrust24THRUST_300001_SM_1000_NS8cuda_cub4core6detail5shmemE+48];
	setp.lt.u32 	%p77, %r625, %r182;
	mov.u32 	%r626, %r625;
	mov.u64 	%rd301, %rd300;
	@%p77 bra 	$L__BB8_180;
	setp.lt.u32 	%p78, %r182, %r625;
	mov.u32 	%r626, %r182;
	mov.u64 	%rd301, %rd174;
	@%p78 bra 	$L__BB8_180;
	setp.lt.s64 	%p79, %rd300, %rd174;
	selp.b32 	%r626, %r625, %r182, %p79;
	min.s64 	%rd301, %rd300, %rd174;
$L__BB8_180:
	ld.shared.u32 	%r185, [_ZN6thrust24THRUST_300001_SM_1000_NS8cuda_cub4core6detail5shmemE+56];
	ld.shared.u64 	%rd177, [_ZN6thrust24THRUST_300001_SM_1000_NS8cuda_cub4core6detail5shmemE+64];
	setp.lt.u32 	%p80, %r626, %r185;
	mov.u32 	%r627, %r626;
	mov.u64 	%rd302, %rd301;
	@%p80 bra 	$L__BB8_183;
	setp.lt.u32 	%p81, %r185, %r626;
	mov.u32 	%r627, %r185;
	mov.u64 	%rd302, %rd177;
	@%p81 bra 	$L__BB8_183;
	setp.lt.s64 	%p82, %rd301, %rd177;
	selp.b32 	%r627, %r626, %r185, %p82;
	min.s64 	%rd302, %rd301, %rd177;
$L__BB8_183:
	ld.shared.u32 	%r188, [_ZN6thrust24THRUST_300001_SM_1000_NS8cuda_cub4core6detail5shmemE+72];
	ld.shared.u64 	%rd180, [_ZN6thrust24THRUST_300001_SM_1000_NS8cuda_cub4core6detail5shmemE+80];
	setp.lt.u32 	%p83, %r627, %r188;
	mov.u32 	%r628, %r627;
	mov.u64 	%rd303, %rd302;
	@%p83 bra 	$L__BB8_186;
	setp.lt.u32 	%p84, %r188, %r627;
	mov.u32 	%r628, %r188;
	mov.u64 	%rd303, %rd180;
	@%p84 bra 	$L__BB8_186;
	setp.lt.s64 	%p85, %rd302, %rd180;
	selp.b32 	%r628, %r627, %r188, %p85;
	min.s64 	%rd303, %rd302, %rd180;
$L__BB8_186:
	ld.shared.u32 	%r191, [_ZN6thrust24THRUST_300001_SM_1000_NS8cuda_cub4core6detail5shmemE+88];
	ld.shared.u64 	%rd183, [_ZN6thrust24THRUST_300001_SM_1000_NS8cuda_cub4core6detail5shmemE+96];
	setp.lt.u32 	%p86, %r628, %r191;
	mov.u32 	%r629, %r628;
	mov.u64 	%rd304, %rd303;
	@%p86 bra 	$L__BB8_189;
	setp.lt.u32 	%p87, %r191, %r628;
	mov.u32 	%r629, %r191;
	mov.u64 	%rd304, %rd183;
	@%p87 bra 	$L__BB8_189;
	setp.lt.s64 	%p88, %rd303, %rd183;
	selp.b32 	%r629, %r628, %r191, %p88;
	min.s64 	%rd304, %rd303, %rd183;
$L__BB8_189:
	ld.shared.u32 	%r194, [_ZN6thrust24THRUST_300001_SM_1000_NS8cuda_cub4core6detail5shmemE+104];
	ld.shared.u64 	%rd186, [_ZN6thrust24THRUST_300001_SM_1000_NS8cuda_cub4core6detail5shmemE+112];
	setp.lt.u32 	%p89, %r629, %r194;
	mov.u32 	%r630, %r629;
	mov.u64 	%rd305, %rd304;
	@%p89 bra 	$L__BB8_192;
	setp.lt.u32 	%p90, %r194, %r629;
	mov.u32 	%r630, %r194;
	mov.u64 	%rd305, %rd186;
	@%p90 bra 	$L__BB8_192;
	setp.lt.s64 	%p91, %rd304, %rd186;
	selp.b32 	%r630, %r629, %r194, %p91;
	min.s64 	%rd305, %rd304, %rd186;
$L__BB8_192:
	ld.shared.u32 	%r197, [_ZN6thrust24THRUST_300001_SM_1000_NS8cuda_cub4core6detail5shmemE+120];
	ld.shared.u64 	%rd189, [_ZN6thrust24THRUST_300001_SM_1000_NS8cuda_cub4core6detail5shmemE+128];
	setp.lt.u32 	%p92, %r630, %r197;
	mov.u32 	%r631, %r630;
	mov.u64 	%rd306, %rd305;
	@%p92 bra 	$L__BB8_195;
	setp.lt.u32 	%p93, %r197, %r630;
	mov.u32 	%r631, %r197;
	mov.u64 	%rd306, %rd189;
	@%p93 bra 	$L__BB8_195;
	setp.lt.s64 	%p94, %rd305, %rd189;
	selp.b32 	%r631, %r630, %r197, %p94;
	min.s64 	%rd306, %rd305, %rd189;
$L__BB8_195:
	mov.u32 	%r559, %tid.x;
	setp.ne.s32 	%p221, %r559, 0;
	@%p221 bra 	$L__BB8_197;
	ld.param.u64 	%rd237, [_ZN6thrust24THRUST_300001_SM_1000_NS8cuda_cub4core6detail13_kernel_agentINS1_8__reduce11ReduceAgentINS0_12zip_iteratorIN4cuda3std3__45tupleIJNS0_10device_ptrIjEENS0_17counting_iteratorIlNS0_11use_defaultESF_SF_EEEEEEEPNSB_IJjlEEESJ_lNS1_9__extrema9arg_min_fIjlNSA_4lessIjEEEEEEJSI_SK_lSP_EEEvDpT0__param_1];
	cvta.to.global.u64 	%rd236, %rd237;
	st.global.u32 	[%rd236], %r631;
	st.global.u64 	[%rd236+8], %rd306;
$L__BB8_197:
	ret;

}
	// .globl	_ZN6thrust24THRUST_300001_SM_1000_NS8cuda_cub4core6detail13_kernel_agentINS1_8__reduce11ReduceAgentINS0_12zip_iteratorIN4cuda3std3__45tupleIJNS0_10device_ptrIjEENS0_17counting_iteratorIlNS0_11use_defaultESF_SF_EEEEEEEPNSB_IJjlEEESJ_lNS1_9__extrema9arg_min_fIjlNSA_4lessIjEEEEEEJSI_SK_lN3cub18CUB_300001_SM_100013GridEvenShareIlEENSS_9GridQueueIyEESP_EEEvDpT0_
.visible .entry _ZN6thrust24THRUST_300001_SM_1000_NS8cuda_cub4core6detail13_kernel_agentINS1_8__reduce11ReduceAgentINS0_12zip_iteratorIN4cuda3std3__45tupleIJNS0_10device_ptrIjEENS0_17counting_iteratorIlNS0_11use_defaultESF_SF_EEEEEEEPNSB_IJjlEEESJ_lNS1_9__extrema9arg_min_fIjlNSA_4lessIjEEEEEEJSI_SK_lN3cub18CUB_300001_SM_100013GridEvenShareIlEENSS_9GridQueueIyEESP_EEEvDpT0_(
	.param .align 8 .b8 _ZN6thrust24THRUST_300001_SM_1000_NS8cuda_cub4core6detail13_kernel_agentINS1_8__reduce11ReduceAgentINS0_12zip_iteratorIN4cuda3std3__45tupleIJNS0_10device_ptrIjEENS0_17counting_iteratorIlNS0_11use_defaultESF_SF_EEEEEEEPNSB_IJjlEEESJ_lNS1_9__extrema9arg_min_fIjlNSA_4lessIjEEEEEEJSI_SK_lN3cub18CUB_300001_SM_100013GridEvenShareIlEENSS_9GridQueueIyEESP_EEEvDpT0__param_0[16],
	.param .u64 .ptr .align 1 _ZN6thrust24THRUST_300001_SM_1000_NS8cuda_cub4core6detail13_kernel_agentINS1_8__reduce11ReduceAgentINS0_12zip_iteratorIN4cuda3std3__45tupleIJNS0_10device_ptrIjEENS0_17counting_iteratorIlNS0_11use_defaultESF_SF_EEEEEEEPNSB_IJjlEEESJ_lNS1_9__extrema9arg_min_fIjlNSA_4lessIjEEEEEEJSI_SK_lN3cub18CUB_300001_SM_100013GridEvenShareIlEENSS_9GridQueueIyEESP_EEEvDpT0__param_1,
	.param .u64 _ZN6thrust24THRUST_300001_SM_1000_NS8cuda_cub4core6detail13_kernel_agentINS1_8__reduce11ReduceAgentINS0_12zip_iteratorIN4cuda3std3__45tupleIJNS0_10device_ptrIjEENS0_17counting_iteratorIlNS0_11use_defaultESF_SF_EEEEEEEPNSB_IJjlEEESJ_lNS1_9__extrema9arg_min_fIjlNSA_4lessIjEEEEEEJSI_SK_lN3cub18CUB_300001_SM_100013GridEvenShareIlEENSS_9GridQueueIyEESP_EEEvDpT0__param_2,
	.param .align 8 .b8 _ZN6thrust24THRUST_300001_SM_1000_NS8cuda_cub4core6detail13_kernel_agentINS1_8__reduce11ReduceAgentINS0_12zip_iteratorIN4cuda3std3__45tupleIJNS0_10device_ptrIjEENS0_17counting_iteratorIlNS0_11use_defaultESF_SF_EEEEEEEPNSB_IJjlEEESJ_lNS1_9__extrema9arg_min_fIjlNSA_4lessIjEEEEEEJSI_SK_lN3cub18CUB_300001_SM_100013GridEvenShareIlEENSS_9GridQueueIyEESP_EEEvDpT0__param_3[72],
	.param .align 8 .b8 _ZN6thrust24THRUST_300001_SM_1000_NS8cuda_cub4core6detail13_kernel_agentINS1_8__reduce11ReduceAgentINS0_12zip_iteratorIN4cuda3std3__45tupleIJNS0_10device_ptrIjEENS0_17counting_iteratorIlNS0_11use_defaultESF_SF_EEEEEEEPNSB_IJjlEEESJ_lNS1_9__extrema9arg_min_fIjlNSA_4lessIjEEEEEEJSI_SK_lN3cub18CUB_300001_SM_100013GridEvenShareIlEENSS_9GridQueueIyEESP_EEEvDpT0__param_4[8],
	.param .align 1 .b8 _ZN6thrust24THRUST_300001_SM_1000_NS8cuda_cub4core6detail13_kernel_agentINS1_8__reduce11ReduceAgentINS0_12zip_iteratorIN4cuda3std3__45tupleIJNS0_10device_ptrIjEENS0_17counting_iteratorIlNS0_11use_defaultESF_SF_EEEEEEEPNSB_IJjlEEESJ_lNS1_9__extrema9arg_min_fIjlNSA_4lessIjEEEEEEJSI_SK_lN3cub18CUB_300001_SM_100013GridEvenShareIlEENSS_9GridQueueIyEESP_EEEvDpT0__param_5[1]
)
.maxntid 256
{
	.reg .pred 	%p<224>;
	.reg .b32 	%r<640>;
	.reg .b64 	%rd<324>;

	ld.param.u64 	%rd196, [_ZN6thrust24THRUST_300001_SM_1000_NS8cuda_cub4core6detail13_kernel_agentINS1_8__reduce11ReduceAgentINS0_12zip_iteratorIN4cuda3std3__45tupleIJNS0_10device_ptrIjEENS0_17counting_iteratorIlNS0_11use_defaultESF_SF_EEEEEEEPNSB_IJjlEEESJ_lNS1_9__extrema9arg_min_fIjlNSA_4lessIjEEEEEEJSI_SK_lN3cub18CUB_300001_SM_100013GridEvenShareIlEENSS_9GridQueueIyEESP_EEEvDpT0__param_0+8];
	ld.param.u64 	%rd195, [_ZN6thrust24THRUST_300001_SM_1000_NS8cuda_cub4core6detail13_kernel_agentINS1_8__reduce11ReduceAgentINS0_12zip_iteratorIN4cuda3std3__45tupleIJNS0_10device_ptrIjEENS0_17counting_iteratorIlNS0_11use_defaultESF_SF_EEEEEEEPNSB_IJjlEEESJ_lNS1_9__extrema9arg_min_fIjlNSA_4lessIjEEEEEEJSI_SK_lN3cub18CUB_300001_SM_100013GridEvenShareIlEENSS_9GridQueueIyEESP_EEEvDpT0__param_0];
	ld.param.u64 	%rd199, [_ZN6thrust24THRUST_300001_SM_1000_NS8cuda_cub4core6detail13_kernel_agentINS1_8__reduce11ReduceAgentINS0_12zip_iteratorIN4cuda3std3__45tupleIJNS0_10device_ptrIjEENS0_17counting_iteratorIlNS0_11use_defaultESF_SF_EEEEEEEPNSB_IJjlEEESJ_lNS1_9__extrema9arg_min_fIjlNSA_4lessIjEEEEEEJSI_SK_lN3cub18CUB_300001_SM_100013GridEvenShareIlEENSS_9GridQueueIyEESP_EEEvDpT0__param_4];
	ld.param.u64 	%rd198, [_ZN6thrust24THRUST_300001_SM_1000_NS8cuda_cub4core6detail13_kernel_agentINS1_8__reduce11ReduceAgentINS0_12zip_iteratorIN4cuda3std3__45tupleIJNS0_10device_ptrIjEENS0_17counting_iteratorIlNS0_11use_defaultESF_SF_EEEEEEEPNSB_IJjlEEESJ_lNS1_9__extrema9arg_min_fIjlNSA_4lessIjEEEEEEJSI_SK_lN3cub18CUB_300001_SM_100013GridEvenShareIlEENSS_9GridQueueIyEESP_EEEvDpT0__param_2];
	cvta.to.global.u64 	%rd1, %rd199;
	cvta.to.global.u64 	%rd2, %rd195;
	mov.u32 	%r1, %ctaid.x;
	mul.lo.s32 	%r202, %r1, 1280;
	cvt.u64.u32 	%rd4, %r202;
	mov.u32 	%r203, %nctaid.x;
	mul.lo.s32 	%r204, %r203, 1280;
	cvt.u64.u32 	%rd5, %r204;
	add.s64 	%rd200, %rd4, 1280;
	setp.le.s64 	%p1, %rd200, %rd198;
	@%p1 bra 	$L__BB9_111;
	cvt.u32.u64 	%r336, %rd4;
	cvt.u32.u64 	%r2, %rd198;
	sub.s32 	%r3, %r2, %r336;
	mov.u32 	%r4, %tid.x;
	setp.ge.s32 	%p97, %r4, %r3;
	mov.b32 	%r582, 0;
	mov.b64 	%rd266, 0;
	mov.u32 	%r574, %r4;
	@%p97 bra 	$L__BB9_3;
	cvt.u64.u32 	%rd234, %r4;
	add.s64 	%rd235, %rd4, %rd234;
	shl.b64 	%rd236, %rd235, 2;
	add.s64 	%rd237, %rd2, %rd236;
	add.s64 	%rd266, %rd196, %rd235;
	ld.global.u32 	%r582, [%rd237];
	add.s32 	%r574, %r4, 256;
$L__BB9_3:
	setp.ge.s32 	%p98, %r574, %r3;
	@%p98 bra 	$L__BB9_25;
	not.b32 	%r339, %r574;
	add.s32 	%r340, %r339, %r2;
	sub.s32 	%r9, %r340, %r336;
	and.b32  	%r341, %r9, 768;
	setp.eq.s32 	%p99, %r341, 768;
	@%p99 bra 	$L__BB9_10;
	cvt.u64.u32 	%rd239, %r574;
	add.s64 	%rd240, %rd239, %rd4;
	add.s64 	%rd257, %rd240, %rd196;
	shl.b64 	%rd241, %rd240, 2;
	add.s64 	%rd256, %rd2, %rd241;
	shr.u32 	%r342, %r9, 8;
	add.s32 	%r343, %r342, 1;
	and.b32  	%r344, %r343, 3;
	neg.s32 	%r570, %r344;
$L__BB9_6:
	.pragma "nounroll";
	mov.u64 	%rd12, %rd266;
	mov.u32 	%r13, %r582;
	ld.global.u32 	%r14, [%rd256];
	setp.lt.u32 	%p100, %r13, %r14;
	@%p100 bra 	$L__BB9_9;
	setp.lt.u32 	%p101, %r14, %r13;
	mov.u64 	%rd266, %rd257;
	mov.u32 	%r582, %r14;
	@%p101 bra 	$L__BB9_9;
	setp.lt.s64 	%p102, %rd12, %rd257;
	min.s64 	%rd266, %rd12, %rd257;
	selp.b32 	%r582, %r13, %r14, %p102;
$L__BB9_9:
	add.s32 	%r574, %r574, 256;
	add.s64 	%rd257, %rd257, 256;
	add.s64 	%rd256, %rd256, 1024;
	add.s32 	%r570, %r570, 1;
	setp.ne.s32 	%p103, %r570, 0;
	@%p103 bra 	$L__BB9_6;
$L__BB9_10:
	setp.lt.u32 	%p104, %r9, 768;
	@%p104 bra 	$L__BB9_25;
	add.s32 	%r577, %r574, 512;
$L__BB9_12:
	mov.u32 	%r23, %r577;
	add.s32 	%r345, %r23, -512;
	cvt.s64.s32 	%rd242, %r345;
	add.s64 	%rd243, %rd242, %rd4;
	shl.b64 	%rd244, %rd243, 2;
	add.s64 	%rd20, %rd2, %rd244;
	add.s64 	%rd21, %rd243, %rd196;
	ld.global.u32 	%r25, [%rd20];
	setp.lt.u32 	%p105, %r582, %r25;
	mov.u64 	%rd263, %rd266;
	mov.u32 	%r579, %r582;
	@%p105 bra 	$L__BB9_15;
	setp.lt.u32 	%p106, %r25, %r582;
	mov.u64 	%rd263, %rd21;
	mov.u32 	%r579, %r25;
	@%p106 bra 	$L__BB9_15;
	setp.lt.s64 	%p107, %rd266, %rd21;
	min.s64 	%rd263, %rd266, %rd21;
	selp.b32 	%r579, %r582, %r25, %p107;
$L__BB9_15:
	add.s32 	%r346, %r23, -256;
	cvt.s64.s32 	%rd245, %r346;
	add.s64 	%rd246, %rd245, %rd4;
	add.s64 	%rd24, %rd246, %rd196;
	ld.global.u32 	%r28, [%rd20+1024];
	setp.lt.u32 	%p108, %r579, %r28;
	mov.u64 	%rd264, %rd263;
	mov.u32 	%r580, %r579;
	@%p108 bra 	$L__BB9_18;
	setp.lt.u32 	%p109, %r28, %r579;
	mov.u64 	%rd264, %rd24;
	mov.u32 	%r580, %r28;
	@%p109 bra 	$L__BB9_18;
	setp.lt.s64 	%p110, %rd263, %rd24;
	min.s64 	%rd264, %rd263, %rd24;
	selp.b32 	%r580, %r579, %r28, %p110;
$L__BB9_18:
	cvt.s64.s32 	%rd247, %r23;
	add.s64 	%rd248, %rd247, %rd4;
	add.s64 	%rd27, %rd248, %rd196;
	ld.global.u32 	%r31, [%rd20+2048];
	setp.lt.u32 	%p111, %r580, %r31;
	mov.u64 	%rd265, %rd264;
	mov.u32 	%r581, %r580;
	@%p111 bra 	$L__BB9_21;
	setp.lt.u32 	%p112, %r31, %r580;
	mov.u64 	%rd265, %rd27;
	mov.u32 	%r581, %r31;
	@%p112 bra 	$L__BB9_21;
	setp.lt.s64 	%p113, %rd264, %rd27;
	min.s64 	%rd265, %rd264, %rd27;
	selp.b32 	%r581, %r580, %r31, %p113;
$L__BB9_21:
	add.s32 	%r347, %r23, 256;
	cvt.s64.s32 	%rd249, %r347;
	add.s64 	%rd250, %rd249, %rd4;
	add.s64 	%rd30, %rd250, %rd196;
	ld.global.u32 	%r34, [%rd20+3072];
	setp.lt.u32 	%p114, %r581, %r34;
	mov.u64 	%rd266, %rd265;
	mov.u32 	%r582, %r581;
	@%p114 bra 	$L__BB9_24;
	setp.lt.u32 	%p115, %r34, %r581;
	mov.u64 	%rd266, %rd30;
	mov.u32 	%r582, %r34;
	@%p115 bra 	$L__BB9_24;
	setp.lt.s64 	%p116, %rd265, %rd30;
	min.s64 	%rd266, %rd265, %rd30;
	selp.b32 	%r582, %r581, %r34, %p116;
$L__BB9_24:
	add.s32 	%r577, %r23, 1024;
	add.s32 	%r348, %r23, 512;
	setp.lt.s32 	%p117, %r348, %r3;
	@%p117 bra 	$L__BB9_12;
$L__BB9_25:
	setp.lt.s32 	%p118, %r3, 256;
	@%p118 bra 	$L__BB9_65;
	// begin inline asm
	mov.u32 %r462, %laneid;
	// end inline asm
	mov.b32 	%r480, 1;
	mov.b32 	%r481, 31;
	mov.b32 	%r482, -1;
	// begin inline asm
	shfl.sync.down.b32 %r463, %r582, %r480, %r481, %r482;
	// end inline asm
	// begin inline asm
	shfl.sync.down.b32 %r468, %r469, %r480, %r481, %r482;
	// end inline asm
	mov.b64 	{%r474, %r479}, %rd266;
	// begin inline asm
	shfl.sync.down.b32 %r473, %r474, %r480, %r481, %r482;
	// end inline asm
	// begin inline asm
	shfl.sync.down.b32 %r478, %r479, %r480, %r481, %r482;
	// end inline asm
	mov.b64 	%rd34, {%r473, %r478};
	setp.gt.s32 	%p175, %r462, 30;
	setp.lt.u32 	%p176, %r582, %r463;
	or.pred  	%p177, %p175, %p176;
	mov.u64 	%rd268, %rd266;
	mov.u32 	%r584, %r582;
	@%p177 bra 	$L__BB9_29;
	setp.lt.u32 	%p178, %r463, %r582;
	mov.u64 	%rd268, %rd34;
	mov.u32 	%r584, %r463;
	@%p178 bra 	$L__BB9_29;
	setp.lt.s64 	%p179, %rd266, %rd34;
	min.s64 	%rd268, %rd266, %rd34;
	selp.b32 	%r584, %r582, %r463, %p179;
$L__BB9_29:
	mov.b32 	%r500, 2;
	mov.b32 	%r501, 31;
	mov.b32 	%r502, -1;
	// begin inline asm
	shfl.sync.down.b32 %r483, %r584, %r500, %r501, %r502;
	// end inline asm
	// begin inline asm
	shfl.sync.down.b32 %r488, %r489, %r500, %r501, %r502;
	// end inline asm
	mov.b64 	{%r494, %r499}, %rd268;
	// begin inline asm
	shfl.sync.down.b32 %r493, %r494, %r500, %r501, %r502;
	// end inline asm
	// begin inline asm
	shfl.sync.down.b32 %r498, %r499, %r500, %r501, %r502;
	// end inline asm
	mov.b64 	%rd37, {%r493, %r498};
	setp.gt.s32 	%p180, %r462, 29;
	setp.lt.u32 	%p181, %r584, %r483;
	or.pred  	%p182, %p180, %p181;
	mov.u64 	%rd269, %rd268;
	mov.u32 	%r585, %r584;
	@%p182 bra 	$L__BB9_32;
	setp.lt.u32 	%p183, %r483, %r584;
	mov.u64 	%rd269, %rd37;
	mov.u32 	%r585, %r483;
	@%p183 bra 	$L__BB9_32;
	setp.lt.s64 	%p184, %rd268, %rd37;
	min.s64 	%rd269, %rd268, %rd37;
	selp.b32 	%r585, %r584, %r483, %p184;
$L__BB9_32:
	mov.b32 	%r520, 4;
	mov.b32 	%r521, 31;
	mov.b32 	%r522, -1;
	// begin inline asm
	shfl.sync.down.b32 %r503, %r585, %r520, %r521, %r522;
	// end inline asm
	// begin inline asm
	shfl.sync.down.b32 %r508, %r509, %r520, %r521, %r522;
	// end inline asm
	mov.b64 	{%r514, %r519}, %rd269;
	// begin inline asm
	shfl.sync.down.b32 %r513, %r514, %r520, %r521, %r522;
	// end inline asm
	// begin inline asm
	shfl.sync.down.b32 %r518, %r519, %r520, %r521, %r522;
	// end inline asm
	mov.b64 	%rd40, {%r513, %r518};
	setp.gt.s32 	%p185, %r462, 27;
	setp.lt.u32 	%p186, %r585, %r503;
	or.pred  	%p187, %p185, %p186;
	mov.u64 	%rd270, %rd269;
	mov.u32 	%r586, %r585;
	@%p187 bra 	$L__BB9_35;
	setp.lt.u32 	%p188, %r503, %r585;
	mov.u64 	%rd270, %rd40;
	mov.u32 	%r586, %r503;
	@%p188 bra 	$L__BB9_35;
	setp.lt.s64 	%p189, %rd269, %rd40;
	min.s64 	%rd270, %rd269, %rd40;
	selp.b32 	%r586, %r585, %r503, %p189;
$L__BB9_35:
	mov.b32 	%r540, 8;
	mov.b32 	%r541, 31;
	mov.b32 	%r542, -1;
	// begin inline asm
	shfl.sync.down.b32 %r523, %r586, %r540, %r541, %r542;
	// end inline asm
	// begin inline asm
	shfl.sync.down.b32 %r528, %r529, %r540, %r541, %r542;
	// end inline asm
	mov.b64 	{%r534, %r539}, %rd270;
	// begin inline asm
	shfl.sync.down.b32 %r533, %r534, %r540, %r541, %r542;
	// end inline asm
	// begin inline asm
	shfl.sync.down.b32 %r538, %r539, %r540, %r541, %r542;
	// end inline asm
	mov.b64 	%rd43, {%r533, %r538};
	setp.gt.s32 	%p190, %r462, 23;
	setp.lt.u32 	%p191, %r586, %r523;
	or.pred  	%p192, %p190, %p191;
	mov.u64 	%rd271, %rd270;
	mov.u32 	%r587, %r586;
	@%p192 bra 	$L__BB9_38;
	setp.lt.u32 	%p193, %r523, %r586;
	mov.u64 	%rd271, %rd43;
	mov.u32 	%r587, %r523;
	@%p193 bra 	$L__BB9_38;
	setp.lt.s64 	%p194, %rd270, %rd43;
	min.s64 	%rd271, %rd270, %rd43;
	selp.b32 	%r587, %r586, %r523, %p194;
$L__BB9_38:
	mov.b32 	%r560, 16;
	mov.b32 	%r561, 31;
	mov.b32 	%r562, -1;
	// begin inline asm
	shfl.sync.down.b32 %r543, %r587, %r560, %r561, %r562;
	// end inline asm
	// begin inline asm
	shfl.sync.down.b32 %r548, %r549, %r560, %r561, %r562;
	// end inline asm
	mov.b64 	{%r554, %r559}, %rd271;
	// begin inline asm
	shfl.sync.down.b32 %r553, %r554, %r560, %r561, %r562;
	// end inline asm
	// begin inline asm
	shfl.sync.down.b32 %r558, %r559, %r560, %r561, %r562;
	// end inline asm
	mov.b64 	%rd46, {%r553, %r558};
	setp.gt.s32 	%p195, %r462, 15;
	setp.lt.u32 	%p196, %r587, %r543;
	or.pred  	%p197, %p195, %p196;
	mov.u64 	%rd323, %rd271;
	mov.u32 	%r639, %r587;
	@%p197 bra 	$L__BB9_41;
	setp.lt.u32 	%p198, %r543, %r587;
	mov.u64 	%rd323, %rd46;
	mov.u32 	%r639, %r543;
	@%p198 bra 	$L__BB9_41;
	setp.lt.s64 	%p199, %rd271, %rd46;
	min.s64 	%rd323, %rd271, %rd46;
	selp.b32 	%r639, %r587, %r543, %p199;
$L__BB9_41:
	setp.ne.s32 	%p200, %r462, 0;
	@%p200 bra 	$L__BB9_43;
	shr.u32 	%r563, %r4, 1;
	and.b32  	%r564, %r563, 496;
	mov.u32 	%r565, _ZN6thrust24THRUST_300001_SM_1000_NS8cuda_cub4core6detail5shmemE;
	add.s32 	%r566, %r565, %r564;
	st.shared.u32 	[%r566+8], %r639;
	st.shared.u64 	[%r566+16], %rd323;
$L__BB9_43:
	bar.sync 	0;
	setp.ne.s32 	%p201, %r4, 0;
	@%p201 bra 	$L__BB9_198;
	ld.shared.u32 	%r55, [_ZN6thrust24THRUST_300001_SM_1000_NS8cuda_cub4core6detail5shmemE+24];
	ld.shared.u64 	%rd49, [_ZN6thrust24THRUST_300001_SM_1000_NS8cuda_cub4core6detail5shmemE+32];
	setp.lt.u32 	%p202, %r639, %r55;
	mov.u64 	%rd273, %rd323;
	mov.u32 	%r589, %r639;
	@%p202 bra 	$L__BB9_47;
	setp.lt.u32 	%p203, %r55, %r639;
	mov.u64 	%rd273, %rd49;
	mov.u32 	%r589, %r55;
	@%p203 bra 	$L__BB9_47;
	setp.lt.s64 	%p204, %rd323, %rd49;
	min.s64 	%rd273, %rd323, %rd49;
	selp.b32 	%r589, %r639, %r55, %p204;
$L__BB9_47:
	ld.shared.u32 	%r58, [_ZN6thrust24THRUST_300001_SM_1000_NS8cuda_cub4core6detail5shmemE+40];
	ld.shared.u64 	%rd52, [_ZN6thrust24THRUST_300001_SM_1000_NS8cuda_cub4core6detail5shmemE+48];
	setp.lt.u32 	%p205, %r589, %r58;
	mov.u64 	%rd274, %rd273;
	mov.u32 	%r590, %r589;
	@%p205 bra 	$L__BB9_50;
	setp.lt.u32 	%p206, %r58, %r589;
	mov.u64 	%rd274, %rd52;
	mov.u32 	%r590, %r58;
	@%p206 bra 	$L__BB9_50;
	setp.lt.s64 	%p207, %rd273, %rd52;
	min.s64 	%rd274, %rd273, %rd52;
	selp.b32 	%r590, %r589, %r58, %p207;
$L__BB9_50:
	ld.shared.u32 	%r61, [_ZN6thrust24THRUST_300001_SM_1000_NS8cuda_cub4core6detail5shmemE+56];
	ld.shared.u64 	%rd55, [_ZN6thrust24THRUST_300001_SM_1000_NS8cuda_cub4core6detail5shmemE+64];
	setp.lt.u32 	%p208, %r590, %r61;
	mov.u64 	%rd275, %rd274;
	mov.u32 	%r591, %r590;
	@%p208 bra 	$L__BB9_53;
	setp.lt.u32 	%p209, %r61, %r590;
	mov.u64 	%rd275, %rd55;
	mov.u32 	%r591, %r61;
	@%p209 bra 	$L__BB9_53;
	setp.lt.s64 	%p210, %rd274, %rd55;
	min.s64 	%rd275, %rd274, %rd55;
	selp.b32 	%r591, %r590, %r61, %p210;
$L__BB9_53:
	ld.shared.u32 	%r64, [_ZN6thrust24THRUST_300001_SM_1000_NS8cuda_cub4core6detail5shmemE+72];
	ld.shared.u64 	%rd58, [_ZN6thrust24THRUST_300001_SM_1000_NS8cuda_cub4core6detail5shmemE+80];
	setp.lt.u32 	%p211, %r591, %r64;
	mov.u64 	%rd276, %rd275;
	mov.u32 	%r592, %r591;
	@%p211 bra 	$L__BB9_56;
	setp.lt.u32 	%p212, %r64, %r591;
	mov.u64 	%rd276, %rd58;
	mov.u32 	%r592, %r64;
	@%p212 bra 	$L__BB9_56;
	setp.lt.s64 	%p213, %rd275, %rd58;
	min.s64 	%rd276, %rd275, %rd58;
	selp.b32 	%r592, %r591, %r64, %p213;
$L__BB9_56:
	ld.shared.u32 	%r67, [_ZN6thrust24THRUST_300001_SM_1000_NS8cuda_cub4core6detail5shmemE+88];
	ld.shared.u64 	%rd61, [_ZN6thrust24THRUST_300001_SM_1000_NS8cuda_cub4core6detail5shmemE+96];
	setp.lt.u32 	%p214, %r592, %r67;
	mov.u32 	%r593, %r592;
	mov.u64 	%rd277, %rd276;
	@%p214 bra 	$L__BB9_59;
	setp.lt.u32 	%p215, %r67, %r592;
	mov.u32 	%r593, %r67;
	mov.u64 	%rd277, %rd61;
	@%p215 bra 	$L__BB9_59;
	setp.lt.s64 	%p216, %rd276, %rd61;
	selp.b32 	%r593, %r592, %r67, %p216;
	min.s64 	%rd277, %rd276, %rd61;
$L__BB9_59:
	ld.shared.u32 	%r70, [_ZN6thrust24THRUST_300001_SM_1000_NS8cuda_cub4core6detail5shmemE+104];
	ld.shared.u64 	%rd64, [_ZN6thrust24THRUST_300001_SM_1000_NS8cuda_cub4core6detail5shmemE+112];
	setp.lt.u32 	%p217, %r593, %r70;
	mov.u32 	%r594, %r593;
	mov.u64 	%rd278, %rd277;
	@%p217 bra 	$L__BB9_62;
	setp.lt.u32 	%p218, %r70, %r593;
	mov.u32 	%r594, %r70;
	mov.u64 	%rd278, %rd64;
	@%p218 bra 	$L__BB9_62;
	setp.lt.s64 	%p219, %rd277, %rd64;
	selp.b32 	%r594, %r593, %r70, %p219;
	min.s64 	%rd278, %rd277, %rd64;
$L__BB9_62:
	ld.shared.u32 	%r73, [_ZN6thrust24THRUST_300001_SM_1000_NS8cuda_cub4core6detail5shmemE+120];
	ld.shared.u64 	%rd67, [_ZN6thrust24THRUST_300001_SM_1000_NS8cuda_cub4core6detail5shmemE+128];
	setp.lt.u32 	%p220, %r594, %r73;
	mov.u32 	%r639, %r594;
	mov.u64 	%rd323, %rd278;
	@%p220 bra 	$L__BB9_198;
	setp.lt.u32 	%p221, %r73, %r594;
	mov.u32 	%r639, %r73;
	mov.u64 	%rd323, %rd67;
	@%p221 bra 	$L__BB9_198;
	setp.lt.s64 	%p222, %rd278, %rd67;
	selp.b32 	%r639, %r594, %r73, %p222;
	min.s64 	%rd323, %rd278, %rd67;
	bra.uni 	$L__BB9_198;
$L__BB9_65:
	// begin inline asm
	mov.u32 %r349, %laneid;
	// end inline asm
	and.b32  	%r370, %r4, 992;
	add.s32 	%r371, %r370, 32;
	setp.gt.s32 	%p119, %r371, %r3;
	not.b32 	%r372, %r370;
	add.s32 	%r373, %r3, %r372;
	selp.b32 	%r368, %r373, 31, %p119;
	mov.b32 	%r367, 1;
	mov.b32 	%r369, -1;
	// begin inline asm
	shfl.sync.down.b32 %r350, %r582, %r367, %r368, %r369;
	// end inline asm
	// begin inline asm
	shfl.sync.down.b32 %r355, %r356, %r367, %r368, %r369;
	// end inline asm
	mov.b64 	{%r361, %r366}, %rd266;
	// begin inline asm
	shfl.sync.down.b32 %r360, %r361, %r367, %r368, %r369;
	// end inline asm
	// begin inline asm
	shfl.sync.down.b32 %r365, %r366, %r367, %r368, %r369;
	// end inline asm
	mov.b64 	%rd69, {%r360, %r365};
	setp.ge.s32 	%p120, %r349, %r368;
	setp.lt.u32 	%p121, %r582, %r350;
	or.pred  	%p122, %p120, %p121;
	mov.u32 	%r595, %r582;
	mov.u64 	%rd279, %rd266;
	@%p122 bra 	$L__BB9_68;
	setp.lt.u32 	%p123, %r350, %r582;
	mov.u32 	%r595, %r350;
	mov.u64 	%rd279, %rd69;
	@%p123 bra 	$L__BB9_68;
	setp.lt.s64 	%p124, %rd266, %rd69;
	selp.b32 	%r595, %r582, %r350, %p124;
	min.s64 	%rd279, %rd266, %rd69;
$L__BB9_68:
	mov.b32 	%r391, 2;
	mov.b32 	%r393, -1;
	// begin inline asm
	shfl.sync.down.b32 %r374, %r595, %r391, %r368, %r393;
	// end inline asm
	// begin inline asm
	shfl.sync.down.b32 %r379, %r380, %r391, %r368, %r393;
	// end inline asm
	mov.b64 	{%r385, %r390}, %rd279;
	// begin inline asm
	shfl.sync.down.b32 %r384, %r385, %r391, %r368, %r393;
	// end inline asm
	// begin inline asm
	shfl.sync.down.b32 %r389, %r390, %r391, %r368, %r393;
	// end inline asm
	mov.b64 	%rd72, {%r384, %r389};
	add.s32 	%r394, %r349, 2;
	setp.gt.s32 	%p125, %r394, %r368;
	setp.lt.u32 	%p126, %r595, %r374;
	or.pred  	%p127, %p125, %p126;
	mov.u32 	%r596, %r595;
	mov.u64 	%rd280, %rd279;
	@%p127 bra 	$L__BB9_71;
	setp.lt.u32 	%p128, %r374, %r595;
	mov.u32 	%r596, %r374;
	mov.u64 	%rd280, %rd72;
	@%p128 bra 	$L__BB9_71;
	setp.lt.s64 	%p129, %rd279, %rd72;
	selp.b32 	%r596, %r595, %r374, %p129;
	min.s64 	%rd280, %rd279, %rd72;
$L__BB9_71:
	mov.b32 	%r412, 4;
	mov.b32 	%r414, -1;
	// begin inline asm
	shfl.sync.down.b32 %r395, %r596, %r412, %r368, %r414;
	// end inline asm
	// begin inline asm
	shfl.sync.down.b32 %r400, %r401, %r412, %r368, %r414;
	// end inline asm
	mov.b64 	{%r406, %r411}, %rd280;
	// begin inline asm
	shfl.sync.down.b32 %r405, %r406, %r412, %r368, %r414;
	// end inline asm
	// begin inline asm
	shfl.sync.down.b32 %r410, %r411, %r412, %r368, %r414;
	// end inline asm
	mov.b64 	%rd75, {%r405, %r410};
	add.s32 	%r415, %r349, 4;
	setp.gt.s32 	%p130, %r415, %r368;
	setp.lt.u32 	%p131, %r596, %r395;
	or.pred  	%p132, %p130, %p131;
	mov.u32 	%r597, %r596;
	mov.u64 	%rd281, %rd280;
	@%p132 bra 	$L__BB9_74;
	setp.lt.u32 	%p133, %r395, %r596;
	mov.u32 	%r597, %r395;
	mov.u64 	%rd281, %rd75;
	@%p133 bra 	$L__BB9_74;
	setp.lt.s64 	%p134, %rd280, %rd75;
	selp.b32 	%r597, %r596, %r395, %p134;
	min.s64 	%rd281, %rd280, %rd75;
$L__BB9_74:
	mov.b32 	%r433, 8;
	mov.b32 	%r435, -1;
	// begin inline asm
	shfl.sync.down.b32 %r416, %r597, %r433, %r368, %r435;
	// end inline asm
	// begin inline asm
	shfl.sync.down.b32 %r421, %r422, %r433, %r368, %r435;
	// end inline asm
	mov.b64 	{%r427, %r432}, %rd281;
	// begin inline asm
	shfl.sync.down.b32 %r426, %r427, %r433, %r368, %r435;
	// end inline asm
	// begin inline asm
	shfl.sync.down.b32 %r431, %r432, %r433, %r368, %r435;
	// end inline asm
	mov.b64 	%rd78, {%r426, %r431};
	add.s32 	%r436, %r349, 8;
	setp.gt.s32 	%p135, %r436, %r368;
	setp.lt.u32 	%p136, %r597, %r416;
	or.pred  	%p137, %p135, %p136;
	mov.u32 	%r598, %r597;
	mov.u64 	%rd282, %rd281;
	@%p137 bra 	$L__BB9_77;
	setp.lt.u32 	%p138, %r416, %r597;
	mov.u32 	%r598, %r416;
	mov.u64 	%rd282, %rd78;
	@%p138 bra 	$L__BB9_77;
	setp.lt.s64 	%p139, %rd281, %rd78;
	selp.b32 	%r598, %r597, %r416, %p139;
	min.s64 	%rd282, %rd281, %rd78;
$L__BB9_77:
	mov.b32 	%r454, 16;
	mov.b32 	%r456, -1;
	// begin inline asm
	shfl.sync.down.b32 %r437, %r598, %r454, %r368, %r456;
	// end inline asm
	// begin inline asm
	shfl.sync.down.b32 %r442, %r443, %r454, %r368, %r456;
	// end inline asm
	mov.b64 	{%r448, %r453}, %rd282;
	// begin inline asm
	shfl.sync.down.b32 %r447, %r448, %r454, %r368, %r456;
	// end inline asm
	// begin inline asm
	shfl.sync.down.b32 %r452, %r453, %r454, %r368, %r456;
	// end inline asm
	mov.b64 	%rd81, {%r447, %r452};
	add.s32 	%r457, %r349, 16;
	setp.gt.s32 	%p140, %r457, %r368;
	setp.lt.u32 	%p141, %r598, %r437;
	or.pred  	%p142, %p140, %p141;
	mov.u32 	%r639, %r598;
	mov.u64 	%rd323, %rd282;
	@%p142 bra 	$L__BB9_80;
	setp.lt.u32 	%p143, %r437, %r598;
	mov.u32 	%r639, %r437;
	mov.u64 	%rd323, %rd81;
	@%p143 bra 	$L__BB9_80;
	setp.lt.s64 	%p144, %rd282, %rd81;
	selp.b32 	%r639, %r598, %r437, %p144;
	min.s64 	%rd323, %rd282, %rd81;
$L__BB9_80:
	setp.ne.s32 	%p145, %r349, 0;
	@%p145 bra 	$L__BB9_82;
	shr.u32 	%r458, %r4, 1;
	and.b32  	%r459, %r458, 496;
	mov.u32 	%r460, _ZN6thrust24THRUST_300001_SM_1000_NS8cuda_cub4core6detail5shmemE;
	add.s32 	%r461, %r460, %r459;
	st.shared.u32 	[%r461+8], %r639;
	st.shared.u64 	[%r461+16], %rd323;
$L__BB9_82:
	bar.sync 	0;
	setp.ne.s32 	%p146, %r4, 0;
	@%p146 bra 	$L__BB9_198;
	setp.lt.s32 	%p147, %r3, 33;
	mov.u32 	%r600, %r639;
	mov.u64 	%rd284, %rd323;
	@%p147 bra 	$L__BB9_87;
	ld.shared.u32 	%r92, [_ZN6thrust24THRUST_300001_SM_1000_NS8cuda_cub4core6detail5shmemE+24];
	ld.shared.u64 	%rd84, [_ZN6thrust24THRUST_300001_SM_1000_NS8cuda_cub4core6detail5shmemE+32];
	setp.lt.u32 	%p148, %r639, %r92;
	mov.u32 	%r600, %r639;
	mov.u64 	%rd284, %rd323;
	@%p148 bra 	$L__BB9_87;
	setp.lt.u32 	%p149, %r92, %r639;
	mov.u32 	%r600, %r92;
	mov.u64 	%rd284, %rd84;
	@%p149 bra 	$L__BB9_87;
	setp.lt.s64 	%p150, %rd323, %rd84;
	selp.b32 	%r600, %r639, %r92, %p150;
	min.s64 	%rd284, %rd323, %rd84;
$L__BB9_87:
	setp.lt.s32 	%p151, %r3, 65;
	mov.u32 	%r601, %r600;
	mov.u64 	%rd285, %rd284;
	@%p151 bra 	$L__BB9_91;
	ld.shared.u32 	%r95, [_ZN6thrust24THRUST_300001_SM_1000_NS8cuda_cub4core6detail5shmemE+40];
	ld.shared.u64 	%rd87, [_ZN6thrust24THRUST_300001_SM_1000_NS8cuda_cub4core6detail5shmemE+48];
	setp.lt.u32 	%p152, %r600, %r95;
	mov.u32 	%r601, %r600;
	mov.u64 	%rd285, %rd284;
	@%p152 bra 	$L__BB9_91;
	setp.lt.u32 	%p153, %r95, %r600;
	mov.u32 	%r601, %r95;
	mov.u64 	%rd285, %rd87;
	@%p153 bra 	$L__BB9_91;
	setp.lt.s64 	%p154, %rd284, %rd87;
	selp.b32 	%r601, %r600, %r95, %p154;
	min.s64 	%rd285, %rd284, %rd87;
$L__BB9_91:
	setp.lt.s32 	%p155, %r3, 97;
	mov.u32 	%r602, %r601;
	mov.u64 	%rd286, %rd285;
	@%p155 bra 	$L__BB9_95;
	ld.shared.u32 	%r98, [_ZN6thrust24THRUST_300001_SM_1000_NS8cuda_cub4core6detail5shmemE+56];
	ld.shared.u64 	%rd90, [_ZN6thrust24THRUST_300001_SM_1000_NS8cuda_cub4core6detail5shmemE+64];
	setp.lt.u32 	%p156, %r601, %r98;
	mov.u32 	%r602, %r601;
	mov.u64 	%rd286, %rd285;
	@%p156 bra 	$L__BB9_95;
	setp.lt.u32 	%p157, %r98, %r601;
	mov.u32 	%r602, %r98;
	mov.u64 	%rd286, %rd90;
	@%p157 bra 	$L__BB9_95;
	setp.lt.s64 	%p158, %rd285, %rd90;
	selp.b32 	%r602, %r601, %r98, %p158;
	min.s64 	%rd286, %rd285, %rd90;
$L__BB9_95:
	setp.lt.s32 	%p159, %r3, 129;
	mov.u32 	%r603, %r602;
	mov.u64 	%rd287, %rd286;
	@%p159 bra 	$L__BB9_99;
	ld.shared.u32 	%r101, [_ZN6thrust24THRUST_300001_SM_1000_NS8cuda_cub4core6detail5shmemE+72];
	ld.shared.u64 	%rd93, [_ZN6thrust24THRUST_300001_SM_1000_NS8cuda_cub4core6detail5shmemE+80];
	setp.lt.u32 	%p160, %r602, %r101;
	mov.u32 	%r603, %r602;
	mov.u64 	%rd287, %rd286;
	@%p160 bra 	$L__BB9_99;
	setp.lt.u32 	%p161, %r101, %r602;
	mov.u32 	%r603, %r101;
	mov.u64 	%rd287, %rd93;
	@%p161 bra 	$L__BB9_99;
	setp.lt.s64 	%p162, %rd286, %rd93;
	selp.b32 	%r603, %r602, %r101, %p162;
	min.s64 	%rd287, %rd286, %rd93;
$L__BB9_99:
	setp.lt.s32 	%p163, %r3, 161;
	mov.u32 	%r604, %r603;
	mov.u64 	%rd288, %rd287;
	@%p163 bra 	$L__BB9_103;
	ld.shared.u32 	%r104, [_ZN6thrust24THRUST_300001_SM_1000_NS8cuda_cub4core6detail5shmemE+88];
	ld.shared.u64 	%rd96, [_ZN6thrust24THRUST_300001_SM_1000_NS8cuda_cub4core6detail5shmemE+96];
	setp.lt.u32 	%p164, %r603, %r104;
	mov.u32 	%r604, %r603;
	mov.u64 	%rd288, %rd287;
	@%p164 bra 	$L__BB9_103;
	setp.lt.u32 	%p165, %r104, %r603;
	mov.u32 	%r604, %r104;
	mov.u64 	%rd288, %rd96;
	@%p165 bra 	$L__BB9_103;
	setp.lt.s64 	%p166, %rd287, %rd96;
	selp.b32 	%r604, %r603, %r104, %p166;
	min.s64 	%rd288, %rd287, %rd96;
$L__BB9_103:
	setp.lt.s32 	%p167, %r3, 193;
	mov.u32 	%r605, %r604;
	mov.u64 	%rd289, %rd288;
	@%p167 bra 	$L__BB9_107;
	ld.shared.u32 	%r107, [_ZN6thrust24THRUST_300001_SM_1000_NS8cuda_cub4core6detail5shmemE+104];
	ld.shared.u64 	%rd99, [_ZN6thrust24THRUST_300001_SM_1000_NS8cuda_cub4core6detail5shmemE+112];
	setp.lt.u32 	%p168, %r604, %r107;
	mov.u32 	%r605, %r604;
	mov.u64 	%rd289, %rd288;
	@%p168 bra 	$L__BB9_107;
	setp.lt.u32 	%p169, %r107, %r604;
	mov.u32 	%r605, %r107;
	mov.u64 	%rd289, %rd99;
	@%p169 bra 	$L__BB9_107;
	setp.lt.s64 	%p170, %rd288, %rd99;
	selp.b32 	%r605, %r604, %r107, %p170;
	min.s64 	%rd289, %rd288, %rd99;
$L__BB9_107:
	setp.lt.s32 	%p171, %r3, 225;
	mov.u32 	%r639, %r605;
	mov.u64 	%rd323, %rd289;
	@%p171 bra 	$L__BB9_198;
	ld.shared.u32 	%r110, [_ZN6thrust24THRUST_300001_SM_1000_NS8cuda_cub4core6detail5shmemE+120];
	ld.shared.u64 	%rd102, [_ZN6thrust24THRUST_300001_SM_1000_NS8cuda_cub4core6detail5shmemE+128];
	setp.lt.u32 	%p172, %r605, %r110;
	mov.u32 	%r639, %r605;
	mov.u64 	%rd323, %rd289;
	@%p172 bra 	$L__BB9_198;
	setp.lt.u32 	%p173, %r110, %r605;
	mov.u32 	%r639, %r110;
	mov.u64 	%rd323, %rd102;
	@%p173 bra 	$L__BB9_198;
	setp.lt.s64 	%p174, %rd289, %rd102;
	selp.b32 	%r639, %r605, %r110, %p174;
	min.s64 	%rd323, %rd289, %rd102;
	bra.uni 	$L__BB9_198;
$L__BB9_111:
	mov.u32 	%r112, %tid.x;
	add.s64 	%rd201, %rd196, %rd4;
	cvt.u64.u32 	%rd104, %r112;
	add.s64 	%rd202, %rd104, %rd4;
	cvta.to.global.u64 	%rd203, %rd195;
	shl.b64 	%rd204, %rd202, 2;
	add.s64 	%rd205, %rd203, %rd204;
	ld.global.u32 	%r205, [%rd205];
	add.s32 	%r206, %r112, 256;
	cvt.u64.u32 	%rd206, %r206;
	ld.global.u32 	%r207, [%rd205+1024];
	add.s32 	%r208, %r112, 512;
	cvt.u64.u32 	%rd207, %r208;
	ld.global.u32 	%r209, [%rd205+2048];
	add.s32 	%r210, %r112, 768;
	cvt.u64.u32 	%rd208, %r210;
	ld.global.u32 	%r211, [%rd205+3072];
	or.b32  	%r212, %r112, 1024;
	cvt.u64.u32 	%rd105, %r212;
	add.s64 	%rd106, %rd201, %rd105;
	ld.global.u32 	%r113, [%rd205+4096];
	setp.lt.u32 	%p2, %r207, %r205;
	min.u32 	%r213, %r207, %r205;
	selp.b64 	%rd209, %rd206, %rd104, %p2;
	setp.lt.u32 	%p3, %r209, %r213;
	min.u32 	%r214, %r209, %r213;
	selp.b64 	%rd210, %rd207, %rd209, %p3;
	setp.lt.u32 	%p4, %r211, %r214;
	min.u32 	%r114, %r211, %r214;
	selp.b64 	%rd107, %rd208, %rd210, %p4;
	add.s64 	%rd108, %rd201, %rd107;
	setp.lt.u32 	%p5, %r114, %r113;
	mov.u32 	%r627, %r114;
	mov.u64 	%rd311, %rd108;
	@%p5 bra 	$L__BB9_114;
	setp.lt.u32 	%p6, %r113, %r114;
	mov.u32 	%r627, %r113;
	mov.u64 	%rd311, %rd106;
	@%p6 bra 	$L__BB9_114;
	setp.lt.u64 	%p7, %rd107, %rd105;
	selp.b32 	%r627, %r114, %r113, %p7;
	selp.b64 	%rd311, %rd108, %rd106, %p7;
$L__BB9_114:
	setp.le.u64 	%p8, %rd198, %rd5;
	@%p8 bra 	$L__BB9_159;
	setp.ne.s32 	%p9, %r112, 0;
	@%p9 bra 	$L__BB9_117;
	atom.global.add.u64 	%rd211, [%rd1+8], 1280;
	add.s64 	%rd212, %rd211, %rd5;
	st.shared.u64 	[_ZN6thrust24THRUST_300001_SM_1000_NS8cuda_cub4core6detail5shmemE+152], %rd212;
$L__BB9_117:
	bar.sync 	0;
	ld.shared.u64 	%rd299, [_ZN6thrust24THRUST_300001_SM_1000_NS8cuda_cub4core6detail5shmemE+152];
	add.s64 	%rd213, %rd299, 1280;
	setp.gt.s64 	%p10, %rd213, %rd198;
	@%p10 bra 	$L__BB9_136;
$L__BB9_118:
	add.s64 	%rd214, %rd299, %rd104;
	cvta.to.global.u64 	%rd215, %rd195;
	shl.b64 	%rd216, %rd214, 2;
	add.s64 	%rd217, %rd215, %rd216;
	add.s64 	%rd114, %rd214, %rd196;
	ld.global.u32 	%r118, [%rd217];
	add.s64 	%rd115, %rd114, 256;
	ld.global.u32 	%r119, [%rd217+1024];
	add.s64 	%rd116, %rd114, 512;
	ld.global.u32 	%r120, [%rd217+2048];
	add.s64 	%rd117, %rd114, 768;
	ld.global.u32 	%r121, [%rd217+3072];
	add.s64 	%rd118, %rd114, 1024;
	ld.global.u32 	%r122, [%rd217+4096];
	setp.lt.u32 	%p11, %r627, %r118;
	mov.u32 	%r608, %r627;
	mov.u64 	%rd293, %rd311;
	@%p11 bra 	$L__BB9_121;
	setp.lt.u32 	%p12, %r118, %r627;
	mov.u32 	%r608, %r118;
	mov.u64 	%rd293, %rd114;
	@%p12 bra 	$L__BB9_121;
	setp.lt.s64 	%p13, %rd311, %rd114;
	selp.b32 	%r608, %r627, %r118, %p13;
	min.s64 	%rd293, %rd311, %rd114;
$L__BB9_121:
	setp.lt.u32 	%p14, %r608, %r119;
	mov.u32 	%r609, %r608;
	mov.u64 	%rd294, %rd293;
	@%p14 bra 	$L__BB9_124;
	setp.lt.u32 	%p15, %r119, %r608;
	mov.u32 	%r609, %r119;
	mov.u64 	%rd294, %rd115;
	@%p15 bra 	$L__BB9_124;
	setp.lt.s64 	%p16, %rd293, %rd115;
	selp.b32 	%r609, %r608, %r119, %p16;
	min.s64 	%rd294, %rd293, %rd115;
$L__BB9_124:
	setp.lt.u32 	%p17, %r609, %r120;
	mov.u32 	%r610, %r609;
	mov.u64 	%rd295, %rd294;
	@%p17 bra 	$L__BB9_127;
	setp.lt.u32 	%p18, %r120, %r609;
	mov.u32 	%r610, %r120;
	mov.u64 	%rd295, %rd116;
	@%p18 bra 	$L__BB9_127;
	setp.lt.s64 	%p19, %rd294, %rd116;
	selp.b32 	%r610, %r609, %r120, %p19;
	min.s64 	%rd295, %rd294, %rd116;
$L__BB9_127:
	setp.lt.u32 	%p20, %r610, %r121;
	mov.u32 	%r611, %r610;
	mov.u64 	%rd296, %rd295;
	@%p20 bra 	$L__BB9_130;
	setp.lt.u32 	%p21, %r121, %r610;
	mov.u32 	%r611, %r121;
	mov.u64 	%rd296, %rd117;
	@%p21 bra 	$L__BB9_130;
	setp.lt.s64 	%p22, %rd295, %rd117;
	selp.b32 	%r611, %r610, %r121, %p22;
	min.s64 	%rd296, %rd295, %rd117;
$L__BB9_130:
	setp.lt.u32 	%p23, %r611, %r122;
	mov.u32 	%r627, %r611;
	mov.u64 	%rd311, %rd296;
	@%p23 bra 	$L__BB9_133;
	setp.lt.u32 	%p24, %r122, %r611;
	mov.u32 	%r627, %r122;
	mov.u64 	%rd311, %rd118;
	@%p24 bra 	$L__BB9_133;
	setp.lt.s64 	%p25, %rd296, %rd118;
	selp.b32 	%r627, %r611, %r122, %p25;
	min.s64 	%rd311, %rd296, %rd118;
$L__BB9_133:
	setp.ne.s32 	%p26, %r112, 0;
	bar.sync 	0;
	@%p26 bra 	$L__BB9_135;
	atom.global.add.u64 	%rd218, [%rd1+8], 1280;
	add.s64 	%rd219, %rd218, %rd5;
	st.shared.u64 	[_ZN6thrust24THRUST_300001_SM_1000_NS8cuda_cub4core6detail5shmemE+152], %rd219;
$L__BB9_135:
	bar.sync 	0;
	ld.shared.u64 	%rd299, [_ZN6thrust24THRUST_300001_SM_1000_NS8cuda_cub4core6detail5shmemE+152];
	add.s64 	%rd220, %rd299, 1280;
	setp.le.s64 	%p27, %rd220, %rd198;
	@%p27 bra 	$L__BB9_118;
$L__BB9_136:
	setp.le.s64 	%p28, %rd198, %rd299;
	@%p28 bra 	$L__BB9_159;
	cvt.u32.u64 	%r215, %rd299;
	cvt.u32.u64 	%r216, %rd198;
	sub.s32 	%r134, %r216, %r215;
	setp.ge.s32 	%p29, %r112, %r134;
	@%p29 bra 	$L__BB9_159;
	cvta.to.global.u64 	%rd132, %rd195;
	not.b32 	%r219, %r112;
	add.s32 	%r220, %r219, %r216;
	sub.s32 	%r135, %r220, %r215;
	and.b32  	%r222, %r135, 768;
	setp.eq.s32 	%p30, %r222, 768;
	mov.u32 	%r618, %r112;
	@%p30 bra 	$L__BB9_144;
	add.s64 	%rd222, %rd299, %rd104;
	add.s64 	%rd301, %rd222, %rd196;
	shl.b64 	%rd223, %rd222, 2;
	add.s64 	%rd300, %rd132, %rd223;
	shr.u32 	%r223, %r135, 8;
	add.s32 	%r224, %r223, 1;
	and.b32  	%r225, %r224, 3;
	neg.s32 	%r614, %r225;
	mov.u32 	%r618, %r112;
$L__BB9_140:
	.pragma "nounroll";
	mov.u64 	%rd137, %rd311;
	mov.u32 	%r139, %r627;
	ld.global.u32 	%r140, [%rd300];
	setp.lt.u32 	%p31, %r139, %r140;
	@%p31 bra 	$L__BB9_143;
	setp.lt.u32 	%p32, %r140, %r139;
	mov.u32 	%r627, %r140;
	mov.u64 	%rd311, %rd301;
	@%p32 bra 	$L__BB9_143;
	setp.lt.s64 	%p33, %rd137, %rd301;
	selp.b32 	%r627, %r139, %r140, %p33;
	min.s64 	%rd311, %rd137, %rd301;
$L__BB9_143:
	add.s32 	%r618, %r618, 256;
	add.s64 	%rd301, %rd301, 256;
	add.s64 	%rd300, %rd300, 1024;
	add.s32 	%r614, %r614, 1;
	setp.ne.s32 	%p34, %r614, 0;
	@%p34 bra 	$L__BB9_140;
$L__BB9_144:
	setp.lt.u32 	%p35, %r135, 768;
	@%p35 bra 	$L__BB9_159;
	add.s32 	%r621, %r618, 512;
$L__BB9_146:
	mov.u32 	%r149, %r621;
	add.s32 	%r226, %r149, -512;
	cvt.u64.u32 	%rd224, %r226;
	add.s64 	%rd225, %rd299, %rd224;
	shl.b64 	%rd226, %rd225, 2;
	add.s64 	%rd145, %rd132, %rd226;
	add.s64 	%rd146, %rd225, %rd196;
	ld.global.u32 	%r151, [%rd145];
	setp.lt.u32 	%p36, %r627, %r151;
	mov.u32 	%r623, %r627;
	mov.u64 	%rd307, %rd311;
	@%p36 bra 	$L__BB9_149;
	setp.lt.u32 	%p37, %r151, %r627;
	mov.u32 	%r623, %r151;
	mov.u64 	%rd307, %rd146;
	@%p37 bra 	$L__BB9_149;
	setp.lt.s64 	%p38, %rd311, %rd146;
	selp.b32 	%r623, %r627, %r151, %p38;
	min.s64 	%rd307, %rd311, %rd146;
$L__BB9_149:
	add.s32 	%r227, %r149, -256;
	cvt.u64.u32 	%rd227, %r227;
	add.s64 	%rd228, %rd299, %rd227;
	add.s64 	%rd149, %rd228, %rd196;
	ld.global.u32 	%r154, [%rd145+1024];
	setp.lt.u32 	%p39, %r623, %r154;
	mov.u32 	%r624, %r623;
	mov.u64 	%rd308, %rd307;
	@%p39 bra 	$L__BB9_152;
	setp.lt.u32 	%p40, %r154, %r623;
	mov.u32 	%r624, %r154;
	mov.u64 	%rd308, %rd149;
	@%p40 bra 	$L__BB9_152;
	setp.lt.s64 	%p41, %rd307, %rd149;
	selp.b32 	%r624, %r623, %r154, %p41;
	min.s64 	%rd308, %rd307, %rd149;
$L__BB9_152:
	cvt.u64.u32 	%rd229, %r149;
	add.s64 	%rd230, %rd299, %rd229;
	add.s64 	%rd152, %rd230, %rd196;
	ld.global.u32 	%r157, [%rd145+2048];
	setp.lt.u32 	%p42, %r624, %r157;
	mov.u32 	%r625, %r624;
	mov.u64 	%rd309, %rd308;
	@%p42 bra 	$L__BB9_155;
	setp.lt.u32 	%p43, %r157, %r624;
	mov.u32 	%r625, %r157;
	mov.u64 	%rd309, %rd152;
	@%p43 bra 	$L__BB9_155;
	setp.lt.s64 	%p44, %rd308, %rd152;
	selp.b32 	%r625, %r624, %r157, %p44;
	min.s64 	%rd309, %rd308, %rd152;
$L__BB9_155:
	add.s32 	%r228, %r149, 256;
	cvt.u64.u32 	%rd231, %r228;
	add.s64 	%rd232, %rd299, %rd231;
	add.s64 	%rd155, %rd232, %rd196;
	ld.global.u32 	%r160, [%rd145+3072];
	setp.lt.u32 	%p45, %r625, %r160;
	mov.u32 	%r627, %r625;
	mov.u64 	%rd311, %rd309;
	@%p45 bra 	$L__BB9_158;
	setp.lt.u32 	%p46, %r160, %r625;
	mov.u32 	%r627, %r160;
	mov.u64 	%rd311, %rd155;
	@%p46 bra 	$L__BB9_158;
	setp.lt.s64 	%p47, %rd309, %rd155;
	selp.b32 	%r627, %r625, %r160, %p47;
	min.s64 	%rd311, %rd309, %rd155;
$L__BB9_158:
	add.s32 	%r621, %r149, 1024;
	add.s32 	%r229, %r149, 512;
	setp.lt.s32 	%p48, %r229, %r134;
	@%p48 bra 	$L__BB9_146;
$L__BB9_159:
	// begin inline asm
	mov.u32 %r230, %laneid;
	// end inline asm
	mov.b32 	%r248, 1;
	mov.b32 	%r249, 31;
	mov.b32 	%r250, -1;
	// begin inline asm
	shfl.sync.down.b32 %r231, %r627, %r248, %r249, %r250;
	// end inline asm
	// begin inline asm
	shfl.sync.down.b32 %r236, %r237, %r248, %r249, %r250;
	// end inline asm
	mov.b64 	{%r242, %r247}, %rd311;
	// begin inline asm
	shfl.sync.down.b32 %r241, %r242, %r248, %r249, %r250;
	// end inline asm
	// begin inline asm
	shfl.sync.down.b32 %r246, %r247, %r248, %r249, %r250;
	// end inline asm
	mov.b64 	%rd159, {%r241, %r246};
	setp.gt.s32 	%p49, %r230, 30;
	setp.lt.u32 	%p50, %r627, %r231;
	or.pred  	%p51, %p49, %p50;
	mov.u32 	%r628, %r627;
	mov.u64 	%rd312, %rd311;
	@%p51 bra 	$L__BB9_162;
	setp.lt.u32 	%p52, %r231, %r627;
	mov.u32 	%r628, %r231;
	mov.u64 	%rd312, %rd159;
	@%p52 bra 	$L__BB9_162;
	setp.lt.s64 	%p53, %rd311, %rd159;
	selp.b32 	%r628, %r627, %r231, %p53;
	min.s64 	%rd312, %rd311, %rd159;
$L__BB9_162:
	mov.b32 	%r268, 2;
	mov.b32 	%r269, 31;
	mov.b32 	%r270, -1;
	// begin inline asm
	shfl.sync.down.b32 %r251, %r628, %r268, %r269, %r270;
	// end inline asm
	// begin inline asm
	shfl.sync.down.b32 %r256, %r257, %r268, %r269, %r270;
	// end inline asm
	mov.b64 	{%r262, %r267}, %rd312;
	// begin inline asm
	shfl.sync.down.b32 %r261, %r262, %r268, %r269, %r270;
	// end inline asm
	// begin inline asm
	shfl.sync.down.b32 %r266, %r267, %r268, %r269, %r270;
	// end inline asm
	mov.b64 	%rd162, {%r261, %r266};
	setp.gt.s32 	%p54, %r230, 29;
	setp.lt.u32 	%p55, %r628, %r251;
	or.pred  	%p56, %p54, %p55;
	mov.u32 	%r629, %r628;
	mov.u64 	%rd313, %rd312;
	@%p56 bra 	$L__BB9_165;
	setp.lt.u32 	%p57, %r251, %r628;
	mov.u32 	%r629, %r251;
	mov.u64 	%rd313, %rd162;
	@%p57 bra 	$L__BB9_165;
	setp.lt.s64 	%p58, %rd312, %rd162;
	selp.b32 	%r629, %r628, %r251, %p58;
	min.s64 	%rd313, %rd312, %rd162;
$L__BB9_165:
	mov.b32 	%r288, 4;
	mov.b32 	%r289, 31;
	mov.b32 	%r290, -1;
	// begin inline asm
	shfl.sync.down.b32 %r271, %r629, %r288, %r289, %r290;
	// end inline asm
	// begin inline asm
	shfl.sync.down.b32 %r276, %r277, %r288, %r289, %r290;
	// end inline asm
	mov.b64 	{%r282, %r287}, %rd313;
	// begin inline asm
	shfl.sync.down.b32 %r281, %r282, %r288, %r289, %r290;
	// end inline asm
	// begin inline asm
	shfl.sync.down.b32 %r286, %r287, %r288, %r289, %r290;
	// end inline asm
	mov.b64 	%rd165, {%r281, %r286};
	setp.gt.s32 	%p59, %r230, 27;
	setp.lt.u32 	%p60, %r629, %r271;
	or.pred  	%p61, %p59, %p60;
	mov.u32 	%r630, %r629;
	mov.u64 	%rd314, %rd313;
	@%p61 bra 	$L__BB9_168;
	setp.lt.u32 	%p62, %r271, %r629;
	mov.u32 	%r630, %r271;
	mov.u64 	%rd314, %rd165;
	@%p62 bra 	$L__BB9_168;
	setp.lt.s64 	%p63, %rd313, %rd165;
	selp.b32 	%r630, %r629, %r271, %p63;
	min.s64 	%rd314, %rd313, %rd165;
$L__BB9_168:
	mov.b32 	%r308, 8;
	mov.b32 	%r309, 31;
	mov.b32 	%r310, -1;
	// begin inline asm
	shfl.sync.down.b32 %r291, %r630, %r308, %r309, %r310;
	// end inline asm
	// begin inline asm
	shfl.sync.down.b32 %r296, %r297, %r308, %r309, %r310;
	// end inline asm
	mov.b64 	{%r302, %r307}, %rd314;
	// begin inline asm
	shfl.sync.down.b32 %r301, %r302, %r308, %r309, %r310;
	// end inline asm
	// begin inline asm
	shfl.sync.down.b32 %r306, %r307, %r308, %r309, %r310;
	// end inline asm
	mov.b64 	%rd168, {%r301, %r306};
	setp.gt.s32 	%p64, %r230, 23;
	setp.lt.u32 	%p65, %r630, %r291;
	or.pred  	%p66, %p64, %p65;
	mov.u32 	%r631, %r630;
	mov.u64 	%rd315, %rd314;
	@%p66 bra 	$L__BB9_171;
	setp.lt.u32 	%p67, %r291, %r630;
	mov.u32 	%r631, %r291;
	mov.u64 	%rd315, %rd168;
	@%p67 bra 	$L__BB9_171;
	setp.lt.s64 	%p68, %rd314, %rd168;
	selp.b32 	%r631, %r630, %r291, %p68;
	min.s64 	%rd315, %rd314, %rd168;
$L__BB9_171:
	mov.b32 	%r328, 16;
	mov.b32 	%r329, 31;
	mov.b32 	%r330, -1;
	// begin inline asm
	shfl.sync.down.b32 %r311, %r631, %r328, %r329, %r330;
	// end inline asm
	// begin inline asm
	shfl.sync.down.b32 %r316, %r317, %r328, %r329, %r330;
	// end inline asm
	mov.b64 	{%r322, %r327}, %rd315;
	// begin inline asm
	shfl.sync.down.b32 %r321, %r322, %r328, %r329, %r330;
	// end inline asm
	// begin inline asm
	shfl.sync.down.b32 %r326, %r327, %r328, %r329, %r330;
	// end inline asm
	mov.b64 	%rd171, {%r321, %r326};
	setp.gt.s32 	%p69, %r230, 15;
	setp.lt.u32 	%p70, %r631, %r311;
	or.pred  	%p71, %p69, %p70;
	mov.u32 	%r639, %r631;
	mov.u64 	%rd323, %rd315;
	@%p71 bra 	$L__BB9_174;
	setp.lt.u32 	%p72, %r311, %r631;
	mov.u32 	%r639, %r311;
	mov.u64 	%rd323, %rd171;
	@%p72 bra 	$L__BB9_174;
	setp.lt.s64 	%p73, %rd315, %rd171;
	selp.b32 	%r639, %r631, %r311, %p73;
	min.s64 	%rd323, %rd315, %rd171;
$L__BB9_174:
	setp.ne.s32 	%p74, %r230, 0;
	@%p74 bra 	$L__BB9_176;
	shr.u32 	%r331, %r112, 1;
	and.b32  	%r332, %r331, 496;
	mov.u32 	%r333, _ZN6thrust24THRUST_300001_SM_1000_NS8cuda_cub4core6detail5shmemE;
	add.s32 	%r334, %r333, %r332;
	st.shared.u32 	[%r334+8], %r639;
	st.shared.u64 	[%r334+16], %rd323;
$L__BB9_176:
	bar.sync 	0;
	setp.ne.s32 	%p75, %r112, 0;
	@%p75 bra 	$L__BB9_198;
	ld.shared.u32 	%r181, [_ZN6thrust24THRUST_300001_SM_1000_NS8cuda_cub4core6detail5shmemE+24];
	ld.shared.u64 	%rd174, [_ZN6thrust24THRUST_300001_SM_1000_NS8cuda_cub4core6detail5shmemE+32];
	setp.lt.u32 	%p76, %r639, %r181;
	mov.u32 	%r633, %r639;
	mov.u64 	%rd317, %rd323;
	@%p76 bra 	$L__BB9_180;
	setp.lt.u32 	%p77, %r181, %r639;
	mov.u32 	%r633, %r181;
	mov.u64 	%rd317, %rd174;
	@%p77 bra 	$L__BB9_180;
	setp.lt.s64 	%p78, %rd323, %rd174;
	selp.b32 	%r633, %r639, %r181, %p78;
	min.s64 	%rd317, %rd323, %rd174;
$L__BB9_180:
	ld.shared.u32 	%r184, [_ZN6thrust24THRUST_300001_SM_1000_NS8cuda_cub4core6detail5shmemE+40];
	ld.shared.u64 	%rd177, [_ZN6thrust24THRUST_300001_SM_1000_NS8cuda_cub4core6detail5shmemE+48];
	setp.lt.u32 	%p79, %r633, %r184;
	mov.u32 	%r634, %r633;
	mov.u64 	%rd318, %rd317;
	@%p79 bra 	$L__BB9_183;
	setp.lt.u32 	%p80, %r184, %r633;
	mov.u32 	%r634, %r184;
	mov.u64 	%rd318, %rd177;
	@%p80 bra 	$L__BB9_183;
	setp.lt.s64 	%p81, %rd317, %rd177;
	selp.b32 	%r634, %r633, %r184, %p81;
	min.s64 	%rd318, %rd317, %rd177;
$L__BB9_183:
	ld.shared.u32 	%r187, [_ZN6thrust24THRUST_300001_SM_1000_NS8cuda_cub4core6detail5shmemE+56];
	ld.shared.u64 	%rd180, [_ZN6thrust24THRUST_300001_SM_1000_NS8cuda_cub4core6detail5shmemE+64];
	setp.lt.u32 	%p82, %r634, %r187;
	mov.u32 	%r635, %r634;
	mov.u64 	%rd319, %rd318;
	@%p82 bra 	$L__BB9_186;
	setp.lt.u32 	%p83, %r187, %r634;
	mov.u32 	%r635, %r187;
	mov.u64 	%rd319, %rd180;
	@%p83 bra 	$L__BB9_186;
	setp.lt.s64 	%p84, %rd318, %rd180;
	selp.b32 	%r635, %r634, %r187, %p84;
	min.s64 	%rd319, %rd318, %rd180;
$L__BB9_186:
	ld.shared.u32 	%r190, [_ZN6thrust24THRUST_300001_SM_1000_NS8cuda_cub4core6detail5shmemE+72];
	ld.shared.u64 	%rd183, [_ZN6thrust24THRUST_300001_SM_1000_NS8cuda_cub4core6detail5shmemE+80];
	setp.lt.u32 	%p85, %r635, %r190;
	mov.u32 	%r636, %r635;
	mov.u64 	%rd320, %rd319;
	@%p85 bra 	$L__BB9_189;
	setp.lt.u32 	%p86, %r190, %r635;
	mov.u32 	%r636, %r190;
	mov.u64 	%rd320, %rd183;
	@%p86 bra 	$L__BB9_189;
	setp.lt.s64 	%p87, %rd319, %rd183;
	selp.b32 	%r636, %r635, %r190, %p87;
	min.s64 	%rd320, %rd319, %rd183;
$L__BB9_189:
	ld.shared.u32 	%r193, [_ZN6thrust24THRUST_300001_SM_1000_NS8cuda_cub4core6detail5shmemE+88];
	ld.shared.u64 	%rd186, [_ZN6thrust24THRUST_300001_SM_1000_NS8cuda_cub4core6detail5shmemE+96];
	setp.lt.u32 	%p88, %r636, %r193;
	mov.u32 	%r637, %r636;
	mov.u64 	%rd321, %rd320;
	@%p88 bra 	$L__BB9_192;
	setp.lt.u32 	%p89, %r193, %r636;
	mov.u32 	%r637, %r193;
	mov.u64 	%rd321, %rd186;
	@%p89 bra 	$L__BB9_192;
	setp.lt.s64 	%p90, %rd320, %rd186;
	selp.b32 	%r637, %r636, %r193, %p90;
	min.s64 	%rd321, %rd320, %rd186;
$L__BB9_192:
	ld.shared.u32 	%r196, [_ZN6thrust24THRUST_300001_SM_1000_NS8cuda_cub4core6detail5shmemE+104];
	ld.shared.u64 	%rd189, [_ZN6thrust24THRUST_300001_SM_1000_NS8cuda_cub4core6detail5shmemE+112];
	setp.lt.u32 	%p91, %r637, %r196;
	mov.u32 	%r638, %r637;
	mov.u64 	%rd322, %rd321;
	@%p91 bra 	$L__BB9_195;
	setp.lt.u32 	%p92, %r196, %r637;
	mov.u32 	%r638, %r196;
	mov.u64 	%rd322, %rd189;
	@%p92 bra 	$L__BB9_195;
	setp.lt.s64 	%p93, %rd321, %rd189;
	selp.b32 	%r638, %r637, %r196, %p93;
	min.s64 	%rd322, %rd321, %rd189;
$L__BB9_195:
	ld.shared.u32 	%r199, [_ZN6thrust24THRUST_300001_SM_1000_NS8cuda_cub4core6detail5shmemE+120];
	ld.shared.u64 	%rd192, [_ZN6thrust24THRUST_300001_SM_1000_NS8cuda_cub4core6detail5shmemE+128];
	setp.lt.u32 	%p94, %r638, %r199;
	mov.u32 	%r639, %r638;
	mov.u64 	%rd323, %rd322;
	@%p94 bra 	$L__BB9_198;
	setp.lt.u32 	%p95, %r199, %r638;
	mov.u32 	%r639, %r199;
	mov.u64 	%rd323, %rd192;
	@%p95 bra 	$L__BB9_198;
	setp.lt.s64 	%p96, %rd322, %rd192;
	selp.b32 	%r639, %r638, %r199, %p96;
	min.s64 	%rd323, %rd322, %rd192;
$L__BB9_198:
	mov.u32 	%r567, %tid.x;
	setp.ne.s32 	%p223, %r567, 0;
	@%p223 bra 	$L__BB9_200;
	ld.param.u64 	%rd254, [_ZN6thrust24THRUST_300001_SM_1000_NS8cuda_cub4core6detail13_kernel_agentINS1_8__reduce11ReduceAgentINS0_12zip_iteratorIN4cuda3std3__45tupleIJNS0_10device_ptrIjEENS0_17counting_iteratorIlNS0_11use_defaultESF_SF_EEEEEEEPNSB_IJjlEEESJ_lNS1_9__extrema9arg_min_fIjlNSA_4lessIjEEEEEEJSI_SK_lN3cub18CUB_300001_SM_100013GridEvenShareIlEENSS_9GridQueueIyEESP_EEEvDpT0__param_1];
	cvta.to.global.u64 	%rd251, %rd254;
	mul.wide.u32 	%rd252, %r1, 16;
	add.s64 	%rd253, %rd251, %rd252;
	st.global.u32 	[%rd253], %r639;
	st.global.u64 	[%rd253+8], %rd323;
$L__BB9_200:
	ret;

}
	// .globl	_ZN6thrust24THRUST_300001_SM_1000_NS8cuda_cub4core6detail13_kernel_agentINS1_8__reduce10DrainAgentIlEEJN3cub18CUB_300001_SM_10009GridQueueIyEElEEEvDpT0_
.visible .entry _ZN6thrust24THRUST_300001_SM_1000_NS8cuda_cub4core6detail13_kernel_agentINS1_8__reduce10DrainAgentIlEEJN3cub18CUB_300001_SM_10009GridQueueIyEElEEEvDpT0_(
	.param .align 8 .b8 _ZN6thrust24THRUST_300001_SM_1000_NS8cuda_cub4core6detail13_kernel_agentINS1_8__reduce10DrainAgentIlEEJN3cub18CUB_300001_SM_10009GridQueueIyEElEEEvDpT0__param_0[8],
	.param .u64 _ZN6thrust24THRUST_300001_SM_1000_NS8cuda_cub4core6detail13_kernel_agentINS1_8__reduce10DrainAgentIlEEJN3cub18CUB_300001_SM_10009GridQueueIyEElEEEvDpT0__param_1
)
.maxntid 1
{
	.reg .b64 	%rd<5>;

	ld.param.u64 	%rd1, [_ZN6thrust24THRUST_300001_SM_1000_NS8cuda_cub4core6detail13_kernel_agentINS1_8__reduce10DrainAgentIlEEJN3cub18CUB_300001_SM_10009GridQueueIyEElEEEvDpT0__param_0];
	ld.param.u64 	%rd2, [_ZN6thrust24THRUST_300001_SM_1000_NS8cuda_cub4core6detail13_kernel_agentINS1_8__reduce10DrainAgentIlEEJN3cub18CUB_300001_SM_10009GridQueueIyEElEEEvDpT0__param_1];
	cvta.to.global.u64 	%rd3, %rd1;
	st.global.u64 	[%rd3], %rd2;
	mov.b64 	%rd4, 0;
	st.global.u64 	[%rd3+8], %rd4;
	ret;

}
	// .globl	_ZN6thrust24THRUST_300001_SM_1000_NS8cuda_cub4core6detail13_kernel_agentINS1_8__reduce11ReduceAgentIPN4cuda3std3__45tupleIJjlEEESC_SB_lNS1_9__extrema9arg_min_fIjlNS9_4lessIjEEEEEEJSC_SC_iSH_EEEvDpT0_
.visible .entry _ZN6thrust24THRUST_300001_SM_1000_NS8cuda_cub4core6detail13_kernel_agentINS1_8__reduce11ReduceAgentIPN4cuda3std3__45tupleIJjlEEESC_SB_lNS1_9__extrema9arg_min_fIjlNS9_4lessIjEEEEEEJSC_SC_iSH_EEEvDpT0_(
	.param .u64 .ptr .align 1 _ZN6thrust24THRUST_300001_SM_1000_NS8cuda_cub4core6detail13_kernel_agentINS1_8__reduce11ReduceAgentIPN4cuda3std3__45tupleIJjlEEESC_SB_lNS1_9__extrema9arg_min_fIjlNS9_4lessIjEEEEEEJSC_SC_iSH_EEEvDpT0__param_0,
	.param .u64 .ptr .align 1 _ZN6thrust24THRUST_300001_SM_1000_NS8cuda_cub4core6detail13_kernel_agentINS1_8__reduce11ReduceAgentIPN4cuda3std3__45tupleIJjlEEESC_SB_lNS1_9__extrema9arg_min_fIjlNS9_4lessIjEEEEEEJSC_SC_iSH_EEEvDpT0__param_1,
	.param .u32 _ZN6thrust24THRUST_300001_SM_1000_NS8cuda_cub4core6detail13_kernel_agentINS1_8__reduce11ReduceAgentIPN4cuda3std3__45tupleIJjlEEESC_SB_lNS1_9__extrema9arg_min_fIjlNS9_4lessIjEEEEEEJSC_SC_iSH_EEEvDpT0__param_2,
	.param .align 1 .b8 _ZN6thrust24THRUST_300001_SM_1000_NS8cuda_cub4core6detail13_kernel_agentINS1_8__reduce11ReduceAgentIPN4cuda3std3__45tupleIJjlEEESC_SB_lNS1_9__extrema9arg_min_fIjlNS9_4lessIjEEEEEEJSC_SC_iSH_EEEvDpT0__param_3[1]
)
.maxntid 256
{
	.reg .pred 	%p<260>;
	.reg .b32 	%r<666>;
	.reg .b64 	%rd<487>;

	ld.param.u32 	%r239, [_ZN6thrust24THRUST_300001_SM_1000_NS8cuda_cub4core6detail13_kernel_agentINS1_8__reduce11ReduceAgentIPN4cuda3std3__45tupleIJjlEEESC_SB_lNS1_9__extrema9arg_min_fIjlNS9_4lessIjEEEEEEJSC_SC_iSH_EEEvDpT0__param_2];
	cvt.s64.s32 	%rd1, %r239;
	setp.eq.s32 	%p1, %r239, 0;
	@%p1 bra 	$L__BB11_238;
	setp.gt.s32 	%p2, %r239, 1279;
	@%p2 bra 	$L__BB11_111;
	mov.u32 	%r1, %tid.x;
	setp.ge.s32 	%p133, %r1, %r239;
	mov.b32 	%r593, 0;
	mov.b64 	%rd410, 0;
	mov.u32 	%r585, %r1;
	@%p133 bra 	$L__BB11_4;
	ld.param.u64 	%rd396, [_ZN6thrust24THRUST_300001_SM_1000_NS8cuda_cub4core6detail13_kernel_agentINS1_8__reduce11ReduceAgentIPN4cuda3std3__45tupleIJjlEEESC_SB_lNS1_9__extrema9arg_min_fIjlNS9_4lessIjEEEEEEJSC_SC_iSH_EEEvDpT0__param_0];
	mul.wide.u32 	%rd366, %r1, 16;
	add.s64 	%rd363, %rd396, %rd366;
	// begin inline asm
	ld.global.nc.u64 %rd362, [%rd363];
	// end inline asm
	add.s64 	%rd365, %rd363, 8;
	// begin inline asm
	ld.global.nc.u64 %rd410, [%rd365];
	// end inline asm
	cvt.u32.u64 	%r593, %rd362;
	add.s32 	%r585, %r1, 256;
$L__BB11_4:
	setp.ge.s32 	%p134, %r585, %r239;
	@%p134 bra 	$L__BB11_25;
	not.b32 	%r355, %r585;
	add.s32 	%r6, %r239, %r355;
	and.b32  	%r356, %r6, 768;
	setp.eq.s32 	%p135, %r356, 768;
	@%p135 bra 	$L__BB11_11;
	ld.param.u64 	%rd397, [_ZN6thrust24THRUST_300001_SM_1000_NS8cuda_cub4core6detail13_kernel_agentINS1_8__reduce11ReduceAgentIPN4cuda3std3__45tupleIJjlEEESC_SB_lNS1_9__extrema9arg_min_fIjlNS9_4lessIjEEEEEEJSC_SC_iSH_EEEvDpT0__param_0];
	mul.wide.u32 	%rd368, %r585, 16;
	add.s64 	%rd401, %rd397, %rd368;
	shr.u32 	%r357, %r6, 8;
	add.s32 	%r358, %r357, 1;
	and.b32  	%r359, %r358, 3;
	neg.s32 	%r581, %r359;
$L__BB11_7:
	.pragma "nounroll";
	mov.u64 	%rd6, %rd410;
	mov.u32 	%r10, %r593;
	// begin inline asm
	ld.global.nc.u64 %rd369, [%rd401];
	// end inline asm
	add.s64 	%rd372, %rd401, 8;
	// begin inline asm
	ld.global.nc.u64 %rd371, [%rd372];
	// end inline asm
	cvt.u32.u64 	%r11, %rd369;
	setp.lt.u32 	%p136, %r10, %r11;
	@%p136 bra 	$L__BB11_10;
	setp.lt.u32 	%p137, %r11, %r10;
	mov.u64 	%rd410, %rd371;
	mov.u32 	%r593, %r11;
	@%p137 bra 	$L__BB11_10;
	setp.lt.s64 	%p138, %rd6, %rd371;
	min.s64 	%rd410, %rd6, %rd371;
	selp.b32 	%r593, %r10, %r11, %p138;
$L__BB11_10:
	add.s32 	%r585, %r585, 256;
	add.s64 	%rd401, %rd401, 4096;
	add.s32 	%r581, %r581, 1;
	setp.ne.s32 	%p139, %r581, 0;
	@%p139 bra 	$L__BB11_7;
$L__BB11_11:
	setp.lt.u32 	%p140, %r6, 768;
	@%p140 bra 	$L__BB11_25;
$L__BB11_12:
	ld.param.u64 	%rd398, [_ZN6thrust24THRUST_300001_SM_1000_NS8cuda_cub4core6detail13_kernel_agentINS1_8__reduce11ReduceAgentIPN4cuda3std3__45tupleIJjlEEESC_SB_lNS1_9__extrema9arg_min_fIjlNS9_4lessIjEEEEEEJSC_SC_iSH_EEEvDpT0__param_0];
	mul.wide.s32 	%rd377, %r585, 16;
	add.s64 	%rd374, %rd398, %rd377;
	// begin inline asm
	ld.global.nc.u64 %rd373, [%rd374];
	// end inline asm
	add.s64 	%rd376, %rd374, 8;
	// begin inline asm
	ld.global.nc.u64 %rd375, [%rd376];
	// end inline asm
	cvt.u32.u64 	%r21, %rd373;
	setp.lt.u32 	%p141, %r593, %r21;
	mov.u64 	%rd407, %rd410;
	mov.u32 	%r590, %r593;
	@%p141 bra 	$L__BB11_15;
	setp.lt.u32 	%p142, %r21, %r593;
	mov.u64 	%rd407, %rd375;
	mov.u32 	%r590, %r21;
	@%p142 bra 	$L__BB11_15;
	setp.lt.s64 	%p143, %rd410, %rd375;
	min.s64 	%rd407, %rd410, %rd375;
	selp.b32 	%r590, %r593, %r21, %p143;
$L__BB11_15:
	add.s64 	%rd379, %rd374, 4096;
	// begin inline asm
	ld.global.nc.u64 %rd378, [%rd379];
	// end inline asm
	add.s64 	%rd381, %rd374, 4104;
	// begin inline asm
	ld.global.nc.u64 %rd380, [%rd381];
	// end inline asm
	cvt.u32.u64 	%r24, %rd378;
	setp.lt.u32 	%p144, %r590, %r24;
	mov.u64 	%rd408, %rd407;
	mov.u32 	%r591, %r590;
	@%p144 bra 	$L__BB11_18;
	setp.lt.u32 	%p145, %r24, %r590;
	mov.u64 	%rd408, %rd380;
	mov.u32 	%r591, %r24;
	@%p145 bra 	$L__BB11_18;
	setp.lt.s64 	%p146, %rd407, %rd380;
	min.s64 	%rd408, %rd407, %rd380;
	selp.b32 	%r591, %r590, %r24, %p146;
$L__BB11_18:
	add.s64 	%rd383, %rd374, 8192;
	// begin inline asm
	ld.global.nc.u64 %rd382, [%rd383];
	// end inline asm
	add.s64 	%rd385, %rd374, 8200;
	// begin inline asm
	ld.global.nc.u64 %rd384, [%rd385];
	// end inline asm
	cvt.u32.u64 	%r27, %rd382;
	setp.lt.u32 	%p147, %r591, %r27;
	mov.u64 	%rd409, %rd408;
	mov.u32 	%r592, %r591;
	@%p147 bra 	$L__BB11_21;
	setp.lt.u32 	%p148, %r27, %r591;
	mov.u64 	%rd409, %rd384;
	mov.u32 	%r592, %r27;
	@%p148 bra 	$L__BB11_21;
	setp.lt.s64 	%p149, %rd408, %rd384;
	min.s64 	%rd409, %rd408, %rd384;
	selp.b32 	%r592, %r591, %r27, %p149;
$L__BB11_21:
	add.s64 	%rd387, %rd374, 12288;
	// begin inline asm
	ld.global.nc.u64 %rd386, [%rd387];
	// end inline asm
	add.s64 	%rd389, %rd374, 12296;
	// begin inline asm
	ld.global.nc.u64 %rd388, [%rd389];
	// end inline asm
	cvt.u32.u64 	%r30, %rd386;
	setp.lt.u32 	%p150, %r592, %r30;
	mov.u64 	%rd410, %rd409;
	mov.u32 	%r593, %r592;
	@%p150 bra 	$L__BB11_24;
	setp.lt.u32 	%p151, %r30, %r592;
	mov.u64 	%rd410, %rd388;
	mov.u32 	%r593, %r30;
	@%p151 bra 	$L__BB11_24;
	setp.lt.s64 	%p152, %rd409, %rd388;
	min.s64 	%rd410, %rd409, %rd388;
	selp.b32 	%r593, %r592, %r30, %p152;
$L__BB11_24:
	add.s32 	%r585, %r585, 1024;
	setp.lt.s32 	%p153, %r585, %r239;
	@%p153 bra 	$L__BB11_12;
$L__BB11_25:
	setp.lt.s32 	%p154, %r239, 256;
	@%p154 bra 	$L__BB11_65;
	// begin inline asm
	mov.u32 %r473, %laneid;
	// end inline asm
	mov.b32 	%r491, 1;
	mov.b32 	%r492, 31;
	mov.b32 	%r493, -1;
	// begin inline asm
	shfl.sync.down.b32 %r474, %r593, %r491, %r492, %r493;
	// end inline asm
	// begin inline asm
	shfl.sync.down.b32 %r479, %r480, %r491, %r492, %r493;
	// end inline asm
	mov.b64 	{%r485, %r490}, %rd410;
	// begin inline asm
	shfl.sync.down.b32 %r484, %r485, %r491, %r492, %r493;
	// end inline asm
	// begin inline asm
	shfl.sync.down.b32 %r489, %r490, %r491, %r492, %r493;
	// end inline asm
	mov.b64 	%rd28, {%r484, %r489};
	setp.gt.s32 	%p211, %r473, 30;
	setp.lt.u32 	%p212, %r593, %r474;
	or.pred  	%p213, %p211, %p212;
	mov.u64 	%rd412, %rd410;
	mov.u32 	%r595, %r593;
	@%p213 bra 	$L__BB11_29;
	setp.lt.u32 	%p214, %r474, %r593;
	mov.u64 	%rd412, %rd28;
	mov.u32 	%r595, %r474;
	@%p214 bra 	$L__BB11_29;
	setp.lt.s64 	%p215, %rd410, %rd28;
	min.s64 	%rd412, %rd410, %rd28;
	selp.b32 	%r595, %r593, %r474, %p215;
$L__BB11_29:
	mov.b32 	%r511, 2;
	mov.b32 	%r512, 31;
	mov.b32 	%r513, -1;
	// begin inline asm
	shfl.sync.down.b32 %r494, %r595, %r511, %r512, %r513;
	// end inline asm
	// begin inline asm
	shfl.sync.down.b32 %r499, %r500, %r511, %r512, %r513;
	// end inline asm
	mov.b64 	{%r505, %r510}, %rd412;
	// begin inline asm
	shfl.sync.down.b32 %r504, %r505, %r511, %r512, %r513;
	// end inline asm
	// begin inline asm
	shfl.sync.down.b32 %r509, %r510, %r511, %r512, %r513;
	// end inline asm
	mov.b64 	%rd31, {%r504, %r509};
	setp.gt.s32 	%p216, %r473, 29;
	setp.lt.u32 	%p217, %r595, %r494;
	or.pred  	%p218, %p216, %p217;
	mov.u64 	%rd413, %rd412;
	mov.u32 	%r596, %r595;
	@%p218 bra 	$L__BB11_32;
	setp.lt.u32 	%p219, %r494, %r595;
	mov.u64 	%rd413, %rd31;
	mov.u32 	%r596, %r494;
	@%p219 bra 	$L__BB11_32;
	setp.lt.s64 	%p220, %rd412, %rd31;
	min.s64 	%rd413, %rd412, %rd31;
	selp.b32 	%r596, %r595, %r494, %p220;
$L__BB11_32:
	mov.b32 	%r531, 4;
	mov.b32 	%r532, 31;
	mov.b32 	%r533, -1;
	// begin inline asm
	shfl.sync.down.b32 %r514, %r596, %r531, %r532, %r533;
	// end inline asm
	// begin inline asm
	shfl.sync.down.b32 %r519, %r520, %r531, %r532, %r533;
	// end inline asm
	mov.b64 	{%r525, %r530}, %rd413;
	// begin inline asm
	shfl.sync.down.b32 %r524, %r525, %r531, %r532, %r533;
	// end inline asm
	// begin inline asm
	shfl.sync.down.b32 %r529, %r530, %r531, %r532, %r533;
	// end inline asm
	mov.b64 	%rd34, {%r524, %r529};
	setp.gt.s32 	%p221, %r473, 27;
	setp.lt.u32 	%p222, %r596, %r514;
	or.pred  	%p223, %p221, %p222;
	mov.u64 	%rd414, %rd413;
	mov.u32 	%r597, %r596;
	@%p223 bra 	$L__BB11_35;
	setp.lt.u32 	%p224, %r514, %r596;
	mov.u64 	%rd414, %rd34;
	mov.u32 	%r597, %r514;
	@%p224 bra 	$L__BB11_35;
	setp.lt.s64 	%p225, %rd413, %rd34;
	min.s64 	%rd414, %rd413, %rd34;
	selp.b32 	%r597, %r596, %r514, %p225;
$L__BB11_35:
	mov.b32 	%r551, 8;
	mov.b32 	%r552, 31;
	mov.b32 	%r553, -1;
	// begin inline asm
	shfl.sync.down.b32 %r534, %r597, %r551, %r552, %r553;
	// end inline asm
	// begin inline asm
	shfl.sync.down.b32 %r539, %r540, %r551, %r552, %r553;
	// end inline asm
	mov.b64 	{%r545, %r550}, %rd414;
	// begin inline asm
	shfl.sync.down.b32 %r544, %r545, %r551, %r552, %r553;
	// end inline asm
	// begin inline asm
	shfl.sync.down.b32 %r549, %r550, %r551, %r552, %r553;
	// end inline asm
	mov.b64 	%rd37, {%r544, %r549};
	setp.gt.s32 	%p226, %r473, 23;
	setp.lt.u32 	%p227, %r597, %r534;
	or.pred  	%p228, %p226, %p227;
	mov.u64 	%rd415, %rd414;
	mov.u32 	%r598, %r597;
	@%p228 bra 	$L__BB11_38;
	setp.lt.u32 	%p229, %r534, %r597;
	mov.u64 	%rd415, %rd37;
	mov.u32 	%r598, %r534;
	@%p229 bra 	$L__BB11_38;
	setp.lt.s64 	%p230, %rd414, %rd37;
	min.s64 	%rd415, %rd414, %rd37;
	selp.b32 	%r598, %r597, %r534, %p230;
$L__BB11_38:
	mov.b32 	%r571, 16;
	mov.b32 	%r572, 31;
	mov.b32 	%r573, -1;
	// begin inline asm
	shfl.sync.down.b32 %r554, %r598, %r571, %r572, %r573;
	// end inline asm
	// begin inline asm
	shfl.sync.down.b32 %r559, %r560, %r571, %r572, %r573;
	// end inline asm
	mov.b64 	{%r565, %r570}, %rd415;
	// begin inline asm
	shfl.sync.down.b32 %r564, %r565, %r571, %r572, %r573;
	// end inline asm
	// begin inline asm
	shfl.sync.down.b32 %r569, %r570, %r571, %r572, %r573;
	// end inline asm
	mov.b64 	%rd40, {%r564, %r569};
	setp.gt.s32 	%p231, %r473, 15;
	setp.lt.u32 	%p232, %r598, %r554;
	or.pred  	%p233, %p231, %p232;
	mov.u64 	%rd486, %rd415;
	mov.u32 	%r665, %r598;
	@%p233 bra 	$L__BB11_41;
	setp.lt.u32 	%p234, %r554, %r598;
	mov.u64 	%rd486, %rd40;
	mov.u32 	%r665, %r554;
	@%p234 bra 	$L__BB11_41;
	setp.lt.s64 	%p235, %rd415, %rd40;
	min.s64 	%rd486, %rd415, %rd40;
	selp.b32 	%r665, %r598, %r554, %p235;
$L__BB11_41:
	setp.ne.s32 	%p236, %r473, 0;
	@%p236 bra 	$L__BB11_43;
	shr.u32 	%r574, %r1, 1;
	and.b32  	%r575, %r574, 496;
	mov.u32 	%r576, _ZN6thrust24THRUST_300001_SM_1000_NS8cuda_cub4core6detail5shmemE;
	add.s32 	%r577, %r576, %r575;
	st.shared.u32 	[%r577+8], %r665;
	st.shared.u64 	[%r577+16], %rd486;
$L__BB11_43:
	bar.sync 	0;
	setp.ne.s32 	%p237, %r1, 0;
	@%p237 bra 	$L__BB11_236;
	ld.shared.u32 	%r51, [_ZN6thrust24THRUST_300001_SM_1000_NS8cuda_cub4core6detail5shmemE+24];
	ld.shared.u64 	%rd43, [_ZN6thrust24THRUST_300001_SM_1000_NS8cuda_cub4core6detail5shmemE+32];
	setp.lt.u32 	%p238, %r665, %r51;
	mov.u64 	%rd417, %rd486;
	mov.u32 	%r600, %r665;
	@%p238 bra 	$L__BB11_47;
	setp.lt.u32 	%p239, %r51, %r665;
	mov.u64 	%rd417, %rd43;
	mov.u32 	%r600, %r51;
	@%p239 bra 	$L__BB11_47;
	setp.lt.s64 	%p240, %rd486, %rd43;
	min.s64 	%rd417, %rd486, %rd43;
	selp.b32 	%r600, %r665, %r51, %p240;
$L__BB11_47:
	ld.shared.u32 	%r54, [_ZN6thrust24THRUST_300001_SM_1000_NS8cuda_cub4core6detail5shmemE+40];
	ld.shared.u64 	%rd46, [_ZN6thrust24THRUST_300001_SM_1000_NS8cuda_cub4core6detail5shmemE+48];
	setp.lt.u32 	%p241, %r600, %r54;
	mov.u64 	%rd418, %rd417;
	mov.u32 	%r601, %r600;
	@%p241 bra 	$L__BB11_50;
	setp.lt.u32 	%p242, %r54, %r600;
	mov.u64 	%rd418, %rd46;
	mov.u32 	%r601, %r54;
	@%p242 bra 	$L__BB11_50;
	setp.lt.s64 	%p243, %rd417, %rd46;
	min.s64 	%rd418, %rd417, %rd46;
	selp.b32 	%r601, %r600, %r54, %p243;
$L__BB11_50:
	ld.shared.u32 	%r57, [_ZN6thrust24THRUST_300001_SM_1000_NS8cuda_cub4core6detail5shmemE+56];
	ld.shared.u64 	%rd49, [_ZN6thrust24THRUST_300001_SM_1000_NS8cuda_cub4core6detail5shmemE+64];
	setp.lt.u32 	%p244, %r601, %r57;
	mov.u64 	%rd419, %rd418;
	mov.u32 	%r602, %r601;
	@%p244 bra 	$L__BB11_53;
	setp.lt.u32 	%p245, %r57, %r601;
	mov.u64 	%rd419, %rd49;
	mov.u32 	%r602, %r57;
	@%p245 bra 	$L__BB11_53;
	setp.lt.s64 	%p246, %rd418, %rd49;
	min.s64 	%rd419, %rd418, %rd49;
	selp.b32 	%r602, %r601, %r57, %p246;
$L__BB11_53:
	ld.shared.u32 	%r60, [_ZN6thrust24THRUST_300001_SM_1000_NS8cuda_cub4core6detail5shmemE+72];
	ld.shared.u64 	%rd52, [_ZN6thrust24THRUST_300001_SM_1000_NS8cuda_cub4core6detail5shmemE+80];
	setp.lt.u32 	%p247, %r602, %r60;
	mov.u64 	%rd420, %rd419;
	mov.u32 	%r603, %r602;
	@%p247 bra 	$L__BB11_56;
	setp.lt.u32 	%p248, %r60, %r602;
	mov.u64 	%rd420, %rd52;
	mov.u32 	%r603, %r60;
	@%p248 bra 	$L__BB11_56;
	setp.lt.s64 	%p249, %rd419, %rd52;
	min.s64 	%rd420, %rd419, %rd52;
	selp.b32 	%r603, %r602, %r60, %p249;
$L__BB11_56:
	ld.shared.u32 	%r63, [_ZN6thrust24THRUST_300001_SM_1000_NS8cuda_cub4core6detail5shmemE+88];
	ld.shared.u64 	%rd55, [_ZN6thrust24THRUST_300001_SM_1000_NS8cuda_cub4core6detail5shmemE+96];
	setp.lt.u32 	%p250, %r603, %r63;
	mov.u64 	%rd421, %rd420;
	mov.u32 	%r604, %r603;
	@%p250 bra 	$L__BB11_59;
	setp.lt.u32 	%p251, %r63, %r603;
	mov.u64 	%rd421, %rd55;
	mov.u32 	%r604, %r63;
	@%p251 bra 	$L__BB11_59;
	setp.lt.s64 	%p252, %rd420, %rd55;
	min.s64 	%rd421, %rd420, %rd55;
	selp.b32 	%r604, %r603, %r63, %p252;
$L__BB11_59:
	ld.shared.u32 	%r66, [_ZN6thrust24THRUST_300001_SM_1000_NS8cuda_cub4core6detail5shmemE+104];
	ld.shared.u64 	%rd58, [_ZN6thrust24THRUST_300001_SM_1000_NS8cuda_cub4core6detail5shmemE+112];
	setp.lt.u32 	%p253, %r604, %r66;
	mov.u64 	%rd422, %rd421;
	mov.u32 	%r605, %r604;
	@%p253 bra 	$L__BB11_62;
	setp.lt.u32 	%p254, %r66, %r604;
	mov.u64 	%rd422, %rd58;
	mov.u32 	%r605, %r66;
	@%p254 bra 	$L__BB11_62;
	setp.lt.s64 	%p255, %rd421, %rd58;
	min.s64 	%rd422, %rd421, %rd58;
	selp.b32 	%r605, %r604, %r66, %p255;
$L__BB11_62:
	ld.shared.u32 	%r69, [_ZN6thrust24THRUST_300001_SM_1000_NS8cuda_cub4core6detail5shmemE+120];
	ld.shared.u64 	%rd61, [_ZN6thrust24THRUST_300001_SM_1000_NS8cuda_cub4core6detail5shmemE+128];
	setp.lt.u32 	%p256, %r605, %r69;
	mov.u32 	%r665, %r605;
	mov.u64 	%rd486, %rd422;
	@%p256 bra 	$L__BB11_236;
	setp.lt.u32 	%p257, %r69, %r605;
	mov.u32 	%r665, %r69;
	mov.u64 	%rd486, %rd61;
	@%p257 bra 	$L__BB11_236;
	setp.lt.s64 	%p258, %rd422, %rd61;
	min.s64 	%rd486, %rd422, %rd61;
	selp.b32 	%r665, %r605, %r69, %p258;
	bra.uni 	$L__BB11_236;
$L__BB11_65:
	// begin inline asm
	mov.u32 %r360, %laneid;
	// end inline asm
	and.b32  	%r381, %r1, 992;
	add.s32 	%r382, %r381, 32;
	setp.gt.s32 	%p155, %r382, %r239;
	not.b32 	%r383, %r381;
	add.s32 	%r384, %r239, %r383;
	selp.b32 	%r379, %r384, 31, %p155;
	mov.b32 	%r378, 1;
	mov.b32 	%r380, -1;
	// begin inline asm
	shfl.sync.down.b32 %r361, %r593, %r378, %r379, %r380;
	// end inline asm
	// begin inline asm
	shfl.sync.down.b32 %r366, %r367, %r378, %r379, %r380;
	// end inline asm
	mov.b64 	{%r372, %r377}, %rd410;
	// begin inline asm
	shfl.sync.down.b32 %r371, %r372, %r378, %r379, %r380;
	// end inline asm
	// begin inline asm
	shfl.sync.down.b32 %r376, %r377, %r378, %r379, %r380;
	// end inline asm
	mov.b64 	%rd63, {%r371, %r376};
	setp.ge.s32 	%p156, %r360, %r379;
	setp.lt.u32 	%p157, %r593, %r361;
	or.pred  	%p158, %p156, %p157;
	mov.u64 	%rd423, %rd410;
	mov.u32 	%r606, %r593;
	@%p158 bra 	$L__BB11_68;
	setp.lt.u32 	%p159, %r361, %r593;
	mov.u64 	%rd423, %rd63;
	mov.u32 	%r606, %r361;
	@%p159 bra 	$L__BB11_68;
	setp.lt.s64 	%p160, %rd410, %rd63;
	min.s64 	%rd423, %rd410, %rd63;
	selp.b32 	%r606, %r593, %r361, %p160;
$L__BB11_68:
	mov.b32 	%r402, 2;
	mov.b32 	%r404, -1;
	// begin inline asm
	shfl.sync.down.b32 %r385, %r606, %r402, %r379, %r404;
	// end inline asm
	// begin inline asm
	shfl.sync.down.b32 %r390, %r391, %r402, %r379, %r404;
	// end inline asm
	mov.b64 	{%r396, %r401}, %rd423;
	// begin inline asm
	shfl.sync.down.b32 %r395, %r396, %r402, %r379, %r404;
	// end inline asm
	// begin inline asm
	shfl.sync.down.b32 %r400, %r401, %r402, %r379, %r404;
	// end inline asm
	mov.b64 	%rd66, {%r395, %r400};
	add.s32 	%r405, %r360, 2;
	setp.gt.s32 	%p161, %r405, %r379;
	setp.lt.u32 	%p162, %r606, %r385;
	or.pred  	%p163, %p161, %p162;
	mov.u64 	%rd424, %rd423;
	mov.u32 	%r607, %r606;
	@%p163 bra 	$L__BB11_71;
	setp.lt.u32 	%p164, %r385, %r606;
	mov.u64 	%rd424, %rd66;
	mov.u32 	%r607, %r385;
	@%p164 bra 	$L__BB11_71;
	setp.lt.s64 	%p165, %rd423, %rd66;
	min.s64 	%rd424, %rd423, %rd66;
	selp.b32 	%r607, %r606, %r385, %p165;
$L__BB11_71:
	mov.b32 	%r423, 4;
	mov.b32 	%r425, -1;
	// begin inline asm
	shfl.sync.down.b32 %r406, %r607, %r423, %r379, %r425;
	// end inline asm
	// begin inline asm
	shfl.sync.down.b32 %r411, %r412, %r423, %r379, %r425;
	// end inline asm
	mov.b64 	{%r417, %r422}, %rd424;
	// begin inline asm
	shfl.sync.down.b32 %r416, %r417, %r423, %r379, %r425;
	// end inline asm
	// begin inline asm
	shfl.sync.down.b32 %r421, %r422, %r423, %r379, %r425;
	// end inline asm
	mov.b64 	%rd69, {%r416, %r421};
	add.s32 	%r426, %r360, 4;
	setp.gt.s32 	%p166, %r426, %r379;
	setp.lt.u32 	%p167, %r607, %r406;
	or.pred  	%p168, %p166, %p167;
	mov.u32 	%r608, %r607;
	mov.u64 	%rd425, %rd424;
	@%p168 bra 	$L__BB11_74;
	setp.lt.u32 	%p169, %r406, %r607;
	mov.u32 	%r608, %r406;
	mov.u64 	%rd425, %rd69;
	@%p169 bra 	$L__BB11_74;
	setp.lt.s64 	%p170, %rd424, %rd69;
	selp.b32 	%r608, %r607, %r406, %p170;
	min.s64 	%rd425, %rd424, %rd69;
$L__BB11_74:
	mov.b32 	%r444, 8;
	mov.b32 	%r446, -1;
	// begin inline asm
	shfl.sync.down.b32 %r427, %r608, %r444, %r379, %r446;
	// end inline asm
	// begin inline asm
	shfl.sync.down.b32 %r432, %r433, %r444, %r379, %r446;
	// end inline asm
	mov.b64 	{%r438, %r443}, %rd425;
	// begin inline asm
	shfl.sync.down.b32 %r437, %r438, %r444, %r379, %r446;
	// end inline asm
	// begin inline asm
	shfl.sync.down.b32 %r442, %r443, %r444, %r379, %r446;
	// end inline asm
	mov.b64 	%rd72, {%r437, %r442};
	add.s32 	%r447, %r360, 8;
	setp.gt.s32 	%p171, %r447, %r379;
	setp.lt.u32 	%p172, %r608, %r427;
	or.pred  	%p173, %p171, %p172;
	mov.u32 	%r609, %r608;
	mov.u64 	%rd426, %rd425;
	@%p173 bra 	$L__BB11_77;
	setp.lt.u32 	%p174, %r427, %r608;
	mov.u32 	%r609, %r427;
	mov.u64 	%rd426, %rd72;
	@%p174 bra 	$L__BB11_77;
	setp.lt.s64 	%p175, %rd425, %rd72;
	selp.b32 	%r609, %r608, %r427, %p175;
	min.s64 	%rd426, %rd425, %rd72;
$L__BB11_77:
	mov.b32 	%r465, 16;
	mov.b32 	%r467, -1;
	// begin inline asm
	shfl.sync.down.b32 %r448, %r609, %r465, %r379, %r467;
	// end inline asm
	// begin inline asm
	shfl.sync.down.b32 %r453, %r454, %r465, %r379, %r467;
	// end inline asm
	mov.b64 	{%r459, %r464}, %rd426;
	// begin inline asm
	shfl.sync.down.b32 %r458, %r459, %r465, %r379, %r467;
	// end inline asm
	// begin inline asm
	shfl.sync.down.b32 %r463, %r464, %r465, %r379, %r467;
	// end inline asm
	mov.b64 	%rd75, {%r458, %r463};
	add.s32 	%r468, %r360, 16;
	setp.gt.s32 	%p176, %r468, %r379;
	setp.lt.u32 	%p177, %r609, %r448;
	or.pred  	%p178, %p176, %p177;
	mov.u32 	%r665, %r609;
	mov.u64 	%rd486, %rd426;
	@%p178 bra 	$L__BB11_80;
	setp.lt.u32 	%p179, %r448, %r609;
	mov.u32 	%r665, %r448;
	mov.u64 	%rd486, %rd75;
	@%p179 bra 	$L__BB11_80;
	setp.lt.s64 	%p180, %rd426, %rd75;
	selp.b32 	%r665, %r609, %r448, %p180;
	min.s64 	%rd486, %rd426, %rd75;
$L__BB11_80:
	setp.ne.s32 	%p181, %r360, 0;
	@%p181 bra 	$L__BB11_82;
	shr.u32 	%r469, %r1, 1;
	and.b32  	%r470, %r469, 496;
	mov.u32 	%r471, _ZN6thrust24THRUST_300001_SM_1000_NS8cuda_cub4core6detail5shmemE;
	add.s32 	%r472, %r471, %r470;
	st.shared.u32 	[%r472+8], %r665;
	st.shared.u64 	[%r472+16], %rd486;
$L__BB11_82:
	bar.sync 	0;
	setp.ne.s32 	%p182, %r1, 0;
	@%p182 bra 	$L__BB11_236;
	setp.lt.s32 	%p183, %r239, 33;
	mov.u32 	%r611, %r665;
	mov.u64 	%rd428, %rd486;
	@%p183 bra 	$L__BB11_87;
	ld.shared.u32 	%r88, [_ZN6thrust24THRUST_300001_SM_1000_NS8cuda_cub4core6detail5shmemE+24];
	ld.shared.u64 	%rd78, [_ZN6thrust24THRUST_300001_SM_1000_NS8cuda_cub4core6detail5shmemE+32];
	setp.lt.u32 	%p184, %r665, %r88;
	mov.u32 	%r611, %r665;
	mov.u64 	%rd428, %rd486;
	@%p184 bra 	$L__BB11_87;
	setp.lt.u32 	%p185, %r88, %r665;
	mov.u32 	%r611, %r88;
	mov.u64 	%rd428, %rd78;
	@%p185 bra 	$L__BB11_87;
	setp.lt.s64 	%p186, %rd486, %rd78;
	selp.b32 	%r611, %r665, %r88, %p186;
	min.s64 	%rd428, %rd486, %rd78;
$L__BB11_87:
	setp.lt.s32 	%p187, %r239, 65;
	mov.u32 	%r612, %r611;
	mov.u64 	%rd429, %rd428;
	@%p187 bra 	$L__BB11_91;
	ld.shared.u32 	%r91, [_ZN6thrust24THRUST_300001_SM_1000_NS8cuda_cub4core6detail5shmemE+40];
	ld.shared.u64 	%rd81, [_ZN6thrust24THRUST_300001_SM_1000_NS8cuda_cub4core6detail5shmemE+48];
	setp.lt.u32 	%p188, %r611, %r91;
	mov.u32 	%r612, %r611;
	mov.u64 	%rd429, %rd428;
	@%p188 bra 	$L__BB11_91;
	setp.lt.u32 	%p189, %r91, %r611;
	mov.u32 	%r612, %r91;
	mov.u64 	%rd429, %rd81;
	@%p189 bra 	$L__BB11_91;
	setp.lt.s64 	%p190, %rd428, %rd81;
	selp.b32 	%r612, %r611, %r91, %p190;
	min.s64 	%rd429, %rd428, %rd81;
$L__BB11_91:
	setp.lt.s32 	%p191, %r239, 97;
	mov.u32 	%r613, %r612;
	mov.u64 	%rd430, %rd429;
	@%p191 bra 	$L__BB11_95;
	ld.shared.u32 	%r94, [_ZN6thrust24THRUST_300001_SM_1000_NS8cuda_cub4core6detail5shmemE+56];
	ld.shared.u64 	%rd84, [_ZN6thrust24THRUST_300001_SM_1000_NS8cuda_cub4core6detail5shmemE+64];
	setp.lt.u32 	%p192, %r612, %r94;
	mov.u32 	%r613, %r612;
	mov.u64 	%rd430, %rd429;
	@%p192 bra 	$L__BB11_95;
	setp.lt.u32 	%p193, %r94, %r612;
	mov.u32 	%r613, %r94;
	mov.u64 	%rd430, %rd84;
	@%p193 bra 	$L__BB11_95;
	setp.lt.s64 	%p194, %rd429, %rd84;
	selp.b32 	%r613, %r612, %r94, %p194;
	min.s64 	%rd430, %rd429, %rd84;
$L__BB11_95:
	setp.lt.s32 	%p195, %r239, 129;
	mov.u32 	%r614, %r613;
	mov.u64 	%rd431, %rd430;
	@%p195 bra 	$L__BB11_99;
	ld.shared.u32 	%r97, [_ZN6thrust24THRUST_300001_SM_1000_NS8cuda_cub4core6detail5shmemE+72];
	ld.shared.u64 	%rd87, [_ZN6thrust24THRUST_300001_SM_1000_NS8cuda_cub4core6detail5shmemE+80];
	setp.lt.u32 	%p196, %r613, %r97;
	mov.u32 	%r614, %r613;
	mov.u64 	%rd431, %rd430;
	@%p196 bra 	$L__BB11_99;
	setp.lt.u32 	%p197, %r97, %r613;
	mov.u32 	%r614, %r97;
	mov.u64 	%rd431, %rd87;
	@%p197 bra 	$L__BB11_99;
	setp.lt.s64 	%p198, %rd430, %rd87;
	selp.b32 	%r614, %r613, %r97, %p198;
	min.s64 	%rd431, %rd430, %rd87;
$L__BB11_99:
	setp.lt.s32 	%p199, %r239, 161;
	mov.u32 	%r615, %r614;
	mov.u64 	%rd432, %rd431;
	@%p199 bra 	$L__BB11_103;
	ld.shared.u32 	%r100, [_ZN6thrust24THRUST_300001_SM_1000_NS8cuda_cub4core6detail5shmemE+88];
	ld.shared.u64 	%rd90, [_ZN6thrust24THRUST_300001_SM_1000_NS8cuda_cub4core6detail5shmemE+96];
	setp.lt.u32 	%p200, %r614, %r100;
	mov.u32 	%r615, %r614;
	mov.u64 	%rd432, %rd431;
	@%p200 bra 	$L__BB11_103;
	setp.lt.u32 	%p201, %r100, %r614;
	mov.u32 	%r615, %r100;
	mov.u64 	%rd432, %rd90;
	@%p201 bra 	$L__BB11_103;
	setp.lt.s64 	%p202, %rd431, %rd90;
	selp.b32 	%r615, %r614, %r100, %p202;
	min.s64 	%rd432, %rd431, %rd90;
$L__BB11_103:
	setp.lt.s32 	%p203, %r239, 193;
	mov.u32 	%r616, %r615;
	mov.u64 	%rd433, %rd432;
	@%p203 bra 	$L__BB11_107;
	ld.shared.u32 	%r103, [_ZN6thrust24THRUST_300001_SM_1000_NS8cuda_cub4core6detail5shmemE+104];
	ld.shared.u64 	%rd93, [_ZN6thrust24THRUST_300001_SM_1000_NS8cuda_cub4core6detail5shmemE+112];
	setp.lt.u32 	%p204, %r615, %r103;
	mov.u32 	%r616, %r615;
	mov.u64 	%rd433, %rd432;
	@%p204 bra 	$L__BB11_107;
	setp.lt.u32 	%p205, %r103, %r615;
	mov.u32 	%r616, %r103;
	mov.u64 	%rd433, %rd93;
	@%p205 bra 	$L__BB11_107;
	setp.lt.s64 	%p206, %rd432, %rd93;
	selp.b32 	%r616, %r615, %r103, %p206;
	min.s64 	%rd433, %rd432, %rd93;
$L__BB11_107:
	setp.lt.s32 	%p207, %r239, 225;
	mov.u32 	%r665, %r616;
	mov.u64 	%rd486, %rd433;
	@%p207 bra 	$L__BB11_236;
	ld.shared.u32 	%r106, [_ZN6thrust24THRUST_300001_SM_1000_NS8cuda_cub4core6detail5shmemE+120];
	ld.shared.u64 	%rd96, [_ZN6thrust24THRUST_300001_SM_1000_NS8cuda_cub4core6detail5shmemE+128];
	setp.lt.u32 	%p208, %r616, %r106;
	mov.u32 	%r665, %r616;
	mov.u64 	%rd486, %rd433;
	@%p208 bra 	$L__BB11_236;
	setp.lt.u32 	%p209, %r106, %r616;
	mov.u32 	%r665, %r106;
	mov.u64 	%rd486, %rd96;
	@%p209 bra 	$L__BB11_236;
	setp.lt.s64 	%p210, %rd433, %rd96;
	selp.b32 	%r665, %r616, %r106, %p210;
	min.s64 	%rd486, %rd433, %rd96;
	bra.uni 	$L__BB11_236;
$L__BB11_111:
	ld.param.u64 	%rd391, [_ZN6thrust24THRUST_300001_SM_1000_NS8cuda_cub4core6detail13_kernel_agentINS1_8__reduce11ReduceAgentIPN4cuda3std3__45tupleIJjlEEESC_SB_lNS1_9__extrema9arg_min_fIjlNS9_4lessIjEEEEEEJSC_SC_iSH_EEEvDpT0__param_0];
	mov.u32 	%r108, %tid.x;
	cvt.u64.u32 	%rd98, %r108;
	mul.wide.u32 	%rd258, %r108, 16;
	add.s64 	%rd239, %rd391, %rd258;
	// begin inline asm
	ld.global.nc.u64 %rd238, [%rd239];
	// end inline asm
	add.s64 	%rd241, %rd239, 8;
	// begin inline asm
	ld.global.nc.u64 %rd240, [%rd241];
	// end inline asm
	cvt.u32.u64 	%r109, %rd238;
	add.s64 	%rd243, %rd239, 4096;
	// begin inline asm
	ld.global.nc.u64 %rd242, [%rd243];
	// end inline asm
	add.s64 	%rd245, %rd239, 4104;
	// begin inline asm
	ld.global.nc.u64 %rd244, [%rd245];
	// end inline asm
	cvt.u32.u64 	%r110, %rd242;
	add.s64 	%rd247, %rd239, 8192;
	// begin inline asm
	ld.global.nc.u64 %rd246, [%rd247];
	// end inline asm
	add.s64 	%rd249, %rd239, 8200;
	// begin inline asm
	ld.global.nc.u64 %rd248, [%rd249];
	// end inline asm
	cvt.u32.u64 	%r111, %rd246;
	add.s64 	%rd251, %rd239, 12288;
	// begin inline asm
	ld.global.nc.u64 %rd250, [%rd251];
	// end inline asm
	add.s64 	%rd253, %rd239, 12296;
	// begin inline asm
	ld.global.nc.u64 %rd252, [%rd253];
	// end inline asm
	cvt.u32.u64 	%r112, %rd250;
	add.s64 	%rd255, %rd239, 16384;
	// begin inline asm
	ld.global.nc.u64 %rd254, [%rd255];
	// end inline asm
	add.s64 	%rd257, %rd239, 16392;
	// begin inline asm
	ld.global.nc.u64 %rd256, [%rd257];
	// end inline asm
	cvt.u32.u64 	%r113, %rd254;
	setp.lt.u32 	%p3, %r109, %r110;
	mov.u32 	%r617, %r109;
	mov.u64 	%rd434, %rd240;
	@%p3 bra 	$L__BB11_114;
	setp.lt.u32 	%p4, %r110, %r109;
	mov.u32 	%r617, %r110;
	mov.u64 	%rd434, %rd244;
	@%p4 bra 	$L__BB11_114;
	setp.lt.s64 	%p5, %rd240, %rd244;
	selp.b32 	%r617, %r109, %r110, %p5;
	min.s64 	%rd434, %rd240, %rd244;
$L__BB11_114:
	setp.lt.u32 	%p6, %r617, %r111;
	mov.u32 	%r618, %r617;
	mov.u64 	%rd435, %rd434;
	@%p6 bra 	$L__BB11_117;
	setp.lt.u32 	%p7, %r111, %r617;
	mov.u32 	%r618, %r111;
	mov.u64 	%rd435, %rd248;
	@%p7 bra 	$L__BB11_117;
	setp.lt.s64 	%p8, %rd434, %rd248;
	selp.b32 	%r618, %r617, %r111, %p8;
	min.s64 	%rd435, %rd434, %rd248;
$L__BB11_117:
	setp.lt.u32 	%p9, %r618, %r112;
	mov.u32 	%r619, %r618;
	mov.u64 	%rd436, %rd435;
	@%p9 bra 	$L__BB11_120;
	setp.lt.u32 	%p10, %r112, %r618;
	mov.u32 	%r619, %r112;
	mov.u64 	%rd436, %rd252;
	@%p10 bra 	$L__BB11_120;
	setp.lt.s64 	%p11, %rd435, %rd252;
	selp.b32 	%r619, %r618, %r112, %p11;
	min.s64 	%rd436, %rd435, %rd252;
$L__BB11_120:
	setp.lt.u32 	%p12, %r619, %r113;
	mov.u32 	%r652, %r619;
	mov.u64 	%rd473, %rd436;
	@%p12 bra 	$L__BB11_123;
	setp.lt.u32 	%p13, %r113, %r619;
	mov.u32 	%r652, %r113;
	mov.u64 	%rd473, %rd256;
	@%p13 bra 	$L__BB11_123;
	setp.lt.s64 	%p14, %rd436, %rd256;
	selp.b32 	%r652, %r619, %r113, %p14;
	min.s64 	%rd473, %rd436, %rd256;
$L__BB11_123:
	setp.lt.u32 	%p15, %r239, 2560;
	mov.b64 	%rd452, 1280;
	@%p15 bra 	$L__BB11_174;
	add.s64 	%rd262, %rd1, -2560;
	mul.hi.u64 	%rd263, %rd262, -3689348814741910323;
	shr.u64 	%rd112, %rd263, 10;
	setp.lt.u64 	%p16, %rd262, 1280;
	mov.b64 	%rd452, 1280;
	@%p16 bra 	$L__BB11_157;
	ld.param.u64 	%rd392, [_ZN6thrust24THRUST_300001_SM_1000_NS8cuda_cub4core6detail13_kernel_agentINS1_8__reduce11ReduceAgentIPN4cuda3std3__45tupleIJjlEEESC_SB_lNS1_9__extrema9arg_min_fIjlNS9_4lessIjEEEEEEJSC_SC_iSH_EEEvDpT0__param_0];
	add.s64 	%rd265, %rd112, 1;
	and.b64  	%rd438, %rd265, 36028797018963966;
	shl.b64 	%rd266, %rd98, 4;
	add.s64 	%rd267, %rd266, %rd392;
	add.s64 	%rd439, %rd267, 57352;
	mov.b64 	%rd452, 1280;
$L__BB11_126:
	add.s64 	%rd269, %rd439, -36872;
	// begin inline asm
	ld.global.nc.u64 %rd268, [%rd269];
	// end inline asm
	add.s64 	%rd271, %rd439, -36864;
	// begin inline asm
	ld.global.nc.u64 %rd270, [%rd271];
	// end inline asm
	cvt.u32.u64 	%r123, %rd268;
	add.s64 	%rd273, %rd439, -32776;
	// begin inline asm
	ld.global.nc.u64 %rd272, [%rd273];
	// end inline asm
	add.s64 	%rd275, %rd439, -32768;
	// begin inline asm
	ld.global.nc.u64 %rd274, [%rd275];
	// end inline asm
	cvt.u32.u64 	%r124, %rd272;
	add.s64 	%rd277, %rd439, -28680;
	// begin inline asm
	ld.global.nc.u64 %rd276, [%rd277];
	// end inline asm
	add.s64 	%rd279, %rd439, -28672;
	// begin inline asm
	ld.global.nc.u64 %rd278, [%rd279];
	// end inline asm
	cvt.u32.u64 	%r125, %rd276;
	add.s64 	%rd281, %rd439, -24584;
	// begin inline asm
	ld.global.nc.u64 %rd280, [%rd281];
	// end inline asm
	add.s64 	%rd283, %rd439, -24576;
	// begin inline asm
	ld.global.nc.u64 %rd282, [%rd283];
	// end inline asm
	cvt.u32.u64 	%r126, %rd280;
	add.s64 	%rd285, %rd439, -20488;
	// begin inline asm
	ld.global.nc.u64 %rd284, [%rd285];
	// end inline asm
	add.s64 	%rd287, %rd439, -20480;
	// begin inline asm
	ld.global.nc.u64 %rd286, [%rd287];
	// end inline asm
	cvt.u32.u64 	%r127, %rd284;
	setp.lt.u32 	%p17, %r652, %r123;
	mov.u32 	%r622, %r652;
	mov.u64 	%rd442, %rd473;
	@%p17 bra 	$L__BB11_129;
	setp.lt.u32 	%p18, %r123, %r652;
	mov.u32 	%r622, %r123;
	mov.u64 	%rd442, %rd270;
	@%p18 bra 	$L__BB11_129;
	setp.lt.s64 	%p19, %rd473, %rd270;
	selp.b32 	%r622, %r652, %r123, %p19;
	min.s64 	%rd442, %rd473, %rd270;
$L__BB11_129:
	setp.lt.u32 	%p20, %r622, %r124;
	mov.u32 	%r623, %r622;
	mov.u64 	%rd443, %rd442;
	@%p20 bra 	$L__BB11_132;
	setp.lt.u32 	%p21, %r124, %r622;
	mov.u32 	%r623, %r124;
	mov.u64 	%rd443, %rd274;
	@%p21 bra 	$L__BB11_132;
	setp.lt.s64 	%p22, %rd442, %rd274;
	selp.b32 	%r623, %r622, %r124, %p22;
	min.s64 	%rd443, %rd442, %rd274;
$L__BB11_132:
	setp.lt.u32 	%p23, %r623, %r125;
	mov.u32 	%r624, %r623;
	mov.u64 	%rd444, %rd443;
	@%p23 bra 	$L__BB11_135;
	setp.lt.u32 	%p24, %r125, %r623;
	mov.u32 	%r624, %r125;
	mov.u64 	%rd444, %rd278;
	@%p24 bra 	$L__BB11_135;
	setp.lt.s64 	%p25, %rd443, %rd278;
	selp.b32 	%r624, %r623, %r125, %p25;
	min.s64 	%rd444, %rd443, %rd278;
$L__BB11_135:
	setp.lt.u32 	%p26, %r624, %r126;
	mov.u32 	%r625, %r624;
	mov.u64 	%rd445, %rd444;
	@%p26 bra 	$L__BB11_138;
	setp.lt.u32 	%p27, %r126, %r624;
	mov.u32 	%r625, %r126;
	mov.u64 	%rd445, %rd282;
	@%p27 bra 	$L__BB11_138;
	setp.lt.s64 	%p28, %rd444, %rd282;
	selp.b32 	%r625, %r624, %r126, %p28;
	min.s64 	%rd445, %rd444, %rd282;
$L__BB11_138:
	setp.lt.u32 	%p29, %r625, %r127;
	mov.u32 	%r626, %r625;
	mov.u64 	%rd446, %rd445;
	@%p29 bra 	$L__BB11_141;
	setp.lt.u32 	%p30, %r127, %r625;
	mov.u32 	%r626, %r127;
	mov.u64 	%rd446, %rd286;
	@%p30 bra 	$L__BB11_141;
	setp.lt.s64 	%p31, %rd445, %rd286;
	selp.b32 	%r626, %r625, %r127, %p31;
	min.s64 	%rd446, %rd445, %rd286;
$L__BB11_141:
	add.s64 	%rd289, %rd439, -16392;
	// begin inline asm
	ld.global.nc.u64 %rd288, [%rd289];
	// end inline asm
	add.s64 	%rd291, %rd439, -16384;
	// begin inline asm
	ld.global.nc.u64 %rd290, [%rd291];
	// end inline asm
	cvt.u32.u64 	%r138, %rd288;
	add.s64 	%rd293, %rd439, -12296;
	// begin inline asm
	ld.global.nc.u64 %rd292, [%rd293];
	// end inline asm
	add.s64 	%rd295, %rd439, -12288;
	// begin inline asm
	ld.global.nc.u64 %rd294, [%rd295];
	// end inline asm
	cvt.u32.u64 	%r139, %rd292;
	add.s64 	%rd297, %rd439, -8200;
	// begin inline asm
	ld.global.nc.u64 %rd296, [%rd297];
	// end inline asm
	add.s64 	%rd299, %rd439, -8192;
	// begin inline asm
	ld.global.nc.u64 %rd298, [%rd299];
	// end inline asm
	cvt.u32.u64 	%r140, %rd296;
	add.s64 	%rd301, %rd439, -4104;
	// begin inline asm
	ld.global.nc.u64 %rd300, [%rd301];
	// end inline asm
	add.s64 	%rd303, %rd439, -4096;
	// begin inline asm
	ld.global.nc.u64 %rd302, [%rd303];
	// end inline asm
	cvt.u32.u64 	%r141, %rd300;
	add.s64 	%rd305, %rd439, -8;
	// begin inline asm
	ld.global.nc.u64 %rd304, [%rd305];
	// end inline asm
	// begin inline asm
	ld.global.nc.u64 %rd306, [%rd439];
	// end inline asm
	cvt.u32.u64 	%r142, %rd304;
	setp.lt.u32 	%p32, %r626, %r138;
	mov.u32 	%r627, %r626;
	mov.u64 	%rd447, %rd446;
	@%p32 bra 	$L__BB11_144;
	setp.lt.u32 	%p33, %r138, %r626;
	mov.u32 	%r627, %r138;
	mov.u64 	%rd447, %rd290;
	@%p33 bra 	$L__BB11_144;
	setp.lt.s64 	%p34, %rd446, %rd290;
	selp.b32 	%r627, %r626, %r138, %p34;
	min.s64 	%rd447, %rd446, %rd290;
$L__BB11_144:
	setp.lt.u32 	%p35, %r627, %r139;
	mov.u32 	%r628, %r627;
	mov.u64 	%rd448, %rd447;
	@%p35 bra 	$L__BB11_147;
	setp.lt.u32 	%p36, %r139, %r627;
	mov.u32 	%r628, %r139;
	mov.u64 	%rd448, %rd294;
	@%p36 bra 	$L__BB11_147;
	setp.lt.s64 	%p37, %rd447, %rd294;
	selp.b32 	%r628, %r627, %r139, %p37;
	min.s64 	%rd448, %rd447, %rd294;
$L__BB11_147:
	setp.lt.u32 	%p38, %r628, %r140;
	mov.u32 	%r629, %r628;
	mov.u64 	%rd449, %rd448;
	@%p38 bra 	$L__BB11_150;
	setp.lt.u32 	%p39, %r140, %r628;
	mov.u32 	%r629, %r140;
	mov.u64 	%rd449, %rd298;
	@%p39 bra 	$L__BB11_150;
	setp.lt.s64 	%p40, %rd448, %rd298;
	selp.b32 	%r629, %r628, %r140, %p40;
	min.s64 	%rd449, %rd448, %rd298;
$L__BB11_150:
	setp.lt.u32 	%p41, %r629, %r141;
	mov.u32 	%r630, %r629;
	mov.u64 	%rd450, %rd449;
	@%p41 bra 	$L__BB11_153;
	setp.lt.u32 	%p42, %r141, %r629;
	mov.u32 	%r630, %r141;
	mov.u64 	%rd450, %rd302;
	@%p42 bra 	$L__BB11_153;
	setp.lt.s64 	%p43, %rd449, %rd302;
	selp.b32 	%r630, %r629, %r141, %p43;
	min.s64 	%rd450, %rd449, %rd302;
$L__BB11_153:
	setp.lt.u32 	%p44, %r630, %r142;
	mov.u32 	%r652, %r630;
	mov.u64 	%rd473, %rd450;
	@%p44 bra 	$L__BB11_156;
	setp.lt.u32 	%p45, %r142, %r630;
	mov.u32 	%r652, %r142;
	mov.u64 	%rd473, %rd306;
	@%p45 bra 	$L__BB11_156;
	setp.lt.s64 	%p46, %rd450, %rd306;
	selp.b32 	%r652, %r630, %r142, %p46;
	min.s64 	%rd473, %rd450, %rd306;
$L__BB11_156:
	add.s64 	%rd452, %rd452, 2560;
	add.s64 	%rd439, %rd439, 40960;
	add.s64 	%rd438, %rd438, -2;
	setp.ne.s64 	%p47, %rd438, 0;
	@%p47 bra 	$L__BB11_126;
$L__BB11_157:
	and.b64  	%rd308, %rd112, 1;
	setp.eq.b64 	%p48, %rd308, 1;
	@%p48 bra 	$L__BB11_174;
	ld.param.u64 	%rd393, [_ZN6thrust24THRUST_300001_SM_1000_NS8cuda_cub4core6detail13_kernel_agentINS1_8__reduce11ReduceAgentIPN4cuda3std3__45tupleIJjlEEESC_SB_lNS1_9__extrema9arg_min_fIjlNS9_4lessIjEEEEEEJSC_SC_iSH_EEEvDpT0__param_0];
	shl.b64 	%rd329, %rd452, 4;
	add.s64 	%rd331, %rd393, %rd258;
	add.s64 	%rd310, %rd331, %rd329;
	// begin inline asm
	ld.global.nc.u64 %rd309, [%rd310];
	// end inline asm
	add.s64 	%rd312, %rd310, 8;
	// begin inline asm
	ld.global.nc.u64 %rd311, [%rd312];
	// end inline asm
	cvt.u32.u64 	%r155, %rd309;
	add.s64 	%rd314, %rd310, 4096;
	// begin inline asm
	ld.global.nc.u64 %rd313, [%rd314];
	// end inline asm
	add.s64 	%rd316, %rd310, 4104;
	// begin inline asm
	ld.global.nc.u64 %rd315, [%rd316];
	// end inline asm
	cvt.u32.u64 	%r156, %rd313;
	add.s64 	%rd318, %rd310, 8192;
	// begin inline asm
	ld.global.nc.u64 %rd317, [%rd318];
	// end inline asm
	add.s64 	%rd320, %rd310, 8200;
	// begin inline asm
	ld.global.nc.u64 %rd319, [%rd320];
	// end inline asm
	cvt.u32.u64 	%r157, %rd317;
	add.s64 	%rd322, %rd310, 12288;
	// begin inline asm
	ld.global.nc.u64 %rd321, [%rd322];
	// end inline asm
	add.s64 	%rd324, %rd310, 12296;
	// begin inline asm
	ld.global.nc.u64 %rd323, [%rd324];
	// end inline asm
	cvt.u32.u64 	%r158, %rd321;
	add.s64 	%rd326, %rd310, 16384;
	// begin inline asm
	ld.global.nc.u64 %rd325, [%rd326];
	// end inline asm
	add.s64 	%rd328, %rd310, 16392;
	// begin inline asm
	ld.global.nc.u64 %rd327, [%rd328];
	// end inline asm
	cvt.u32.u64 	%r159, %rd325;
	setp.lt.u32 	%p49, %r652, %r155;
	mov.u32 	%r634, %r652;
	mov.u64 	%rd456, %rd473;
	@%p49 bra 	$L__BB11_161;
	setp.lt.u32 	%p50, %r155, %r652;
	mov.u32 	%r634, %r155;
	mov.u64 	%rd456, %rd311;
	@%p50 bra 	$L__BB11_161;
	setp.lt.s64 	%p51, %rd473, %rd311;
	selp.b32 	%r634, %r652, %r155, %p51;
	min.s64 	%rd456, %rd473, %rd311;
$L__BB11_161:
	setp.lt.u32 	%p52, %r634, %r156;
	mov.u32 	%r635, %r634;
	mov.u64 	%rd457, %rd456;
	@%p52 bra 	$L__BB11_164;
	setp.lt.u32 	%p53, %r156, %r634;
	mov.u32 	%r635, %r156;
	mov.u64 	%rd457, %rd315;
	@%p53 bra 	$L__BB11_164;
	setp.lt.s64 	%p54, %rd456, %rd315;
	selp.b32 	%r635, %r634, %r156, %p54;
	min.s64 	%rd457, %rd456, %rd315;
$L__BB11_164:
	setp.lt.u32 	%p55, %r635, %r157;
	mov.u32 	%r636, %r635;
	mov.u64 	%rd458, %rd457;
	@%p55 bra 	$L__BB11_167;
	setp.lt.u32 	%p56, %r157, %r635;
	mov.u32 	%r636, %r157;
	mov.u64 	%rd458, %rd319;
	@%p56 bra 	$L__BB11_167;
	setp.lt.s64 	%p57, %rd457, %rd319;
	selp.b32 	%r636, %r635, %r157, %p57;
	min.s64 	%rd458, %rd457, %rd319;
$L__BB11_167:
	setp.lt.u32 	%p58, %r636, %r158;
	mov.u32 	%r637, %r636;
	mov.u64 	%rd459, %rd458;
	@%p58 bra 	$L__BB11_170;
	setp.lt.u32 	%p59, %r158, %r636;
	mov.u32 	%r637, %r158;
	mov.u64 	%rd459, %rd323;
	@%p59 bra 	$L__BB11_170;
	setp.lt.s64 	%p60, %rd458, %rd323;
	selp.b32 	%r637, %r636, %r158, %p60;
	min.s64 	%rd459, %rd458, %rd323;
$L__BB11_170:
	setp.lt.u32 	%p61, %r637, %r159;
	mov.u32 	%r652, %r637;
	mov.u64 	%rd473, %rd459;
	@%p61 bra 	$L__BB11_173;
	setp.lt.u32 	%p62, %r159, %r637;
	mov.u32 	%r652, %r159;
	mov.u64 	%rd473, %rd327;
	@%p62 bra 	$L__BB11_173;
	setp.lt.s64 	%p63, %rd459, %rd327;
	selp.b32 	%r652, %r637, %r159, %p63;
	min.s64 	%rd473, %rd459, %rd327;
$L__BB11_173:
	add.s64 	%rd452, %rd452, 1280;
$L__BB11_174:
	cvt.s64.s32 	%rd332, %r239;
	setp.ge.s64 	%p64, %rd452, %rd332;
	@%p64 bra 	$L__BB11_197;
	cvt.u32.u64 	%r171, %rd452;
	sub.s32 	%r172, %r239, %r171;
	setp.ge.s32 	%p65, %r108, %r172;
	@%p65 bra 	$L__BB11_197;
	not.b32 	%r242, %r108;
	add.s32 	%r243, %r239, %r242;
	sub.s32 	%r173, %r243, %r171;
	and.b32  	%r244, %r173, 768;
	setp.eq.s32 	%p66, %r244, 768;
	mov.u32 	%r644, %r108;
	@%p66 bra 	$L__BB11_182;
	ld.param.u64 	%rd394, [_ZN6thrust24THRUST_300001_SM_1000_NS8cuda_cub4core6detail13_kernel_agentINS1_8__reduce11ReduceAgentIPN4cuda3std3__45tupleIJjlEEESC_SB_lNS1_9__extrema9arg_min_fIjlNS9_4lessIjEEEEEEJSC_SC_iSH_EEEvDpT0__param_0];
	cvt.u64.u32 	%rd334, %r108;
	add.s64 	%rd335, %rd452, %rd334;
	shl.b64 	%rd336, %rd335, 4;
	add.s64 	%rd463, %rd394, %rd336;
	shr.u32 	%r245, %r173, 8;
	add.s32 	%r246, %r245, 1;
	and.b32  	%r247, %r246, 3;
	neg.s32 	%r640, %r247;
	mov.u32 	%r644, %r108;
$L__BB11_178:
	.pragma "nounroll";
	mov.u64 	%rd176, %rd473;
	mov.u32 	%r177, %r652;
	// begin inline asm
	ld.global.nc.u64 %rd337, [%rd463];
	// end inline asm
	add.s64 	%rd340, %rd463, 8;
	// begin inline asm
	ld.global.nc.u64 %rd339, [%rd340];
	// end inline asm
	cvt.u32.u64 	%r178, %rd337;
	setp.lt.u32 	%p67, %r177, %r178;
	@%p67 bra 	$L__BB11_181;
	setp.lt.u32 	%p68, %r178, %r177;
	mov.u32 	%r652, %r178;
	mov.u64 	%rd473, %rd339;
	@%p68 bra 	$L__BB11_181;
	setp.lt.s64 	%p69, %rd176, %rd339;
	selp.b32 	%r652, %r177, %r178, %p69;
	min.s64 	%rd473, %rd176, %rd339;
$L__BB11_181:
	add.s32 	%r644, %r644, 256;
	add.s64 	%rd463, %rd463, 4096;
	add.s32 	%r640, %r640, 1;
	setp.ne.s32 	%p70, %r640, 0;
	@%p70 bra 	$L__BB11_178;
$L__BB11_182:
	setp.lt.u32 	%p71, %r173, 768;
	@%p71 bra 	$L__BB11_197;
	ld.param.u64 	%rd395, [_ZN6thrust24THRUST_300001_SM_1000_NS8cuda_cub4core6detail13_kernel_agentINS1_8__reduce11ReduceAgentIPN4cuda3std3__45tupleIJjlEEESC_SB_lNS1_9__extrema9arg_min_fIjlNS9_4lessIjEEEEEEJSC_SC_iSH_EEEvDpT0__param_0];
	cvt.u64.u32 	%rd341, %r644;
	add.s64 	%rd342, %rd452, %rd341;
	shl.b64 	%rd343, %rd342, 4;
	add.s64 	%rd344, %rd343, %rd395;
	add.s64 	%rd468, %rd344, 12296;
$L__BB11_184:
	add.s64 	%rd346, %rd468, -12296;
	// begin inline asm
	ld.global.nc.u64 %rd345, [%rd346];
	// end inline asm
	add.s64 	%rd348, %rd468, -12288;
	// begin inline asm
	ld.global.nc.u64 %rd347, [%rd348];
	// end inline asm
	cvt.u32.u64 	%r188, %rd345;
	setp.lt.u32 	%p72, %r652, %r188;
	mov.u32 	%r649, %r652;
	mov.u64 	%rd470, %rd473;
	@%p72 bra 	$L__BB11_187;
	setp.lt.u32 	%p73, %r188, %r652;
	mov.u32 	%r649, %r188;
	mov.u64 	%rd470, %rd347;
	@%p73 bra 	$L__BB11_187;
	setp.lt.s64 	%p74, %rd473, %rd347;
	selp.b32 	%r649, %r652, %r188, %p74;
	min.s64 	%rd470, %rd473, %rd347;
$L__BB11_187:
	add.s64 	%rd350, %rd468, -8200;
	// begin inline asm
	ld.global.nc.u64 %rd349, [%rd350];
	// end inline asm
	add.s64 	%rd352, %rd468, -8192;
	// begin inline asm
	ld.global.nc.u64 %rd351, [%rd352];
	// end inline asm
	cvt.u32.u64 	%r191, %rd349;
	setp.lt.u32 	%p75, %r649, %r191;
	mov.u32 	%r650, %r649;
	mov.u64 	%rd471, %rd470;
	@%p75 bra 	$L__BB11_190;
	setp.lt.u32 	%p76, %r191, %r649;
	mov.u32 	%r650, %r191;
	mov.u64 	%rd471, %rd351;
	@%p76 bra 	$L__BB11_190;
	setp.lt.s64 	%p77, %rd470, %rd351;
	selp.b32 	%r650, %r649, %r191, %p77;
	min.s64 	%rd471, %rd470, %rd351;
$L__BB11_190:
	add.s64 	%rd354, %rd468, -4104;
	// begin inline asm
	ld.global.nc.u64 %rd353, [%rd354];
	// end inline asm
	add.s64 	%rd356, %rd468, -4096;
	// begin inline asm
	ld.global.nc.u64 %rd355, [%rd356];
	// end inline asm
	cvt.u32.u64 	%r194, %rd353;
	setp.lt.u32 	%p78, %r650, %r194;
	mov.u32 	%r651, %r650;
	mov.u64 	%rd472, %rd471;
	@%p78 bra 	$L__BB11_193;
	setp.lt.u32 	%p79, %r194, %r650;
	mov.u32 	%r651, %r194;
	mov.u64 	%rd472, %rd355;
	@%p79 bra 	$L__BB11_193;
	setp.lt.s64 	%p80, %rd471, %rd355;
	selp.b32 	%r651, %r650, %r194, %p80;
	min.s64 	%rd472, %rd471, %rd355;
$L__BB11_193:
	add.s64 	%rd358, %rd468, -8;
	// begin inline asm
	ld.global.nc.u64 %rd357, [%rd358];
	// end inline asm
	// begin inline asm
	ld.global.nc.u64 %rd359, [%rd468];
	// end inline asm
	cvt.u32.u64 	%r197, %rd357;
	setp.lt.u32 	%p81, %r651, %r197;
	mov.u32 	%r652, %r651;
	mov.u64 	%rd473, %rd472;
	@%p81 bra 	$L__BB11_196;
	setp.lt.u32 	%p82, %r197, %r651;
	mov.u32 	%r652, %r197;
	mov.u64 	%rd473, %rd359;
	@%p82 bra 	$L__BB11_196;
	setp.lt.s64 	%p83, %rd472, %rd359;
	selp.b32 	%r652, %r651, %r197, %p83;
	min.s64 	%rd473, %rd472, %rd359;
$L__BB11_196:
	add.s32 	%r644, %r644, 1024;
	add.s64 	%rd468, %rd468, 16384;
	setp.lt.s32 	%p84, %r644, %r172;
	@%p84 bra 	$L__BB11_184;
$L__BB11_197:
	// begin inline asm
	mov.u32 %r248, %laneid;
	// end inline asm
	mov.b32 	%r266, 1;
	mov.b32 	%r267, 31;
	mov.b32 	%r268, -1;
	// begin inline asm
	shfl.sync.down.b32 %r249, %r652, %r266, %r267, %r268;
	// end inline asm
	// begin inline asm
	shfl.sync.down.b32 %r254, %r255, %r266, %r267, %r268;
	// end inline asm
	mov.b64 	{%r260, %r265}, %rd473;
	// begin inline asm
	shfl.sync.down.b32 %r259, %r260, %r266, %r267, %r268;
	// end inline asm
	// begin inline asm
	shfl.sync.down.b32 %r264, %r265, %r266, %r267, %r268;
	// end inline asm
	mov.b64 	%rd200, {%r259, %r264};
	setp.gt.s32 	%p85, %r248, 30;
	setp.lt.u32 	%p86, %r652, %r249;
	or.pred  	%p87, %p85, %p86;
	mov.u32 	%r654, %r652;
	mov.u64 	%rd475, %rd473;
	@%p87 bra 	$L__BB11_200;
	setp.lt.u32 	%p88, %r249, %r652;
	mov.u32 	%r654, %r249;
	mov.u64 	%rd475, %rd200;
	@%p88 bra 	$L__BB11_200;
	setp.lt.s64 	%p89, %rd473, %rd200;
	selp.b32 	%r654, %r652, %r249, %p89;
	min.s64 	%rd475, %rd473, %rd200;
$L__BB11_200:
	mov.b32 	%r286, 2;
	mov.b32 	%r287, 31;
	mov.b32 	%r288, -1;
	// begin inline asm
	shfl.sync.down.b32 %r269, %r654, %r286, %r287, %r288;
	// end inline asm
	// begin inline asm
	shfl.sync.down.b32 %r274, %r275, %r286, %r287, %r288;
	// end inline asm
	mov.b64 	{%r280, %r285}, %rd475;
	// begin inline asm
	shfl.sync.down.b32 %r279, %r280, %r286, %r287, %r288;
	// end inline asm
	// begin inline asm
	shfl.sync.down.b32 %r284, %r285, %r286, %r287, %r288;
	// end inline asm
	mov.b64 	%rd203, {%r279, %r284};
	setp.gt.s32 	%p90, %r248, 29;
	setp.lt.u32 	%p91, %r654, %r269;
	or.pred  	%p92, %p90, %p91;
	mov.u32 	%r655, %r654;
	mov.u64 	%rd476, %rd475;
	@%p92 bra 	$L__BB11_203;
	setp.lt.u32 	%p93, %r269, %r654;
	mov.u32 	%r655, %r269;
	mov.u64 	%rd476, %rd203;
	@%p93 bra 	$L__BB11_203;
	setp.lt.s64 	%p94, %rd475, %rd203;
	selp.b32 	%r655, %r654, %r269, %p94;
	min.s64 	%rd476, %rd475, %rd203;
$L__BB11_203:
	mov.b32 	%r306, 4;
	mov.b32 	%r307, 31;
	mov.b32 	%r308, -1;
	// begin inline asm
	shfl.sync.down.b32 %r289, %r655, %r306, %r307, %r308;
	// end inline asm
	// begin inline asm
	shfl.sync.down.b32 %r294, %r295, %r306, %r307, %r308;
	// end inline asm
	mov.b64 	{%r300, %r305}, %rd476;
	// begin inline asm
	shfl.sync.down.b32 %r299, %r300, %r306, %r307, %r308;
	// end inline asm
	// begin inline asm
	shfl.sync.down.b32 %r304, %r305, %r306, %r307, %r308;
	// end inline asm
	mov.b64 	%rd206, {%r299, %r304};
	setp.gt.s32 	%p95, %r248, 27;
	setp.lt.u32 	%p96, %r655, %r289;
	or.pred  	%p97, %p95, %p96;
	mov.u32 	%r656, %r655;
	mov.u64 	%rd477, %rd476;
	@%p97 bra 	$L__BB11_206;
	setp.lt.u32 	%p98, %r289, %r655;
	mov.u32 	%r656, %r289;
	mov.u64 	%rd477, %rd206;
	@%p98 bra 	$L__BB11_206;
	setp.lt.s64 	%p99, %rd476, %rd206;
	selp.b32 	%r656, %r655, %r289, %p99;
	min.s64 	%rd477, %rd476, %rd206;
$L__BB11_206:
	mov.b32 	%r326, 8;
	mov.b32 	%r327, 31;
	mov.b32 	%r328, -1;
	// begin inline asm
	shfl.sync.down.b32 %r309, %r656, %r326, %r327, %r328;
	// end inline asm
	// begin inline asm
	shfl.sync.down.b32 %r314, %r315, %r326, %r327, %r328;
	// end inline asm
	mov.b64 	{%r320, %r325}, %rd477;
	// begin inline asm
	shfl.sync.down.b32 %r319, %r320, %r326, %r327, %r328;
	// end inline asm
	// begin inline asm
	shfl.sync.down.b32 %r324, %r325, %r326, %r327, %r328;
	// end inline asm
	mov.b64 	%rd209, {%r319, %r324};
	setp.gt.s32 	%p100, %r248, 23;
	setp.lt.u32 	%p101, %r656, %r309;
	or.pred  	%p102, %p100, %p101;
	mov.u32 	%r657, %r656;
	mov.u64 	%rd478, %rd477;
	@%p102 bra 	$L__BB11_209;
	setp.lt.u32 	%p103, %r309, %r656;
	mov.u32 	%r657, %r309;
	mov.u64 	%rd478, %rd209;
	@%p103 bra 	$L__BB11_209;
	setp.lt.s64 	%p104, %rd477, %rd209;
	selp.b32 	%r657, %r656, %r309, %p104;
	min.s64 	%rd478, %rd477, %rd209;
$L__BB11_209:
	mov.b32 	%r346, 16;
	mov.b32 	%r347, 31;
	mov.b32 	%r348, -1;
	// begin inline asm
	shfl.sync.down.b32 %r329, %r657, %r346, %r347, %r348;
	// end inline asm
	// begin inline asm
	shfl.sync.down.b32 %r334, %r335, %r346, %r347, %r348;
	// end inline asm
	mov.b64 	{%r340, %r345}, %rd478;
	// begin inline asm
	shfl.sync.down.b32 %r339, %r340, %r346, %r347, %r348;
	// end inline asm
	// begin inline asm
	shfl.sync.down.b32 %r344, %r345, %r346, %r347, %r348;
	// end inline asm
	mov.b64 	%rd212, {%r339, %r344};
	setp.gt.s32 	%p105, %r248, 15;
	setp.lt.u32 	%p106, %r657, %r329;
	or.pred  	%p107, %p105, %p106;
	mov.u32 	%r665, %r657;
	mov.u64 	%rd486, %rd478;
	@%p107 bra 	$L__BB11_212;
	setp.lt.u32 	%p108, %r329, %r657;
	mov.u32 	%r665, %r329;
	mov.u64 	%rd486, %rd212;
	@%p108 bra 	$L__BB11_212;
	setp.lt.s64 	%p109, %rd478, %rd212;
	selp.b32 	%r665, %r657, %r329, %p109;
	min.s64 	%rd486, %rd478, %rd212;
$L__BB11_212:
	setp.ne.s32 	%p110, %r248, 0;
	@%p110 bra 	$L__BB11_214;
	shr.u32 	%r349, %r108, 1;
	and.b32  	%r350, %r349, 496;
	mov.u32 	%r351, _ZN6thrust24THRUST_300001_SM_1000_NS8cuda_cub4core6detail5shmemE;
	add.s32 	%r352, %r351, %r350;
	st.shared.u32 	[%r352+8], %r665;
	st.shared.u64 	[%r352+16], %rd486;
$L__BB11_214:
	bar.sync 	0;
	setp.ne.s32 	%p111, %r108, 0;
	@%p111 bra 	$L__BB11_236;
	ld.shared.u32 	%r218, [_ZN6thrust24THRUST_300001_SM_1000_NS8cuda_cub4core6detail5shmemE+24];
	ld.shared.u64 	%rd215, [_ZN6thrust24THRUST_300001_SM_1000_NS8cuda_cub4core6detail5shmemE+32];
	setp.lt.u32 	%p112, %r665, %r218;
	mov.u32 	%r659, %r665;
	mov.u64 	%rd480, %rd486;
	@%p112 bra 	$L__BB11_218;
	setp.lt.u32 	%p113, %r218, %r665;
	mov.u32 	%r659, %r218;
	mov.u64 	%rd480, %rd215;
	@%p113 bra 	$L__BB11_218;
	setp.lt.s64 	%p114, %rd486, %rd215;
	selp.b32 	%r659, %r665, %r218, %p114;
	min.s64 	%rd480, %rd486, %rd215;
$L__BB11_218:
	ld.shared.u32 	%r221, [_ZN6thrust24THRUST_300001_SM_1000_NS8cuda_cub4core6detail5shmemE+40];
	ld.shared.u64 	%rd218, [_ZN6thrust24THRUST_300001_SM_1000_NS8cuda_cub4core6detail5shmemE+48];
	setp.lt.u32 	%p115, %r659, %r221;
	mov.u32 	%r660, %r659;
	mov.u64 	%rd481, %rd480;
	@%p115 bra 	$L__BB11_221;
	setp.lt.u32 	%p116, %r221, %r659;
	mov.u32 	%r660, %r221;
	mov.u64 	%rd481, %rd218;
	@%p116 bra 	$L__BB11_221;
	setp.lt.s64 	%p117, %rd480, %rd218;
	selp.b32 	%r660, %r659, %r221, %p117;
	min.s64 	%rd481, %rd480, %rd218;
$L__BB11_221:
	ld.shared.u32 	%r224, [_ZN6thrust24THRUST_300001_SM_1000_NS8cuda_cub4core6detail5shmemE+56];
	ld.shared.u64 	%rd221, [_ZN6thrust24THRUST_300001_SM_1000_NS8cuda_cub4core6detail5shmemE+64];
	setp.lt.u32 	%p118, %r660, %r224;
	mov.u32 	%r661, %r660;
	mov.u64 	%rd482, %rd481;
	@%p118 bra 	$L__BB11_224;
	setp.lt.u32 	%p119, %r224, %r660;
	mov.u32 	%r661, %r224;
	mov.u64 	%rd482, %rd221;
	@%p119 bra 	$L__BB11_224;
	setp.lt.s64 	%p120, %rd481, %rd221;
	selp.b32 	%r661, %r660, %r224, %p120;
	min.s64 	%rd482, %rd481, %rd221;
$L__BB11_224:
	ld.shared.u32 	%r227, [_ZN6thrust24THRUST_300001_SM_1000_NS8cuda_cub4core6detail5shmemE+72];
	ld.shared.u64 	%rd224, [_ZN6thrust24THRUST_300001_SM_1000_NS8cuda_cub4core6detail5shmemE+80];
	setp.lt.u32 	%p121, %r661, %r227;
	mov.u32 	%r662, %r661;
	mov.u64 	%rd483, %rd482;
	@%p121 bra 	$L__BB11_227;
	setp.lt.u32 	%p122, %r227, %r661;
	mov.u32 	%r662, %r227;
	mov.u64 	%rd483, %rd224;
	@%p122 bra 	$L__BB11_227;
	setp.lt.s64 	%p123, %rd482, %rd224;
	selp.b32 	%r662, %r661, %r227, %p123;
	min.s64 	%rd483, %rd482, %rd224;
$L__BB11_227:
	ld.shared.u32 	%r230, [_ZN6thrust24THRUST_300001_SM_1000_NS8cuda_cub4core6detail5shmemE+88];
	ld.shared.u64 	%rd227, [_ZN6thrust24THRUST_300001_SM_1000_NS8cuda_cub4core6detail5shmemE+96];
	setp.lt.u32 	%p124, %r662, %r230;
	mov.u32 	%r663, %r662;
	mov.u64 	%rd484, %rd483;
	@%p124 bra 	$L__BB11_230;
	setp.lt.u32 	%p125, %r230, %r662;
	mov.u32 	%r663, %r230;
	mov.u64 	%rd484, %rd227;
	@%p125 bra 	$L__BB11_230;
	setp.lt.s64 	%p126, %rd483, %rd227;
	selp.b32 	%r663, %r662, %r230, %p126;
	min.s64 	%rd484, %rd483, %rd227;
$L__BB11_230:
	ld.shared.u32 	%r233, [_ZN6thrust24THRUST_300001_SM_1000_NS8cuda_cub4core6detail5shmemE+104];
	ld.shared.u64 	%rd230, [_ZN6thrust24THRUST_300001_SM_1000_NS8cuda_cub4core6detail5shmemE+112];
	setp.lt.u32 	%p127, %r663, %r233;
	mov.u32 	%r664, %r663;
	mov.u64 	%rd485, %rd484;
	@%p127 bra 	$L__BB11_233;
	setp.lt.u32 	%p128, %r233, %r663;
	mov.u32 	%r664, %r233;
	mov.u64 	%rd485, %rd230;
	@%p128 bra 	$L__BB11_233;
	setp.lt.s64 	%p129, %rd484, %rd230;
	selp.b32 	%r664, %r663, %r233, %p129;
	min.s64 	%rd485, %rd484, %rd230;
$L__BB11_233:
	ld.shared.u32 	%r236, [_ZN6thrust24THRUST_300001_SM_1000_NS8cuda_cub4core6detail5shmemE+120];
	ld.shared.u64 	%rd233, [_ZN6thrust24THRUST_300001_SM_1000_NS8cuda_cub4core6detail5shmemE+128];
	setp.lt.u32 	%p130, %r664, %r236;
	mov.u32 	%r665, %r664;
	mov.u64 	%rd486, %rd485;
	@%p130 bra 	$L__BB11_236;
	setp.lt.u32 	%p131, %r236, %r664;
	mov.u32 	%r665, %r236;
	mov.u64 	%rd486, %rd233;
	@%p131 bra 	$L__BB11_236;
	setp.lt.s64 	%p132, %rd485, %rd233;
	selp.b32 	%r665, %r664, %r236, %p132;
	min.s64 	%rd486, %rd485, %rd233;
$L__BB11_236:
	mov.u32 	%r578, %tid.x;
	setp.ne.s32 	%p259, %r578, 0;
	@%p259 bra 	$L__BB11_238;
	ld.param.u64 	%rd399, [_ZN6thrust24THRUST_300001_SM_1000_NS8cuda_cub4core6detail13_kernel_agentINS1_8__reduce11ReduceAgentIPN4cuda3std3__45tupleIJjlEEESC_SB_lNS1_9__extrema9arg_min_fIjlNS9_4lessIjEEEEEEJSC_SC_iSH_EEEvDpT0__param_1];
	cvta.to.global.u64 	%rd390, %rd399;
	st.global.u32 	[%rd390], %r665;
	st.global.u64 	[%rd390+8], %rd486;
$L__BB11_238:
	ret;

}
	// .globl	_ZN3cub18CUB_300001_SM_10006detail11EmptyKernelIvEEvv
.visible .entry _ZN3cub18CUB_300001_SM_10006detail11EmptyKernelIvEEvv()
{


	ret;

}


// ===== COMPILED SASS (sm_100) =====

	.target	sm_100

	.elftype	@"ET_EXEC"


//--------------------- .note.nv.tkinfo           --------------------------
	.section	.note.nv.tkinfo,"",@"SHT_NOTE"
	.sectionflags	@"SHF_NOTE_NV_TKINFO"
	.tkinfo
        /*0018*/ 	.word	0x00000002
        /*0030*/ 	.string	""
        /*0030*/ 	.string	"ptxas"
        /*0030*/ 	.string	"Cuda compilation tools, release 13.0, V13.0.88"
        /*0030*/ 	.string	"Build cuda_13.0.r13.0/compiler.36424714_0"
        /*0030*/ 	.string	"-arch sm_100 -m 64 "



//--------------------- .note.nv.cuinfo           --------------------------
	.section	.note.nv.cuinfo,"",@"SHT_NOTE"
	.sectionflags	@"SHF_NOTE_NV_CUINFO"
        /*0018*/ 	.short	0x0002
        /*001a*/ 	.short	0x0064
        /*001c*/ 	.short	0x0082
	.zero		2


//--------------------- .nv.info                  --------------------------
	.section	.nv.info,"",@"SHT_CUDA_INFO"
	.align	4


	//----- nvinfo : EIATTR_REGCOUNT
	.align		4
        /*0000*/ 	.byte	0x04, 0x2f
        /*0002*/ 	.short	(.L_46 - .L_45)
	.align		4
.L_45:
        /*0004*/ 	.word	index@(_Z9intializePjPbS0_j)
        /*0008*/ 	.word	0x0000000c


	//----- nvinfo : EIATTR_FRAME_SIZE
	.align		4
.L_46:
        /*000c*/ 	.byte	0x04, 0x11
        /*000e*/ 	.short	(.L_48 - .L_47)
	.align		4
.L_47:
        /*0010*/ 	.word	index@(_Z9intializePjPbS0_j)
        /*0014*/ 	.word	0x00000000


	//----- nvinfo : EIATTR_REGCOUNT
	.align		4
.L_48:
        /*0018*/ 	.byte	0x04, 0x2f
        /*001a*/ 	.short	(.L_50 - .L_49)
	.align		4
.L_49:
        /*001c*/ 	.word	index@(_Z7relax_fPjPbS0_S_S_P4Nodej)
        /*0020*/ 	.word	0x00000018


	//----- nvinfo : EIATTR_FRAME_SIZE
	.align		4
.L_50:
        /*0024*/ 	.byte	0x04, 0x11
        /*0026*/ 	.short	(.L_52 - .L_51)
	.align		4
.L_51:
        /*0028*/ 	.word	index@(_Z7relax_fPjPbS0_S_S_P4Nodej)
        /*002c*/ 	.word	0x00000000


	//----- nvinfo : EIATTR_REGCOUNT
	.align		4
.L_52:
        /*0030*/ 	.byte	0x04, 0x2f
        /*0032*/ 	.short	(.L_54 - .L_53)
	.align		4
.L_53:
        /*0034*/ 	.word	index@(_Z6updatePjPbS0_S_j)
        /*0038*/ 	.word	0x0000000c


	//----- nvinfo : EIATTR_FRAME_SIZE
	.align		4
.L_54:
        /*003c*/ 	.byte	0x04, 0x11
        /*003e*/ 	.short	(.L_56 - .L_55)
	.align		4
.L_55:
        /*0040*/ 	.word	index@(_Z6updatePjPbS0_S_j)
        /*0044*/ 	.word	0x00000000


	//----- nvinfo : EIATTR_REGCOUNT
	.align		4
.L_56:
        /*0048*/ 	.byte	0x04, 0x2f
        /*004a*/ 	.short	(.L_58 - .L_57)
	.align		4
.L_57:
        /*004c*/ 	.word	index@(_Z7minimumPjPbS_j)
        /*0050*/ 	.word	0x00000012


	//----- nvinfo : EIATTR_FRAME_SIZE
	.align		4
.L_58:
        /*0054*/ 	.byte	0x04, 0x11
        /*0056*/ 	.short	(.L_60 - .L_59)
	.align		4
.L_59:
        /*0058*/ 	.word	index@(_Z7minimumPjPbS_j)
        /*005c*/ 	.word	0x00000000


	//----- nvinfo : EIATTR_REGCOUNT
	.align		4
.L_60:
        /*0060*/ 	.byte	0x04, 0x2f
        /*0062*/ 	.short	(.L_62 - .L_61)
	.align		4
.L_61:
        /*0064*/ 	.word	index@(_ZN6thrust24THRUST_300001_SM_1000_NS8cuda_cub4core6detail13_kernel_agentINS1_8__reduce11ReduceAgentINS0_12zip_iteratorIN4cuda3std3__45tupleIJNS0_10device_ptrIjEENS0_17counting_iteratorIlNS0_11use_defaultESF_SF_EEEEEEEPNSB_IJjlEEESJ_iNS1_9__extrema9arg_min_fIjlNSA_4lessIjEEEEEEJSI_SK_iSP_EEEvDpT0_)
        /*0068*/ 	.word	0x0000001e


	//----- nvinfo : EIATTR_FRAME_SIZE
	.align		4
.L_62:
        /*006c*/ 	.byte	0x04, 0x11
        /*006e*/ 	.short	(.L_64 - .L_63)
	.align		4
.L_63:
        /*0070*/ 	.word	index@(_ZN6thrust24THRUST_300001_SM_1000_NS8cuda_cub4core6detail13_kernel_agentINS1_8__reduce11ReduceAgentINS0_12zip_iteratorIN4cuda3std3__45tupleIJNS0_10device_ptrIjEENS0_17counting_iteratorIlNS0_11use_defaultESF_SF_EEEEEEEPNSB_IJjlEEESJ_iNS1_9__extrema9arg_min_fIjlNSA_4lessIjEEEEEEJSI_SK_iSP_EEEvDpT0_)
        /*0074*/ 	.word	0x00000000


	//----- nvinfo : EIATTR_REGCOUNT
	.align		4
.L_64:
        /*0078*/ 	.byte	0x04, 0x2f
        /*007a*/ 	.short	(.L_66 - .L_65)
	.align		4
.L_65:
        /*007c*/ 	.word	index@(_ZN6thrust24THRUST_300001_SM_1000_NS8cuda_cub4core6detail13_kernel_agentINS1_8__reduce11ReduceAgentINS0_12zip_iteratorIN4cuda3std3__45tupleIJNS0_10device_ptrIjEENS0_17counting_iteratorIlNS0_11use_defaultESF_SF_EEEEEEEPNSB_IJjlEEESJ_iNS1_9__extrema9arg_min_fIjlNSA_4lessIjEEEEEEJSI_SK_iN3cub18CUB_300001_SM_100013GridEvenShareIiEENSS_9GridQueueIjEESP_EEEvDpT0_)
        /*0080*/ 	.word	0x0000001d


	//----- nvinfo : EIATTR_FRAME_SIZE
	.align		4
.L_66:
        /*0084*/ 	.byte	0x04, 0x11
        /*0086*/ 	.short	(.L_68 - .L_67)
	.align		4
.L_67:
        /*0088*/ 	.word	index@(_ZN6thrust24THRUST_300001_SM_1000_NS8cuda_cub4core6detail13_kernel_agentINS1_8__reduce11ReduceAgentINS0_12zip_iteratorIN4cuda3std3__45tupleIJNS0_10device_ptrIjEENS0_17counting_iteratorIlNS0_11use_defaultESF_SF_EEEEEEEPNSB_IJjlEEESJ_iNS1_9__extrema9arg_min_fIjlNSA_4lessIjEEEEEEJSI_SK_iN3cub18CUB_300001_SM_100013GridEvenShareIiEENSS_9GridQueueIjEESP_EEEvDpT0_)
        /*008c*/ 	.word	0x00000000


	//----- nvinfo : EIATTR_REGCOUNT
	.align		4
.L_68:
        /*0090*/ 	.byte	0x04, 0x2f
        /*0092*/ 	.short	(.L_70 - .L_69)
	.align		4
.L_69:
        /*0094*/ 	.word	index@(_ZN6thrust24THRUST_300001_SM_1000_NS8cuda_cub4core6detail13_kernel_agentINS1_8__reduce10DrainAgentIiEEJN3cub18CUB_300001_SM_10009GridQueueIjEEiEEEvDpT0_)
        /*0098*/ 	.word	0x00000008


	//----- nvinfo : EIATTR_FRAME_SIZE
	.align		4
.L_70:
        /*009c*/ 	.byte	0x04, 0x11
        /*009e*/ 	.short	(.L_72 - .L_71)
	.align		4
.L_71:
        /*00a0*/ 	.word	index@(_ZN6thrust24THRUST_300001_SM_1000_NS8cuda_cub4core6detail13_kernel_agentINS1_8__reduce10DrainAgentIiEEJN3cub18CUB_300001_SM_10009GridQueueIjEEiEEEvDpT0_)
        /*00a4*/ 	.word	0x00000000


	//----- nvinfo : EIATTR_REGCOUNT
	.align		4
.L_72:
        /*00a8*/ 	.byte	0x04, 0x2f
        /*00aa*/ 	.short	(.L_74 - .L_73)
	.align		4
.L_73:
        /*00ac*/ 	.word	index@(_ZN6thrust24THRUST_300001_SM_1000_NS8cuda_cub4core6detail13_kernel_agentINS1_8__reduce11ReduceAgentIPN4cuda3std3__45tupleIJjlEEESC_SB_iNS1_9__extrema9arg_min_fIjlNS9_4lessIjEEEEEEJSC_SC_iSH_EEEvDpT0_)
        /*00b0*/ 	.word	0x0000001e


	//----- nvinfo : EIATTR_FRAME_SIZE
	.align		4
.L_74:
        /*00b4*/ 	.byte	0x04, 0x11
        /*00b6*/ 	.short	(.L_76 - .L_75)
	.align		4
.L_75:
        /*00b8*/ 	.word	index@(_ZN6thrust24THRUST_300001_SM_1000_NS8cuda_cub4core6detail13_kernel_agentINS1_8__reduce11ReduceAgentIPN4cuda3std3__45tupleIJjlEEESC_SB_iNS1_9__extrema9arg_min_fIjlNS9_4lessIjEEEEEEJSC_SC_iSH_EEEvDpT0_)
        /*00bc*/ 	.word	0x00000000


	//----- nvinfo : EIATTR_REGCOUNT
	.align		4
.L_76:
        /*00c0*/ 	.byte	0x04, 0x2f
        /*00c2*/ 	.short	(.L_78 - .L_77)
	.align		4
.L_77:
        /*00c4*/ 	.word	index@(_ZN6thrust24THRUST_300001_SM_1000_NS8cuda_cub4core6detail13_kernel_agentINS1_8__reduce11ReduceAgentINS0_12zip_iteratorIN4cuda3std3__45tupleIJNS0_10device_ptrIjEENS0_17counting_iteratorIlNS0_11use_defaultESF_SF_EEEEEEEPNSB_IJjlEEESJ_lNS1_9__extrema9arg_min_fIjlNSA_4lessIjEEEEEEJSI_SK_lSP_EEEvDpT0_)
        /*00c8*/ 	.word	0x0000001c


	//----- nvinfo : EIATTR_FRAME_SIZE
	.align		4
.L_78:
        /*00cc*/ 	.byte	0x04, 0x11
        /*00ce*/ 	.short	(.L_80 - .L_79)
	.align		4
.L_79:
        /*00d0*/ 	.word	index@(_ZN6thrust24THRUST_300001_SM_1000_NS8cuda_cub4core6detail13_kernel_agentINS1_8__reduce11ReduceAgentINS0_12zip_iteratorIN4cuda3std3__45tupleIJNS0_10device_ptrIjEENS0_17counting_iteratorIlNS0_11use_defaultESF_SF_EEEEEEEPNSB_IJjlEEESJ_lNS1_9__extrema9arg_min_fIjlNSA_4lessIjEEEEEEJSI_SK_lSP_EEEvDpT0_)
        /*00d4*/ 	.word	0x00000000


	//----- nvinfo : EIATTR_REGCOUNT
	.align		4
.L_80:
        /*00d8*/ 	.byte	0x04, 0x2f
        /*00da*/ 	.short	(.L_82 - .L_81)
	.align		4
.L_81:
        /*00dc*/ 	.word	index@(_ZN6thrust24THRUST_300001_SM_1000_NS8cuda_cub4core6detail13_kernel_agentINS1_8__reduce11ReduceAgentINS0_12zip_iteratorIN4cuda3std3__45tupleIJNS0_10device_ptrIjEENS0_17counting_iteratorIlNS0_11use_defaultESF_SF_EEEEEEEPNSB_IJjlEEESJ_lNS1_9__extrema9arg_min_fIjlNSA_4lessIjEEEEEEJSI_SK_lN3cub18CUB_300001_SM_100013GridEvenShareIlEENSS_9GridQueueIyEESP_EEEvDpT0_)
        /*00e0*/ 	.word	0x0000001e


	//----- nvinfo : EIATTR_FRAME_SIZE
	.align		4
.L_82:
        /*00e4*/ 	.byte	0x04, 0x11
        /*00e6*/ 	.short	(.L_84 - .L_83)
	.align		4
.L_83:
        /*00e8*/ 	.word	index@(_ZN6thrust24THRUST_300001_SM_1000_NS8cuda_cub4core6detail13_kernel_agentINS1_8__reduce11ReduceAgentINS0_12zip_iteratorIN4cuda3std3__45tupleIJNS0_10device_ptrIjEENS0_17counting_iteratorIlNS0_11use_defaultESF_SF_EEEEEEEPNSB_IJjlEEESJ_lNS1_9__extrema9arg_min_fIjlNSA_4lessIjEEEEEEJSI_SK_lN3cub18CUB_300001_SM_100013GridEvenShareIlEENSS_9GridQueueIyEESP_EEEvDpT0_)
        /*00ec*/ 	.word	0x00000000


	//----- nvinfo : EIATTR_REGCOUNT
	.align		4
.L_84:
        /*00f0*/ 	.byte	0x04, 0x2f
        /*00f2*/ 	.short	(.L_86 - .L_85)
	.align		4
.L_85:
        /*00f4*/ 	.word	index@(_ZN6thrust24THRUST_300001_SM_1000_NS8cuda_cub4core6detail13_kernel_agentINS1_8__reduce10DrainAgentIlEEJN3cub18CUB_300001_SM_10009GridQueueIyEElEEEvDpT0_)
        /*00f8*/ 	.word	0x00000008


	//----- nvinfo : EIATTR_FRAME_SIZE
	.align		4
.L_86:
        /*00fc*/ 	.byte	0x04, 0x11
        /*00fe*/ 	.short	(.L_88 - .L_87)
	.align		4
.L_87:
        /*0100*/ 	.word	index@(_ZN6thrust24THRUST_300001_SM_1000_NS8cuda_cub4core6detail13_kernel_agentINS1_8__reduce10DrainAgentIlEEJN3cub18CUB_300001_SM_10009GridQueueIyEElEEEvDpT0_)
        /*0104*/ 	.word	0x00000000


	//----- nvinfo : EIATTR_REGCOUNT
	.align		4
.L_88:
        /*0108*/ 	.byte	0x04, 0x2f
        /*010a*/ 	.short	(.L_90 - .L_89)
	.align		4
.L_89:
        /*010c*/ 	.word	index@(_ZN6thrust24THRUST_300001_SM_1000_NS8cuda_cub4core6detail13_kernel_agentINS1_8__reduce11ReduceAgentIPN4cuda3std3__45tupleIJjlEEESC_SB_lNS1_9__extrema9arg_min_fIjlNS9_4lessIjEEEEEEJSC_SC_iSH_EEEvDpT0_)
        /*0110*/ 	.word	0x00000020


	//----- nvinfo : EIATTR_FRAME_SIZE
	.align		4
.L_90:
        /*0114*/ 	.byte	0x04, 0x11
        /*0116*/ 	.short	(.L_92 - .L_91)
	.align		4
.L_91:
        /*0118*/ 	.word	index@(_ZN6thrust24THRUST_300001_SM_1000_NS8cuda_cub4core6detail13_kernel_agentINS1_8__reduce11ReduceAgentIPN4cuda3std3__45tupleIJjlEEESC_SB_lNS1_9__extrema9arg_min_fIjlNS9_4lessIjEEEEEEJSC_SC_iSH_EEEvDpT0_)
        /*011c*/ 	.word	0x00000000


	//----- nvinfo : EIATTR_REGCOUNT
	.align		4
.L_92:
        /*0120*/ 	.byte	0x04, 0x2f
        /*0122*/ 	.short	(.L_94 - .L_93)
	.align		4
.L_93:
        /*0124*/ 	.word	index@(_ZN3cub18CUB_300001_SM_10006detail11EmptyKernelIvEEvv)
        /*0128*/ 	.word	0x00000004


	//----- nvinfo : EIATTR_FRAME_SIZE
	.align		4
.L_94:
        /*012c*/ 	.byte	0x04, 0x11
        /*012e*/ 	.short	(.L_96 - .L_95)
	.align		4
.L_95:
        /*0130*/ 	.word	index@(_ZN3cub18CUB_300001_SM_10006detail11EmptyKernelIvEEvv)
        /*0134*/ 	.word	0x00000000


	//----- nvinfo : EIATTR_MIN_STACK_SIZE
	.align		4
.L_96:
        /*0138*/ 	.byte	0x04, 0x12
        /*013a*/ 	.short	(.L_98 - .L_97)
	.align		4
.L_97:
        /*013c*/ 	.word	index@(_ZN3cub18CUB_300001_SM_10006detail11EmptyKernelIvEEvv)
        /*0140*/ 	.word	0x00000000


	//----- nvinfo : EIATTR_MIN_STACK_SIZE
	.align		4
.L_98:
        /*0144*/ 	.byte	0x04, 0x12
        /*0146*/ 	.short	(.L_100 - .L_99)
	.align		4
.L_99:
        /*0148*/ 	.word	index@(_ZN6thrust24THRUST_300001_SM_1000_NS8cuda_cub4core6detail13_kernel_agentINS1_8__reduce11ReduceAgentIPN4cuda3std3__45tupleIJjlEEESC_SB_lNS1_9__extrema9arg_min_fIjlNS9_4lessIjEEEEEEJSC_SC_iSH_EEEvDpT0_)
        /*014c*/ 	.word	0x00000000


	//----- nvinfo : EIATTR_MIN_STACK_SIZE
	.align		4
.L_100:
        /*0150*/ 	.byte	0x04, 0x12
        /*0152*/ 	.short	(.L_102 - .L_101)
	.align		4
.L_101:
        /*0154*/ 	.word	index@(_ZN6thrust24THRUST_300001_SM_1000_NS8cuda_cub4core6detail13_kernel_agentINS1_8__reduce10DrainAgentIlEEJN3cub18CUB_300001_SM_10009GridQueueIyEElEEEvDpT0_)
        /*0158*/ 	.word	0x00000000


	//----- nvinfo : EIATTR_MIN_STACK_SIZE
	.align		4
.L_102:
        /*015c*/ 	.byte	0x04, 0x12
        /*015e*/ 	.short	(.L_104 - .L_103)
	.align		4
.L_103:
        /*0160*/ 	.word	index@(_ZN6thrust24THRUST_300001_SM_1000_NS8cuda_cub4core6detail13_kernel_agentINS1_8__reduce11ReduceAgentINS0_12zip_iteratorIN4cuda3std3__45tupleIJNS0_10device_ptrIjEENS0_17counting_iteratorIlNS0_11use_defaultESF_SF_EEEEEEEPNSB_IJjlEEESJ_lNS1_9__extrema9arg_min_fIjlNSA_4lessIjEEEEEEJSI_SK_lN3cub18CUB_300001_SM_100013GridEvenShareIlEENSS_9GridQueueIyEESP_EEEvDpT0_)
        /*0164*/ 	.word	0x00000000


	//----- nvinfo : EIATTR_MIN_STACK_SIZE
	.align		4
.L_104:
        /*0168*/ 	.byte	0x04, 0x12
        /*016a*/ 	.short	(.L_106 - .L_105)
	.align		4
.L_105:
        /*016c*/ 	.word	index@(_ZN6thrust24THRUST_300001_SM_1000_NS8cuda_cub4core6detail13_kernel_agentINS1_8__reduce11ReduceAgentINS0_12zip_iteratorIN4cuda3std3__45tupleIJNS0_10device_ptrIjEENS0_17counting_iteratorIlNS0_11use_defaultESF_SF_EEEEEEEPNSB_IJjlEEESJ_lNS1_9__extrema9arg_min_fIjlNSA_4lessIjEEEEEEJSI_SK_lSP_EEEvDpT0_)
        /*0170*/ 	.word	0x00000000


	//----- nvinfo : EIATTR_MIN_STACK_SIZE
	.align		4
.L_106:
        /*0174*/ 	.byte	0x04, 0x12
        /*0176*/ 	.short	(.L_108 - .L_107)
	.align		4
.L_107:
        /*0178*/ 	.word	index@(_ZN6thrust24THRUST_300001_SM_1000_NS8cuda_cub4core6detail13_kernel_agentINS1_8__reduce11ReduceAgentIPN4cuda3std3__45tupleIJjlEEESC_SB_iNS1_9__extrema9arg_min_fIjlNS9_4lessIjEEEEEEJSC_SC_iSH_EEEvDpT0_)
        /*017c*/ 	.word	0x00000000


	//----- nvinfo : EIATTR_MIN_STACK_SIZE
	.align		4
.L_108:
        /*0180*/ 	.byte	0x04, 0x12
        /*0182*/ 	.short	(.L_110 - .L_109)
	.align		4
.L_109:
        /*0184*/ 	.word	index@(_ZN6thrust24THRUST_300001_SM_1000_NS8cuda_cub4core6detail13_kernel_agentINS1_8__reduce10DrainAgentIiEEJN3cub18CUB_300001_SM_10009GridQueueIjEEiEEEvDpT0_)
        /*0188*/ 	.word	0x00000000


	//----- nvinfo : EIATTR_MIN_STACK_SIZE
	.align		4
.L_110:
        /*018c*/ 	.byte	0x04, 0x12
        /*018e*/ 	.short	(.L_112 - .L_111)
	.align		4
.L_111:
        /*0190*/ 	.word	index@(_ZN6thrust24THRUST_300001_SM_1000_NS8cuda_cub4core6detail13_kernel_agentINS1_8__reduce11ReduceAgentINS0_12zip_iteratorIN4cuda3std3__45tupleIJNS0_10device_ptrIjEENS0_17counting_iteratorIlNS0_11use_defaultESF_SF_EEEEEEEPNSB_IJjlEEESJ_iNS1_9__extrema9arg_min_fIjlNSA_4lessIjEEEEEEJSI_SK_iN3cub18CUB_300001_SM_100013GridEvenShareIiEENSS_9GridQueueIjEESP_EEEvDpT0_)
        /*0194*/ 	.word	0x00000000


	//----- nvinfo : EIATTR_MIN_STACK_SIZE
	.align		4
.L_112:
        /*0198*/ 	.byte	0x04, 0x12
        /*019a*/ 	.short	(.L_114 - .L_113)
	.align		4
.L_113:
        /*019c*/ 	.word	index@(_ZN6thrust24THRUST_300001_SM_1000_NS8cuda_cub4core6detail13_kernel_agentINS1_8__reduce11ReduceAgentINS0_12zip_iteratorIN4cuda3std3__45tupleIJNS0_10device_ptrIjEENS0_17counting_iteratorIlNS0_11use_defaultESF_SF_EEEEEEEPNSB_IJjlEEESJ_iNS1_9__extrema9arg_min_fIjlNSA_4lessIjEEEEEEJSI_SK_iSP_EEEvDpT0_)
        /*01a0*/ 	.word	0x00000000


	//----- nvinfo : EIATTR_MIN_STACK_SIZE
	.align		4
.L_114:
        /*01a4*/ 	.byte	0x04, 0x12
        /*01a6*/ 	.short	(.L_116 - .L_115)
	.align		4
.L_115:
        /*01a8*/ 	.word	index@(_Z7minimumPjPbS_j)
        /*01ac*/ 	.word	0x00000000


	//----- nvinfo : EIATTR_MIN_STACK_SIZE
	.align		4
.L_116:
        /*01b0*/ 	.byte	0x04, 0x12
        /*01b2*/ 	.short	(.L_118 - .L_117)
	.align		4
.L_117:
        /*01b4*/ 	.word	index@(_Z6updatePjPbS0_S_j)
        /*01b8*/ 	.word	0x00000000


	//----- nvinfo : EIATTR_MIN_STACK_SIZE
	.align		4
.L_118:
        /*01bc*/ 	.byte	0x04, 0x12
        /*01be*/ 	.short	(.L_120 - .L_119)
	.align		4
.L_119:
        /*01c0*/ 	.word	index@(_Z7relax_fPjPbS0_S_S_P4Nodej)
        /*01c4*/ 	.word	0x00000000


	//----- nvinfo : EIATTR_MIN_STACK_SIZE
	.align		4
.L_120:
        /*01c8*/ 	.byte	0x04, 0x12
        /*01ca*/ 	.short	(.L_122 - .L_121)
	.align		4
.L_121:
        /*01cc*/ 	.word	index@(_Z9intializePjPbS0_j)
        /*01d0*/ 	.word	0x00000000
.L_122:


//--------------------- .nv.compat                --------------------------
	.section	.nv.compat,"",@"SHT_CUDA_COMPAT_INFO"
	.align	4
        /*0000*/ 	.byte	0x02, 0x09, 0x00, 0x00, 0x02, 0x02, 0x01, 0x00, 0x02, 0x05, 0x05, 0x00, 0x03, 0x07, 0x01, 0x01
        /*0010*/ 	.byte	0x02, 0x03, 0x00, 0x00, 0x02, 0x06, 0x01, 0x00, 0x04, 0x0b, 0x08, 0x00, 0x09, 0x00, 0x00, 0x00
        /*0020*/ 	.byte	0x00, 0x00, 0x00, 0x00


//--------------------- .nv.info._ZN3cub18CUB_300001_SM_10006detail11EmptyKernelIvEEvv --------------------------
	.section	.nv.info._ZN3cub18CUB_300001_SM_10006detail11EmptyKernelIvEEvv,"",@"SHT_CUDA_INFO"
	.sectionflags	@""
	.align	4


	//----- nvinfo : EIATTR_CUDA_API_VERSION
	.align		4
        /*0000*/ 	.byte	0x04, 0x37
        /*0002*/ 	.short	(.L_124 - .L_123)
.L_123:
        /*0004*/ 	.word	0x00000082


	//----- nvinfo : EIATTR_SPARSE_MMA_MASK
	.align		4
.L_124:
        /*0008*/ 	.byte	0x03, 0x50
        /*000a*/ 	.short	0x0000


	//----- nvinfo : EIATTR_MAXREG_COUNT
	.align		4
        /*000c*/ 	.byte	0x03, 0x1b
        /*000e*/ 	.short	0x00ff


	//----- nvinfo : EIATTR_MERCURY_ISA_VERSION
	.align		4
        /*0010*/ 	.byte	0x03, 0x5f
        /*0012*/ 	.short	0x0101


	//----- nvinfo : EIATTR_VRC_CTA_INIT_COUNT
	.align		4
        /*0014*/ 	.byte	0x02, 0x4a
	.zero		1
	.zero		1


	//----- nvinfo : EIATTR_EXIT_INSTR_OFFSETS
	.align		4
        /*0018*/ 	.byte	0x04, 0x1c
        /*001a*/ 	.short	(.L_126 - .L_125)


	//   ....[0]....
.L_125:
        /*001c*/ 	.word	0x00000010


	//----- nvinfo : EIATTR_SW_WAR
	.align		4
.L_126:
        /*0020*/ 	.byte	0x04, 0x36
        /*0022*/ 	.short	(.L_128 - .L_127)
.L_127:
        /*0024*/ 	.word	0x00000008
.L_128:


//--------------------- .nv.info._ZN6thrust24THRUST_300001_SM_1000_NS8cuda_cub4core6detail13_kernel_agentINS1_8__reduce11ReduceAgentIPN4cuda3std3__45tupleIJjlEEESC_SB_lNS1_9__extrema9arg_min_fIjlNS9_4lessIjEEEEEEJSC_SC_iSH_EEEvDpT0_ --------------------------
	.section	.nv.info._ZN6thrust24THRUST_300001_SM_1000_NS8cuda_cub4core6detail13_kernel_agentINS1_8__reduce11ReduceAgentIPN4cuda3std3__45tupleIJjlEEESC_SB_lNS1_9__extrema9arg_min_fIjlNS9_4lessIjEEEEEEJSC_SC_iSH_EEEvDpT0_,"",@"SHT_CUDA_INFO"
	.sectionflags	@""
	.align	4


	//----- nvinfo : EIATTR_CUDA_API_VERSION
	.align		4
        /*0000*/ 	.byte	0x04, 0x37
        /*0002*/ 	.short	(.L_130 - .L_129)
.L_129:
        /*0004*/ 	.word	0x00000082


	//----- nvinfo : EIATTR_KPARAM_INFO
	.align		4
.L_130:
        /*0008*/ 	.byte	0x04, 0x17
        /*000a*/ 	.short	(.L_132 - .L_131)
.L_131:
        /*000c*/ 	.word	0x00000000
        /*0010*/ 	.short	0x0003
        /*0012*/ 	.short	0x0014
        /*0014*/ 	.byte	0x00, 0xf0, 0x05, 0x00


	//----- nvinfo : EIATTR_KPARAM_INFO
	.align		4
.L_132:
        /*0018*/ 	.byte	0x04, 0x17
        /*001a*/ 	.short	(.L_134 - .L_133)
.L_133:
        /*001c*/ 	.word	0x00000000
        /*0020*/ 	.short	0x0002
        /*0022*/ 	.short	0x0010
        /*0024*/ 	.byte	0x00, 0xf0, 0x11, 0x00


	//----- nvinfo : EIATTR_KPARAM_INFO
	.align		4
.L_134:
        /*0028*/ 	.byte	0x04, 0x17
        /*002a*/ 	.short	(.L_136 - .L_135)
.L_135:
        /*002c*/ 	.word	0x00000000
        /*0030*/ 	.short	0x0001
        /*0032*/ 	.short	0x0008
        /*0034*/ 	.byte	0x00, 0xf5, 0x21, 0x00


	//----- nvinfo : EIATTR_KPARAM_INFO
	.align		4
.L_136:
        /*0038*/ 	.byte	0x04, 0x17
        /*003a*/ 	.short	(.L_138 - .L_137)
.L_137:
        /*003c*/ 	.word	0x00000000
        /*0040*/ 	.short	0x0000
        /*0042*/ 	.short	0x0000
        /*0044*/ 	.byte	0x00, 0xf5, 0x21, 0x00


	//----- nvinfo : EIATTR_SPARSE_MMA_MASK
	.align		4
.L_138:
        /*0048*/ 	.byte	0x03, 0x50
        /*004a*/ 	.short	0x0000


	//----- nvinfo : EIATTR_MAXREG_COUNT
	.align		4
        /*004c*/ 	.byte	0x03, 0x1b
        /*004e*/ 	.short	0x00ff


	//----- nvinfo : EIATTR_NUM_BARRIERS
	.align		4
        /*0050*/ 	.byte	0x02, 0x4c
        /*0052*/ 	.byte	0x01
	.zero		1


	//----- nvinfo : EIATTR_MERCURY_ISA_VERSION
	.align		4
        /*0054*/ 	.byte	0x03, 0x5f
        /*0056*/ 	.short	0x0101


	//----- nvinfo : EIATTR_COOP_GROUP_MASK_REGIDS
	.align		4
        /*0058*/ 	.byte	0x04, 0x29
        /*005a*/ 	.short	(.L_140 - .L_139)


	//   ....[0]....
.L_139:
        /*005c*/ 	.word	0xffffffff


	//   ....[1]....
        /*0060*/ 	.word	0xffffffff


	//   ....[2]....
        /*0064*/ 	.word	0xffffffff


	//   ....[3]....
        /*0068*/ 	.word	0xffffffff


	//   ....[4]....
        /*006c*/ 	.word	0xffffffff


	//   ....[5]....
        /*0070*/ 	.word	0xffffffff


	//   ....[6]....
        /*0074*/ 	.word	0xffffffff


	//   ....[7]....
        /*0078*/ 	.word	0xffffffff


	//   ....[8]....
        /*007c*/ 	.word	0xffffffff


	//   ....[9]....
        /*0080*/ 	.word	0xffffffff


	//   ....[10]....
        /*0084*/ 	.word	0xffffffff


	//   ....[11]....
        /*0088*/ 	.word	0xffffffff


	//   ....[12]....
        /*008c*/ 	.word	0xffffffff


	//   ....[13]....
        /*0090*/ 	.word	0xffffffff


	//   ....[14]....
        /*0094*/ 	.word	0xffffffff


	//   ....[15]....
        /*0098*/ 	.word	0xffffffff


	//   ....[16]....
        /*009c*/ 	.word	0xffffffff


	//   ....[17]....
        /*00a0*/ 	.word	0xffffffff


	//   ....[18]....
        /*00a4*/ 	.word	0xffffffff


	//   ....[19]....
        /*00a8*/ 	.word	0xffffffff


	//   ....[20]....
        /*00ac*/ 	.word	0xffffffff


	//   ....[21]....
        /*00b0*/ 	.word	0xffffffff


	//   ....[22]....
        /*00b4*/ 	.word	0xffffffff


	//   ....[23]....
        /*00b8*/ 	.word	0xffffffff


	//   ....[24]....
        /*00bc*/ 	.word	0xffffffff


	//   ....[25]....
        /*00c0*/ 	.word	0xffffffff


	//   ....[26]....
        /*00c4*/ 	.word	0xffffffff


	//   ....[27]....
        /*00c8*/ 	.word	0xffffffff


	//   ....[28]....
        /*00cc*/ 	.word	0xffffffff


	//   ....[29]....
        /*00d0*/ 	.word	0xffffffff


	//   ....[30]....
        /*00d4*/ 	.word	0xffffffff


	//   ....[31]....
        /*00d8*/ 	.word	0xffffffff


	//   ....[32]....
        /*00dc*/ 	.word	0xffffffff


	//   ....[33]....
        /*00e0*/ 	.word	0xffffffff


	//   ....[34]....
        /*00e4*/ 	.word	0xffffffff


	//   ....[35]....
        /*00e8*/ 	.word	0xffffffff


	//   ....[36]....
        /*00ec*/ 	.word	0xffffffff


	//   ....[37]....
        /*00f0*/ 	.word	0xffffffff


	//   ....[38]....
        /*00f4*/ 	.word	0xffffffff


	//   ....[39]....
        /*00f8*/ 	.word	0xffffffff


	//   ....[40]....
        /*00fc*/ 	.word	0xffffffff


	//   ....[41]....
        /*0100*/ 	.word	0xffffffff


	//   ....[42]....
        /*0104*/ 	.word	0xffffffff


	//   ....[43]....
        /*0108*/ 	.word	0xffffffff


	//   ....[44]....
        /*010c*/ 	.word	0xffffffff


	//----- nvinfo : EIATTR_COOP_GROUP_INSTR_OFFSETS
	.align		4
.L_140:
        /*0110*/ 	.byte	0x04, 0x28
        /*0112*/ 	.short	(.L_142 - .L_141)


	//   ....[0]....
.L_141:
        /*0114*/ 	.word	0x00000a00


	//   ....[1]....
        /*0118*/ 	.word	0x00000a30


	//   ....[2]....
        /*011c*/ 	.word	0x00000a40


	//   ....[3]....
        /*0120*/ 	.word	0x00000b40


	//   ....[4]....
        /*0124*/ 	.word	0x00000b70


	//   ....[5]....
        /*0128*/ 	.word	0x00000ba0


	//   ....[6]....
        /*012c*/ 	.word	0x00000ca0


	//   ....[7]....
        /*0130*/ 	.word	0x00000cd0


	//   ....[8]....
        /*0134*/ 	.word	0x00000d00


	//   ....[9]....
        /*0138*/ 	.word	0x00000e00


	//   ....[10]....
        /*013c*/ 	.word	0x00000e30


	//   ....[11]....
        /*0140*/ 	.word	0x00000e60


	//   ....[12]....
        /*0144*/ 	.word	0x00000f60


	//   ....[13]....
        /*0148*/ 	.word	0x00000fa0


	//   ....[14]....
        /*014c*/ 	.word	0x00000fd0


	//   ....[15]....
        /*0150*/ 	.word	0x00001b70


	//   ....[16]....
        /*0154*/ 	.word	0x00001b80


	//   ....[17]....
        /*0158*/ 	.word	0x00001b90


	//   ....[18]....
        /*015c*/ 	.word	0x00001c90


	//   ....[19]....
        /*0160*/ 	.word	0x00001cd0


	//   ....[20]....
        /*0164*/ 	.word	0x00001cf0


	//   ....[21]....
        /*0168*/ 	.word	0x00001e00


	//   ....[22]....
        /*016c*/ 	.word	0x00001e40


	//   ....[23]....
        /*0170*/ 	.word	0x00001e60


	//   ....[24]....
        /*0174*/ 	.word	0x00001f70


	//   ....[25]....
        /*0178*/ 	.word	0x00001fb0


	//   ....[26]....
        /*017c*/ 	.word	0x00001fe0


	//   ....[27]....
        /*0180*/ 	.word	0x000020e0


	//   ....[28]....
        /*0184*/ 	.word	0x00002120


	//   ....[29]....
        /*0188*/ 	.word	0x00002150


	//   ....[30]....
        /*018c*/ 	.word	0x00005430


	//   ....[31]....
        /*0190*/ 	.word	0x00005460


	//   ....[32]....
        /*0194*/ 	.word	0x00005470


	//   ....[33]....
        /*0198*/ 	.word	0x00005570


	//   ....[34]....
        /*019c*/ 	.word	0x000055a0


	//   ....[35]....
        /*01a0*/ 	.word	0x000055d0


	//   ....[36]....
        /*01a4*/ 	.word	0x000056d0


	//   ....[37]....
        /*01a8*/ 	.word	0x00005700


	//   ....[38]....
        /*01ac*/ 	.word	0x00005730


	//   ....[39]....
        /*01b0*/ 	.word	0x00005830


	//   ....[40]....
        /*01b4*/ 	.word	0x00005860


	//   ....[41]....
        /*01b8*/ 	.word	0x00005890


	//   ....[42]....
        /*01bc*/ 	.word	0x00005990


	//   ....[43]....
        /*01c0*/ 	.word	0x000059d0


	//   ....[44]....
        /*01c4*/ 	.word	0x00005a00


	//----- nvinfo : EIATTR_VRC_CTA_INIT_COUNT
	.align		4
.L_142:
        /*01c8*/ 	.byte	0x02, 0x4a
	.zero		1
	.zero		1


	//----- nvinfo : EIATTR_EXIT_INSTR_OFFSETS
	.align		4
        /*01cc*/ 	.byte	0x04, 0x1c
        /*01ce*/ 	.short	(.L_144 - .L_143)


	//   ....[0]....
.L_143:
        /*01d0*/ 	.word	0x00000030


	//   ....[1]....
        /*01d4*/ 	.word	0x000064e0


	//   ....[2]....
        /*01d8*/ 	.word	0x00006540


	//----- nvinfo : EIATTR_MAX_THREADS
	.align		4
.L_144:
        /*01dc*/ 	.byte	0x04, 0x05
        /*01de*/ 	.short	(.L_146 - .L_145)
.L_145:
        /*01e0*/ 	.word	0x00000100
        /*01e4*/ 	.word	0x00000001
        /*01e8*/ 	.word	0x00000001


	//----- nvinfo : EIATTR_CRS_STACK_SIZE
	.align		4
.L_146:
        /*01ec*/ 	.byte	0x04, 0x1e
        /*01ee*/ 	.short	(.L_148 - .L_147)
.L_147:
        /*01f0*/ 	.word	0x00000000


	//----- nvinfo : EIATTR_CBANK_PARAM_SIZE
	.align		4
.L_148:
        /*01f4*/ 	.byte	0x03, 0x19
        /*01f6*/ 	.short	0x0015


	//----- nvinfo : EIATTR_PARAM_CBANK
	.align		4
        /*01f8*/ 	.byte	0x04, 0x0a
        /*01fa*/ 	.short	(.L_150 - .L_149)
	.align		4
.L_149:
        /*01fc*/ 	.word	index@(.nv.constant0._ZN6thrust24THRUST_300001_SM_1000_NS8cuda_cub4core6detail13_kernel_agentINS1_8__reduce11ReduceAgentIPN4cuda3std3__45tupleIJjlEEESC_SB_lNS1_9__extrema9arg_min_fIjlNS9_4lessIjEEEEEEJSC_SC_iSH_EEEvDpT0_)
        /*0200*/ 	.short	0x0380
        /*0202*/ 	.short	0x0015


	//----- nvinfo : EIATTR_SW_WAR
	.align		4
.L_150:
        /*0204*/ 	.byte	0x04, 0x36
        /*0206*/ 	.short	(.L_152 - .L_151)
.L_151:
        /*0208*/ 	.word	0x00000008
.L_152:


//--------------------- .nv.info._ZN6thrust24THRUST_300001_SM_1000_NS8cuda_cub4core6detail13_kernel_agentINS1_8__reduce10DrainAgentIlEEJN3cub18CUB_300001_SM_10009GridQueueIyEElEEEvDpT0_ --------------------------
	.section	.nv.info._ZN6thrust24THRUST_300001_SM_1000_NS8cuda_cub4core6detail13_kernel_agentINS1_8__reduce10DrainAgentIlEEJN3cub18CUB_300001_SM_10009GridQueueIyEElEEEvDpT0_,"",@"SHT_CUDA_INFO"
	.sectionflags	@""
	.align	4


	//----- nvinfo : EIATTR_CUDA_API_VERSION
	.align		4
        /*0000*/ 	.byte	0x04, 0x37
        /*0002*/ 	.short	(.L_154 - .L_153)
.L_153:
        /*0004*/ 	.word	0x00000082


	//----- nvinfo : EIATTR_KPARAM_INFO
	.align		4
.L_154:
        /*0008*/ 	.byte	0x04, 0x17
        /*000a*/ 	.short	(.L_156 - .L_155)
.L_155:
        /*000c*/ 	.word	0x00000000
        /*0010*/ 	.short	0x0001
        /*0012*/ 	.short	0x0008
        /*0014*/ 	.byte	0x00, 0xf0, 0x21, 0x00


	//----- nvinfo : EIATTR_KPARAM_INFO
	.align		4
.L_156:
        /*0018*/ 	.byte	0x04, 0x17
        /*001a*/ 	.short	(.L_158 - .L_157)
.L_157:
        /*001c*/ 	.word	0x00000000
        /*0020*/ 	.short	0x0000
        /*0022*/ 	.short	0x0000
        /*0024*/ 	.byte	0x00, 0xf0, 0x21, 0x00


	//----- nvinfo : EIATTR_SPARSE_MMA_MASK
	.align		4
.L_158:
        /*0028*/ 	.byte	0x03, 0x50
        /*002a*/ 	.short	0x0000


	//----- nvinfo : EIATTR_MAXREG_COUNT
	.align		4
        /*002c*/ 	.byte	0x03, 0x1b
        /*002e*/ 	.short	0x00ff


	//----- nvinfo : EIATTR_MERCURY_ISA_VERSION
	.align		4
        /*0030*/ 	.byte	0x03, 0x5f
        /*0032*/ 	.short	0x0101


	//----- nvinfo : EIATTR_VRC_CTA_INIT_COUNT
	.align		4
        /*0034*/ 	.byte	0x02, 0x4a
	.zero		1
	.zero		1


	//----- nvinfo : EIATTR_EXIT_INSTR_OFFSETS
	.align		4
        /*0038*/ 	.byte	0x04, 0x1c
        /*003a*/ 	.short	(.L_160 - .L_159)


	//   ....[0]....
.L_159:
        /*003c*/ 	.word	0x00000060


	//----- nvinfo : EIATTR_MAX_THREADS
	.align		4
.L_160:
        /*0040*/ 	.byte	0x04, 0x05
        /*0042*/ 	.short	(.L_162 - .L_161)
.L_161:
        /*0044*/ 	.word	0x00000001
        /*0048*/ 	.word	0x00000001
        /*004c*/ 	.word	0x00000001


	//----- nvinfo : EIATTR_CBANK_PARAM_SIZE
	.align		4
.L_162:
        /*0050*/ 	.byte	0x03, 0x19
        /*0052*/ 	.short	0x0010


	//----- nvinfo : EIATTR_PARAM_CBANK
	.align		4
        /*0054*/ 	.byte	0x04, 0x0a
        /*0056*/ 	.short	(.L_164 - .L_163)
	.align		4
.L_163:
        /*0058*/ 	.word	index@(.nv.constant0._ZN6thrust24THRUST_300001_SM_1000_NS8cuda_cub4core6detail13_kernel_agentINS1_8__reduce10DrainAgentIlEEJN3cub18CUB_300001_SM_10009GridQueueIyEElEEEvDpT0_)
        /*005c*/ 	.short	0x0380
        /*005e*/ 	.short	0x0010


	//----- nvinfo : EIATTR_SW_WAR
	.align		4
.L_164:
        /*0060*/ 	.byte	0x04, 0x36
        /*0062*/ 	.short	(.L_166 - .L_165)
.L_165:
        /*0064*/ 	.word	0x00000008
.L_166:


//--------------------- .nv.info._ZN6thrust24THRUST_300001_SM_1000_NS8cuda_cub4core6detail13_kernel_agentINS1_8__reduce11ReduceAgentINS0_12zip_iteratorIN4cuda3std3__45tupleIJNS0_10device_ptrIjEENS0_17counting_iteratorIlNS0_11use_defaultESF_SF_EEEEEEEPNSB_IJjlEEESJ_lNS1_9__extrema9arg_min_fIjlNSA_4lessIjEEEEEEJSI_SK_lN3cub18CUB_300001_SM_100013GridEvenShareIlEENSS_9GridQueueIyEESP_EEEvDpT0_ --------------------------
	.section	.nv.info._ZN6thrust24THRUST_300001_SM_1000_NS8cuda_cub4core6detail13_kernel_agentINS1_8__reduce11ReduceAgentINS0_12zip_iteratorIN4cuda3std3__45tupleIJNS0_10device_ptrIjEENS0_17counting_iteratorIlNS0_11use_defaultESF_SF_EEEEEEEPNSB_IJjlEEESJ_lNS1_9__extrema9arg_min_fIjlNSA_4lessIjEEEEEEJSI_SK_lN3cub18CUB_300001_SM_100013GridEvenShareIlEENSS_9GridQueueIyEESP_EEEvDpT0_,"",@"SHT_CUDA_INFO"
	.sectionflags	@""
	.align	4


	//----- nvinfo : EIATTR_CUDA_API_VERSION
	.align		4
        /*0000*/ 	.byte	0x04, 0x37
        /*0002*/ 	.short	(.L_168 - .L_167)
.L_167:
        /*0004*/ 	.word	0x00000082


	//----- nvinfo : EIATTR_KPARAM_INFO
	.align		4
.L_168:
        /*0008*/ 	.byte	0x04, 0x17
        /*000a*/ 	.short	(.L_170 - .L_169)
.L_169:
        /*000c*/ 	.word	0x00000000
        /*0010*/ 	.short	0x0005
        /*0012*/ 	.short	0x0070
        /*0014*/ 	.byte	0x00, 0xf0, 0x05, 0x00


	//----- nvinfo : EIATTR_KPARAM_INFO
	.align		4
.L_170:
        /*0018*/ 	.byte	0x04, 0x17
        /*001a*/ 	.short	(.L_172 - .L_171)
.L_171:
        /*001c*/ 	.word	0x00000000
        /*0020*/ 	.short	0x0004
        /*0022*/ 	.short	0x0068
        /*0024*/ 	.byte	0x00, 0xf0, 0x21, 0x00


	//----- nvinfo : EIATTR_KPARAM_INFO
	.align		4
.L_172:
        /*0028*/ 	.byte	0x04, 0x17
        /*002a*/ 	.short	(.L_174 - .L_173)
.L_173:
        /*002c*/ 	.word	0x00000000
        /*0030*/ 	.short	0x0003
        /*0032*/ 	.short	0x0020
        /*0034*/ 	.byte	0x00, 0xf0, 0x21, 0x01


	//----- nvinfo : EIATTR_KPARAM_INFO
	.align		4
.L_174:
        /*0038*/ 	.byte	0x04, 0x17
        /*003a*/ 	.short	(.L_176 - .L_175)
.L_175:
        /*003c*/ 	.word	0x00000000
        /*0040*/ 	.short	0x0002
        /*0042*/ 	.short	0x0018
        /*0044*/ 	.byte	0x00, 0xf0, 0x21, 0x00


	//----- nvinfo : EIATTR_KPARAM_INFO
	.align		4
.L_176:
        /*0048*/ 	.byte	0x04, 0x17
        /*004a*/ 	.short	(.L_178 - .L_177)
.L_177:
        /*004c*/ 	.word	0x00000000
        /*0050*/ 	.short	0x0001
        /*0052*/ 	.short	0x0010
        /*0054*/ 	.byte	0x00, 0xf5, 0x21, 0x00


	//----- nvinfo : EIATTR_KPARAM_INFO
	.align		4
.L_178:
        /*0058*/ 	.byte	0x04, 0x17
        /*005a*/ 	.short	(.L_180 - .L_179)
.L_179:
        /*005c*/ 	.word	0x00000000
        /*0060*/ 	.short	0x0000
        /*0062*/ 	.short	0x0000
        /*0064*/ 	.byte	0x00, 0xf0, 0x41, 0x00


	//----- nvinfo : EIATTR_SPARSE_MMA_MASK
	.align		4
.L_180:
        /*0068*/ 	.byte	0x03, 0x50
        /*006a*/ 	.short	0x0000


	//----- nvinfo : EIATTR_MAXREG_COUNT
	.align		4
        /*006c*/ 	.byte	0x03, 0x1b
        /*006e*/ 	.short	0x00ff


	//----- nvinfo : EIATTR_NUM_BARRIERS
	.align		4
        /*0070*/ 	.byte	0x02, 0x4c
        /*0072*/ 	.byte	0x01
	.zero		1


	//----- nvinfo : EIATTR_MERCURY_ISA_VERSION
	.align		4
        /*0074*/ 	.byte	0x03, 0x5f
        /*0076*/ 	.short	0x0101


	//----- nvinfo : EIATTR_COOP_GROUP_MASK_REGIDS
	.align		4
        /*0078*/ 	.byte	0x04, 0x29
        /*007a*/ 	.short	(.L_182 - .L_181)


	//   ....[0]....
.L_181:
        /*007c*/ 	.word	0xffffffff


	//   ....[1]....
        /*0080*/ 	.word	0xffffffff


	//   ....[2]....
        /*0084*/ 	.word	0xffffffff


	//   ....[3]....
        /*0088*/ 	.word	0xffffffff


	//   ....[4]....
        /*008c*/ 	.word	0xffffffff


	//   ....[5]....
        /*0090*/ 	.word	0xffffffff


	//   ....[6]....
        /*0094*/ 	.word	0xffffffff


	//   ....[7]....
        /*0098*/ 	.word	0xffffffff


	//   ....[8]....
        /*009c*/ 	.word	0xffffffff


	//   ....[9]....
        /*00a0*/ 	.word	0xffffffff


	//   ....[10]....
        /*00a4*/ 	.word	0xffffffff


	//   ....[11]....
        /*00a8*/ 	.word	0xffffffff


	//   ....[12]....
        /*00ac*/ 	.word	0xffffffff


	//   ....[13]....
        /*00b0*/ 	.word	0xffffffff


	//   ....[14]....
        /*00b4*/ 	.word	0xffffffff


	//   ....[15]....
        /*00b8*/ 	.word	0xffffffff


	//   ....[16]....
        /*00bc*/ 	.word	0xffffffff


	//   ....[17]....
        /*00c0*/ 	.word	0xffffffff


	//   ....[18]....
        /*00c4*/ 	.word	0xffffffff


	//   ....[19]....
        /*00c8*/ 	.word	0xffffffff


	//   ....[20]....
        /*00cc*/ 	.word	0xffffffff


	//   ....[21]....
        /*00d0*/ 	.word	0xffffffff


	//   ....[22]....
        /*00d4*/ 	.word	0xffffffff


	//   ....[23]....
        /*00d8*/ 	.word	0xffffffff


	//   ....[24]....
        /*00dc*/ 	.word	0xffffffff


	//   ....[25]....
        /*00e0*/ 	.word	0xffffffff


	//   ....[26]....
        /*00e4*/ 	.word	0xffffffff


	//   ....[27]....
        /*00e8*/ 	.word	0xffffffff


	//   ....[28]....
        /*00ec*/ 	.word	0xffffffff


	//   ....[29]....
        /*00f0*/ 	.word	0xffffffff


	//   ....[30]....
        /*00f4*/ 	.word	0xffffffff


	//   ....[31]....
        /*00f8*/ 	.word	0xffffffff


	//   ....[32]....
        /*00fc*/ 	.word	0xffffffff


	//   ....[33]....
        /*0100*/ 	.word	0xffffffff


	//   ....[34]....
        /*0104*/ 	.word	0xffffffff


	//   ....[35]....
        /*0108*/ 	.word	0xffffffff


	//   ....[36]....
        /*010c*/ 	.word	0xffffffff


	//   ....[37]....
        /*0110*/ 	.word	0xffffffff


	//   ....[38]....
        /*0114*/ 	.word	0xffffffff


	//   ....[39]....
        /*0118*/ 	.word	0xffffffff


	//   ....[40]....
        /*011c*/ 	.word	0xffffffff


	//   ....[41]....
        /*0120*/ 	.word	0xffffffff


	//   ....[42]....
        /*0124*/ 	.word	0xffffffff


	//   ....[43]....
        /*0128*/ 	.word	0xffffffff


	//   ....[44]....
        /*012c*/ 	.word	0xffffffff


	//----- nvinfo : EIATTR_COOP_GROUP_INSTR_OFFSETS
	.align		4
.L_182:
        /*0130*/ 	.byte	0x04, 0x28
        /*0132*/ 	.short	(.L_184 - .L_183)


	//   ....[0]....
.L_183:
        /*0134*/ 	.word	0x00000bf0


	//   ....[1]....
        /*0138*/ 	.word	0x00000c20


	//   ....[2]....
        /*013c*/ 	.word	0x00000c30


	//   ....[3]....
        /*0140*/ 	.word	0x00000d30


	//   ....[4]....
        /*0144*/ 	.word	0x00000d60


	//   ....[5]....
        /*0148*/ 	.word	0x00000d90


	//   ....[6]....
        /*014c*/ 	.word	0x00000e90


	//   ....[7]....
        /*0150*/ 	.word	0x00000ec0


	//   ....[8]....
        /*0154*/ 	.word	0x00000ef0


	//   ....[9]....
        /*0158*/ 	.word	0x00000ff0


	//   ....[10]....
        /*015c*/ 	.word	0x00001020


	//   ....[11]....
        /*0160*/ 	.word	0x00001050


	//   ....[12]....
        /*0164*/ 	.word	0x00001150


	//   ....[13]....
        /*0168*/ 	.word	0x00001190


	//   ....[14]....
        /*016c*/ 	.word	0x000011c0


	//   ....[15]....
        /*0170*/ 	.word	0x00001d60


	//   ....[16]....
        /*0174*/ 	.word	0x00001d70


	//   ....[17]....
        /*0178*/ 	.word	0x00001d80


	//   ....[18]....
        /*017c*/ 	.word	0x00001e80


	//   ....[19]....
        /*0180*/ 	.word	0x00001ec0


	//   ....[20]....
        /*0184*/ 	.word	0x00001ee0


	//   ....[21]....
        /*0188*/ 	.word	0x00001ff0


	//   ....[22]....
        /*018c*/ 	.word	0x00002030


	//   ....[23]....
        /*0190*/ 	.word	0x00002050


	//   ....[24]....
        /*0194*/ 	.word	0x00002160


	//   ....[25]....
        /*0198*/ 	.word	0x000021a0


	//   ....[26]....
        /*019c*/ 	.word	0x000021c0


	//   ....[27]....
        /*01a0*/ 	.word	0x000022d0


	//   ....[28]....
        /*01a4*/ 	.word	0x00002310


	//   ....[29]....
        /*01a8*/ 	.word	0x00002340


	//   ....[30]....
        /*01ac*/ 	.word	0x00004970


	//   ....[31]....
        /*01b0*/ 	.word	0x000049a0


	//   ....[32]....
        /*01b4*/ 	.word	0x000049b0


	//   ....[33]....
        /*01b8*/ 	.word	0x00004ab0


	//   ....[34]....
        /*01bc*/ 	.word	0x00004ae0


	//   ....[35]....
        /*01c0*/ 	.word	0x00004b10


	//   ....[36]....
        /*01c4*/ 	.word	0x00004c10


	//   ....[37]....
        /*01c8*/ 	.word	0x00004c40


	//   ....[38]....
        /*01cc*/ 	.word	0x00004c70


	//   ....[39]....
        /*01d0*/ 	.word	0x00004d70


	//   ....[40]....
        /*01d4*/ 	.word	0x00004da0


	//   ....[41]....
        /*01d8*/ 	.word	0x00004dd0


	//   ....[42]....
        /*01dc*/ 	.word	0x00004ed0


	//   ....[43]....
        /*01e0*/ 	.word	0x00004f10


	//   ....[44]....
        /*01e4*/ 	.word	0x00004f40


	//----- nvinfo : EIATTR_VRC_CTA_INIT_COUNT
	.align		4
.L_184:
        /*01e8*/ 	.byte	0x02, 0x4a
	.zero		1
	.zero		1


	//----- nvinfo : EIATTR_EXIT_INSTR_OFFSETS
	.align		4
        /*01ec*/ 	.byte	0x04, 0x1c
        /*01ee*/ 	.short	(.L_186 - .L_185)


	//   ....[0]....
.L_185:
        /*01f0*/ 	.word	0x00005a00


	//   ....[1]....
        /*01f4*/ 	.word	0x00005a80


	//----- nvinfo : EIATTR_MAX_THREADS
	.align		4
.L_186:
        /*01f8*/ 	.byte	0x04, 0x05
        /*01fa*/ 	.short	(.L_188 - .L_187)
.L_187:
        /*01fc*/ 	.word	0x00000100
        /*0200*/ 	.word	0x00000001
        /*0204*/ 	.word	0x00000001


	//----- nvinfo : EIATTR_CRS_STACK_SIZE
	.align		4
.L_188:
        /*0208*/ 	.byte	0x04, 0x1e
        /*020a*/ 	.short	(.L_190 - .L_189)
.L_189:
        /*020c*/ 	.word	0x00000000


	//----- nvinfo : EIATTR_CBANK_PARAM_SIZE
	.align		4
.L_190:
        /*0210*/ 	.byte	0x03, 0x19
        /*0212*/ 	.short	0x0071


	//----- nvinfo : EIATTR_PARAM_CBANK
	.align		4
        /*0214*/ 	.byte	0x04, 0x0a
        /*0216*/ 	.short	(.L_192 - .L_191)
	.align		4
.L_191:
        /*0218*/ 	.word	index@(.nv.constant0._ZN6thrust24THRUST_300001_SM_1000_NS8cuda_cub4core6detail13_kernel_agentINS1_8__reduce11ReduceAgentINS0_12zip_iteratorIN4cuda3std3__45tupleIJNS0_10device_ptrIjEENS0_17counting_iteratorIlNS0_11use_defaultESF_SF_EEEEEEEPNSB_IJjlEEESJ_lNS1_9__extrema9arg_min_fIjlNSA_4lessIjEEEEEEJSI_SK_lN3cub18CUB_300001_SM_100013GridEvenShareIlEENSS_9GridQueueIyEESP_EEEvDpT0_)
        /*021c*/ 	.short	0x0380
        /*021e*/ 	.short	0x0071


	//----- nvinfo : EIATTR_SW_WAR
	.align		4
.L_192:
        /*0220*/ 	.byte	0x04, 0x36
        /*0222*/ 	.short	(.L_194 - .L_193)
.L_193:
        /*0224*/ 	.word	0x00000008
.L_194:


//--------------------- .nv.info._ZN6thrust24THRUST_300001_SM_1000_NS8cuda_cub4core6detail13_kernel_agentINS1_8__reduce11ReduceAgentINS0_12zip_iteratorIN4cuda3std3__45tupleIJNS0_10device_ptrIjEENS0_17counting_iteratorIlNS0_11use_defaultESF_SF_EEEEEEEPNSB_IJjlEEESJ_lNS1_9__extrema9arg_min_fIjlNSA_4lessIjEEEEEEJSI_SK_lSP_EEEvDpT0_ --------------------------
	.section	.nv.info._ZN6thrust24THRUST_300001_SM_1000_NS8cuda_cub4core6detail13_kernel_agentINS1_8__reduce11ReduceAgentINS0_12zip_iteratorIN4cuda3std3__45tupleIJNS0_10device_ptrIjEENS0_17counting_iteratorIlNS0_11use_defaultESF_SF_EEEEEEEPNSB_IJjlEEESJ_lNS1_9__extrema9arg_min_fIjlNSA_4lessIjEEEEEEJSI_SK_lSP_EEEvDpT0_,"",@"SHT_CUDA_INFO"
	.sectionflags	@""
	.align	4


	//----- nvinfo : EIATTR_CUDA_API_VERSION
	.align		4
        /*0000*/ 	.byte	0x04, 0x37
        /*0002*/ 	.short	(.L_196 - .L_195)
.L_195:
        /*0004*/ 	.word	0x00000082


	//----- nvinfo : EIATTR_KPARAM_INFO
	.align		4
.L_196:
        /*0008*/ 	.byte	0x04, 0x17
        /*000a*/ 	.short	(.L_198 - .L_197)
.L_197:
        /*000c*/ 	.word	0x00000000
        /*0010*/ 	.short	0x0003
        /*0012*/ 	.short	0x0020
        /*0014*/ 	.byte	0x00, 0xf0, 0x05, 0x00


	//----- nvinfo : EIATTR_KPARAM_INFO
	.align		4
.L_198:
        /*0018*/ 	.byte	0x04, 0x17
        /*001a*/ 	.short	(.L_200 - .L_199)
.L_199:
        /*001c*/ 	.word	0x00000000
        /*0020*/ 	.short	0x0002
        /*0022*/ 	.short	0x0018
        /*0024*/ 	.byte	0x00, 0xf0, 0x21, 0x00


	//----- nvinfo : EIATTR_KPARAM_INFO
	.align		4
.L_200:
        /*0028*/ 	.byte	0x04, 0x17
        /*002a*/ 	.short	(.L_202 - .L_201)
.L_201:
        /*002c*/ 	.word	0x00000000
        /*0030*/ 	.short	0x0001
        /*0032*/ 	.short	0x0010
        /*0034*/ 	.byte	0x00, 0xf5, 0x21, 0x00


	//----- nvinfo : EIATTR_KPARAM_INFO
	.align		4
.L_202:
        /*0038*/ 	.byte	0x04, 0x17
        /*003a*/ 	.short	(.L_204 - .L_203)
.L_203:
        /*003c*/ 	.word	0x00000000
        /*0040*/ 	.short	0x0000
        /*0042*/ 	.short	0x0000
        /*0044*/ 	.byte	0x00, 0xf0, 0x41, 0x00


	//----- nvinfo : EIATTR_SPARSE_MMA_MASK
	.align		4
.L_204:
        /*0048*/ 	.byte	0x03, 0x50
        /*004a*/ 	.short	0x0000


	//----- nvinfo : EIATTR_MAXREG_COUNT
	.align		4
        /*004c*/ 	.byte	0x03, 0x1b
        /*004e*/ 	.short	0x00ff


	//----- nvinfo : EIATTR_NUM_BARRIERS
	.align		4
        /*0050*/ 	.byte	0x02, 0x4c
        /*0052*/ 	.byte	0x01
	.zero		1


	//----- nvinfo : EIATTR_MERCURY_ISA_VERSION
	.align		4
        /*0054*/ 	.byte	0x03, 0x5f
        /*0056*/ 	.short	0x0101


	//----- nvinfo : EIATTR_COOP_GROUP_MASK_REGIDS
	.align		4
        /*0058*/ 	.byte	0x04, 0x29
        /*005a*/ 	.short	(.L_206 - .L_205)


	//   ....[0]....
.L_205:
        /*005c*/ 	.word	0xffffffff


	//   ....[1]....
        /*0060*/ 	.word	0xffffffff


	//   ....[2]....
        /*0064*/ 	.word	0xffffffff


	//   ....[3]....
        /*0068*/ 	.word	0xffffffff


	//   ....[4]....
        /*006c*/ 	.word	0xffffffff


	//   ....[5]....
        /*0070*/ 	.word	0xffffffff


	//   ....[6]....
        /*0074*/ 	.word	0xffffffff


	//   ....[7]....
        /*0078*/ 	.word	0xffffffff


	//   ....[8]....
        /*007c*/ 	.word	0xffffffff


	//   ....[9]....
        /*0080*/ 	.word	0xffffffff


	//   ....[10]....
        /*0084*/ 	.word	0xffffffff


	//   ....[11]....
        /*0088*/ 	.word	0xffffffff


	//   ....[12]....
        /*008c*/ 	.word	0xffffffff


	//   ....[13]....
        /*0090*/ 	.word	0xffffffff


	//   ....[14]....
        /*0094*/ 	.word	0xffffffff


	//   ....[15]....
        /*0098*/ 	.word	0xffffffff


	//   ....[16]....
        /*009c*/ 	.word	0xffffffff


	//   ....[17]....
        /*00a0*/ 	.word	0xffffffff


	//   ....[18]....
        /*00a4*/ 	.word	0xffffffff


	//   ....[19]....
        /*00a8*/ 	.word	0xffffffff


	//   ....[20]....
        /*00ac*/ 	.word	0xffffffff


	//   ....[21]....
        /*00b0*/ 	.word	0xffffffff


	//   ....[22]....
        /*00b4*/ 	.word	0xffffffff


	//   ....[23]....
        /*00b8*/ 	.word	0xffffffff


	//   ....[24]....
        /*00bc*/ 	.word	0xffffffff


	//   ....[25]....
        /*00c0*/ 	.word	0xffffffff


	//   ....[26]....
        /*00c4*/ 	.word	0xffffffff


	//   ....[27]....
        /*00c8*/ 	.word	0xffffffff


	//   ....[28]....
        /*00cc*/ 	.word	0xffffffff


	//   ....[29]....
        /*00d0*/ 	.word	0xffffffff


	//   ....[30]....
        /*00d4*/ 	.word	0xffffffff


	//   ....[31]....
        /*00d8*/ 	.word	0xffffffff


	//   ....[32]....
        /*00dc*/ 	.word	0xffffffff


	//   ....[33]....
        /*00e0*/ 	.word	0xffffffff


	//   ....[34]....
        /*00e4*/ 	.word	0xffffffff


	//   ....[35]....
        /*00e8*/ 	.word	0xffffffff


	//   ....[36]....
        /*00ec*/ 	.word	0xffffffff


	//   ....[37]....
        /*00f0*/ 	.word	0xffffffff


	//   ....[38]....
        /*00f4*/ 	.word	0xffffffff


	//   ....[39]....
        /*00f8*/ 	.word	0xffffffff


	//   ....[40]....
        /*00fc*/ 	.word	0xffffffff


	//   ....[41]....
        /*0100*/ 	.word	0xffffffff


	//   ....[42]....
        /*0104*/ 	.word	0xffffffff


	//   ....[43]....
        /*0108*/ 	.word	0xffffffff


	//   ....[44]....
        /*010c*/ 	.word	0xffffffff


	//----- nvinfo : EIATTR_COOP_GROUP_INSTR_OFFSETS
	.align		4
.L_206:
        /*0110*/ 	.byte	0x04, 0x28
        /*0112*/ 	.short	(.L_208 - .L_207)


	//   ....[0]....
.L_207:
        /*0114*/ 	.word	0x00000b30


	//   ....[1]....
        /*0118*/ 	.word	0x00000b60


	//   ....[2]....
        /*011c*/ 	.word	0x00000b70


	//   ....[3]....
        /*0120*/ 	.word	0x00000c70


	//   ....[4]....
        /*0124*/ 	.word	0x00000ca0


	//   ....[5]....
        /*0128*/ 	.word	0x00000cd0


	//   ....[6]....
        /*012c*/ 	.word	0x00000dd0


	//   ....[7]....
        /*0130*/ 	.word	0x00000e00


	//   ....[8]....
        /*0134*/ 	.word	0x00000e30


	//   ....[9]....
        /*0138*/ 	.word	0x00000f30


	//   ....[10]....
        /*013c*/ 	.word	0x00000f60


	//   ....[11]....
        /*0140*/ 	.word	0x00000f90


	//   ....[12]....
        /*0144*/ 	.word	0x00001090


	//   ....[13]....
        /*0148*/ 	.word	0x000010d0


	//   ....[14]....
        /*014c*/ 	.word	0x00001100


	//   ....[15]....
        /*0150*/ 	.word	0x00001ca0


	//   ....[16]....
        /*0154*/ 	.word	0x00001cb0


	//   ....[17]....
        /*0158*/ 	.word	0x00001cc0


	//   ....[18]....
        /*015c*/ 	.word	0x00001dc0


	//   ....[19]....
        /*0160*/ 	.word	0x00001e00


	//   ....[20]....
        /*0164*/ 	.word	0x00001e20


	//   ....[21]....
        /*0168*/ 	.word	0x00001f30


	//   ....[22]....
        /*016c*/ 	.word	0x00001f70


	//   ....[23]....
        /*0170*/ 	.word	0x00001f90


	//   ....[24]....
        /*0174*/ 	.word	0x000020a0


	//   ....[25]....
        /*0178*/ 	.word	0x000020e0


	//   ....[26]....
        /*017c*/ 	.word	0x00002110


	//   ....[27]....
        /*0180*/ 	.word	0x00002210


	//   ....[28]....
        /*0184*/ 	.word	0x00002250


	//   ....[29]....
        /*0188*/ 	.word	0x00002280


	//   ....[30]....
        /*018c*/ 	.word	0x000044b0


	//   ....[31]....
        /*0190*/ 	.word	0x000044e0


	//   ....[32]....
        /*0194*/ 	.word	0x000044f0


	//   ....[33]....
        /*0198*/ 	.word	0x000045f0


	//   ....[34]....
        /*019c*/ 	.word	0x00004620


	//   ....[35]....
        /*01a0*/ 	.word	0x00004650


	//   ....[36]....
        /*01a4*/ 	.word	0x00004750


	//   ....[37]....
        /*01a8*/ 	.word	0x00004780


	//   ....[38]....
        /*01ac*/ 	.word	0x000047b0


	//   ....[39]....
        /*01b0*/ 	.word	0x000048b0


	//   ....[40]....
        /*01b4*/ 	.word	0x000048e0


	//   ....[41]....
        /*01b8*/ 	.word	0x00004910


	//   ....[42]....
        /*01bc*/ 	.word	0x00004a10


	//   ....[43]....
        /*01c0*/ 	.word	0x00004a50


	//   ....[44]....
        /*01c4*/ 	.word	0x00004a80


	//----- nvinfo : EIATTR_VRC_CTA_INIT_COUNT
	.align		4
.L_208:
        /*01c8*/ 	.byte	0x02, 0x4a
	.zero		1
	.zero		1


	//----- nvinfo : EIATTR_EXIT_INSTR_OFFSETS
	.align		4
        /*01cc*/ 	.byte	0x04, 0x1c
        /*01ce*/ 	.short	(.L_210 - .L_209)


	//   ....[0]....
.L_209:
        /*01d0*/ 	.word	0x00000040


	//   ....[1]....
        /*01d4*/ 	.word	0x00005560


	//   ....[2]....
        /*01d8*/ 	.word	0x000055c0


	//----- nvinfo : EIATTR_MAX_THREADS
	.align		4
.L_210:
        /*01dc*/ 	.byte	0x04, 0x05
        /*01de*/ 	.short	(.L_212 - .L_211)
.L_211:
        /*01e0*/ 	.word	0x00000100
        /*01e4*/ 	.word	0x00000001
        /*01e8*/ 	.word	0x00000001


	//----- nvinfo : EIATTR_CRS_STACK_SIZE
	.align		4
.L_212:
        /*01ec*/ 	.byte	0x04, 0x1e
        /*01ee*/ 	.short	(.L_214 - .L_213)
.L_213:
        /*01f0*/ 	.word	0x00000000


	//----- nvinfo : EIATTR_CBANK_PARAM_SIZE
	.align		4
.L_214:
        /*01f4*/ 	.byte	0x03, 0x19
        /*01f6*/ 	.short	0x0021


	//----- nvinfo : EIATTR_PARAM_CBANK
	.align		4
        /*01f8*/ 	.byte	0x04, 0x0a
        /*01fa*/ 	.short	(.L_216 - .L_215)
	.align		4
.L_215:
        /*01fc*/ 	.word	index@(.nv.constant0._ZN6thrust24THRUST_300001_SM_1000_NS8cuda_cub4core6detail13_kernel_agentINS1_8__reduce11ReduceAgentINS0_12zip_iteratorIN4cuda3std3__45tupleIJNS0_10device_ptrIjEENS0_17counting_iteratorIlNS0_11use_defaultESF_SF_EEEEEEEPNSB_IJjlEEESJ_lNS1_9__extrema9arg_min_fIjlNSA_4lessIjEEEEEEJSI_SK_lSP_EEEvDpT0_)
        /*0200*/ 	.short	0x0380
        /*0202*/ 	.short	0x0021


	//----- nvinfo : EIATTR_SW_WAR
	.align		4
.L_216:
        /*0204*/ 	.byte	0x04, 0x36
        /*0206*/ 	.short	(.L_218 - .L_217)
.L_217:
        /*0208*/ 	.word	0x00000008
.L_218:


//--------------------- .nv.info._ZN6thrust24THRUST_300001_SM_1000_NS8cuda_cub4core6detail13_kernel_agentINS1_8__reduce11ReduceAgentIPN4cuda3std3__45tupleIJjlEEESC_SB_iNS1_9__extrema9arg_min_fIjlNS9_4lessIjEEEEEEJSC_SC_iSH_EEEvDpT0_ --------------------------
	.section	.nv.info._ZN6thrust24THRUST_300001_SM_1000_NS8cuda_cub4core6detail13_kernel_agentINS1_8__reduce11ReduceAgentIPN4cuda3std3__45tupleIJjlEEESC_SB_iNS1_9__extrema9arg_min_fIjlNS9_4lessIjEEEEEEJSC_SC_iSH_EEEvDpT0_,"",@"SHT_CUDA_INFO"
	.sectionflags	@""
	.align	4


	//----- nvinfo : EIATTR_CUDA_API_VERSION
	.align		4
        /*0000*/ 	.byte	0x04, 0x37
        /*0002*/ 	.short	(.L_220 - .L_219)
.L_219:
        /*0004*/ 	.word	0x00000082


	//----- nvinfo : EIATTR_KPARAM_INFO
	.align		4
.L_220:
        /*0008*/ 	.byte	0x04, 0x17
        /*000a*/ 	.short	(.L_222 - .L_221)
.L_221:
        /*000c*/ 	.word	0x00000000
        /*0010*/ 	.short	0x0003
        /*0012*/ 	.short	0x0014
        /*0014*/ 	.byte	0x00, 0xf0, 0x05, 0x00


	//----- nvinfo : EIATTR_KPARAM_INFO
	.align		4
.L_222:
        /*0018*/ 	.byte	0x04, 0x17
        /*001a*/ 	.short	(.L_224 - .L_223)
.L_223:
        /*001c*/ 	.word	0x00000000
        /*0020*/ 	.short	0x0002
        /*0022*/ 	.short	0x0010
        /*0024*/ 	.byte	0x00, 0xf0, 0x11, 0x00


	//----- nvinfo : EIATTR_KPARAM_INFO
	.align		4
.L_224:
        /*0028*/ 	.byte	0x04, 0x17
        /*002a*/ 	.short	(.L_226 - .L_225)
.L_225:
        /*002c*/ 	.word	0x00000000
        /*0030*/ 	.short	0x0001
        /*0032*/ 	.short	0x0008
        /*0034*/ 	.byte	0x00, 0xf5, 0x21, 0x00


	//----- nvinfo : EIATTR_KPARAM_INFO
	.align		4
.L_226:
        /*0038*/ 	.byte	0x04, 0x17
        /*003a*/ 	.short	(.L_228 - .L_227)
.L_227:
        /*003c*/ 	.word	0x00000000
        /*0040*/ 	.short	0x0000
        /*0042*/ 	.short	0x0000
        /*0044*/ 	.byte	0x00, 0xf5, 0x21, 0x00


	//----- nvinfo : EIATTR_SPARSE_MMA_MASK
	.align		4
.L_228:
        /*0048*/ 	.byte	0x03, 0x50
        /*004a*/ 	.short	0x0000


	//----- nvinfo : EIATTR_MAXREG_COUNT
	.align		4
        /*004c*/ 	.byte	0x03, 0x1b
        /*004e*/ 	.short	0x00ff


	//----- nvinfo : EIATTR_NUM_BARRIERS
	.align		4
        /*0050*/ 	.byte	0x02, 0x4c
        /*0052*/ 	.byte	0x01
	.zero		1


	//----- nvinfo : EIATTR_MERCURY_ISA_VERSION
	.align		4
        /*0054*/ 	.byte	0x03, 0x5f
        /*0056*/ 	.short	0x0101


	//----- nvinfo : EIATTR_COOP_GROUP_MASK_REGIDS
	.align		4
        /*0058*/ 	.byte	0x04, 0x29
        /*005a*/ 	.short	(.L_230 - .L_229)


	//   ....[0]....
.L_229:
        /*005c*/ 	.word	0xffffffff


	//   ....[1]....
        /*0060*/ 	.word	0xffffffff


	//   ....[2]....
        /*0064*/ 	.word	0xffffffff


	//   ....[3]....
        /*0068*/ 	.word	0xffffffff


	//   ....[4]....
        /*006c*/ 	.word	0xffffffff


	//   ....[5]....
        /*0070*/ 	.word	0xffffffff


	//   ....[6]....
        /*0074*/ 	.word	0xffffffff


	//   ....[7]....
        /*0078*/ 	.word	0xffffffff


	//   ....[8]....
        /*007c*/ 	.word	0xffffffff


	//   ....[9]....
        /*0080*/ 	.word	0xffffffff


	//   ....[10]....
        /*0084*/ 	.word	0xffffffff


	//   ....[11]....
        /*0088*/ 	.word	0xffffffff


	//   ....[12]....
        /*008c*/ 	.word	0xffffffff


	//   ....[13]....
        /*0090*/ 	.word	0xffffffff


	//   ....[14]....
        /*0094*/ 	.word	0xffffffff


	//   ....[15]....
        /*0098*/ 	.word	0xffffffff


	//   ....[16]....
        /*009c*/ 	.word	0xffffffff


	//   ....[17]....
        /*00a0*/ 	.word	0xffffffff


	//   ....[18]....
        /*00a4*/ 	.word	0xffffffff


	//   ....[19]....
        /*00a8*/ 	.word	0xffffffff


	//   ....[20]....
        /*00ac*/ 	.word	0xffffffff


	//   ....[21]....
        /*00b0*/ 	.word	0xffffffff


	//   ....[22]....
        /*00b4*/ 	.word	0xffffffff


	//   ....[23]....
        /*00b8*/ 	.word	0xffffffff


	//   ....[24]....
        /*00bc*/ 	.word	0xffffffff


	//   ....[25]....
        /*00c0*/ 	.word	0xffffffff


	//   ....[26]....
        /*00c4*/ 	.word	0xffffffff


	//   ....[27]....
        /*00c8*/ 	.word	0xffffffff


	//   ....[28]....
        /*00cc*/ 	.word	0xffffffff


	//   ....[29]....
        /*00d0*/ 	.word	0xffffffff


	//   ....[30]....
        /*00d4*/ 	.word	0xffffffff


	//   ....[31]....
        /*00d8*/ 	.word	0xffffffff


	//   ....[32]....
        /*00dc*/ 	.word	0xffffffff


	//   ....[33]....
        /*00e0*/ 	.word	0xffffffff


	//   ....[34]....
        /*00e4*/ 	.word	0xffffffff


	//   ....[35]....
        /*00e8*/ 	.word	0xffffffff


	//   ....[36]....
        /*00ec*/ 	.word	0xffffffff


	//   ....[37]....
        /*00f0*/ 	.word	0xffffffff


	//   ....[38]....
        /*00f4*/ 	.word	0xffffffff


	//   ....[39]....
        /*00f8*/ 	.word	0xffffffff


	//   ....[40]....
        /*00fc*/ 	.word	0xffffffff


	//   ....[41]....
        /*0100*/ 	.word	0xffffffff


	//   ....[42]....
        /*0104*/ 	.word	0xffffffff


	//   ....[43]....
        /*0108*/ 	.word	0xffffffff


	//   ....[44]....
        /*010c*/ 	.word	0xffffffff


	//----- nvinfo : EIATTR_COOP_GROUP_INSTR_OFFSETS
	.align		4
.L_230:
        /*0110*/ 	.byte	0x04, 0x28
        /*0112*/ 	.short	(.L_232 - .L_231)


	//   ....[0]....
.L_231:
        /*0114*/ 	.word	0x00000a00


	//   ....[1]....
        /*0118*/ 	.word	0x00000a30


	//   ....[2]....
        /*011c*/ 	.word	0x00000a40


	//   ....[3]....
        /*0120*/ 	.word	0x00000b40


	//   ....[4]....
        /*0124*/ 	.word	0x00000b70


	//   ....[5]....
        /*0128*/ 	.word	0x00000ba0


	//   ....[6]....
        /*012c*/ 	.word	0x00000ca0


	//   ....[7]....
        /*0130*/ 	.word	0x00000cd0


	//   ....[8]....
        /*0134*/ 	.word	0x00000d00


	//   ....[9]....
        /*0138*/ 	.word	0x00000e00


	//   ....[10]....
        /*013c*/ 	.word	0x00000e30


	//   ....[11]....
        /*0140*/ 	.word	0x00000e60


	//   ....[12]....
        /*0144*/ 	.word	0x00000f60


	//   ....[13]....
        /*0148*/ 	.word	0x00000fa0


	//   ....[14]....
        /*014c*/ 	.word	0x00000fd0


	//   ....[15]....
        /*0150*/ 	.word	0x00001b70


	//   ....[16]....
        /*0154*/ 	.word	0x00001b80


	//   ....[17]....
        /*0158*/ 	.word	0x00001b90


	//   ....[18]....
        /*015c*/ 	.word	0x00001c90


	//   ....[19]....
        /*0160*/ 	.word	0x00001cd0


	//   ....[20]....
        /*0164*/ 	.word	0x00001cf0


	//   ....[21]....
        /*0168*/ 	.word	0x00001e00


	//   ....[22]....
        /*016c*/ 	.word	0x00001e40


	//   ....[23]....
        /*0170*/ 	.word	0x00001e60


	//   ....[24]....
        /*0174*/ 	.word	0x00001f70


	//   ....[25]....
        /*0178*/ 	.word	0x00001fb0


	//   ....[26]....
        /*017c*/ 	.word	0x00001fe0


	//   ....[27]....
        /*0180*/ 	.word	0x000020e0


	//   ....[28]....
        /*0184*/ 	.word	0x00002120


	//   ....[29]....
        /*0188*/ 	.word	0x00002150


	//   ....[30]....
        /*018c*/ 	.word	0x00004530


	//   ....[31]....
        /*0190*/ 	.word	0x00004560


	//   ....[32]....
        /*0194*/ 	.word	0x00004570


	//   ....[33]....
        /*0198*/ 	.word	0x00004670


	//   ....[34]....
        /*019c*/ 	.word	0x000046a0


	//   ....[35]....
        /*01a0*/ 	.word	0x000046d0


	//   ....[36]....
        /*01a4*/ 	.word	0x000047d0


	//   ....[37]....
        /*01a8*/ 	.word	0x00004800


	//   ....[38]....
        /*01ac*/ 	.word	0x00004830


	//   ....[39]....
        /*01b0*/ 	.word	0x00004930


	//   ....[40]....
        /*01b4*/ 	.word	0x00004960


	//   ....[41]....
        /*01b8*/ 	.word	0x00004990


	//   ....[42]....
        /*01bc*/ 	.word	0x00004a90


	//   ....[43]....
        /*01c0*/ 	.word	0x00004ad0


	//   ....[44]....
        /*01c4*/ 	.word	0x00004b00


	//----- nvinfo : EIATTR_VRC_CTA_INIT_COUNT
	.align		4
.L_232:
        /*01c8*/ 	.byte	0x02, 0x4a
	.zero		1
	.zero		1


	//----- nvinfo : EIATTR_EXIT_INSTR_OFFSETS
	.align		4
        /*01cc*/ 	.byte	0x04, 0x1c
        /*01ce*/ 	.short	(.L_234 - .L_233)


	//   ....[0]....
.L_233:
        /*01d0*/ 	.word	0x00000030


	//   ....[1]....
        /*01d4*/ 	.word	0x000055e0


	//   ....[2]....
        /*01d8*/ 	.word	0x00005640


	//----- nvinfo : EIATTR_MAX_THREADS
	.align		4
.L_234:
        /*01dc*/ 	.byte	0x04, 0x05
        /*01de*/ 	.short	(.L_236 - .L_235)
.L_235:
        /*01e0*/ 	.word	0x00000100
        /*01e4*/ 	.word	0x00000001
        /*01e8*/ 	.word	0x00000001


	//----- nvinfo : EIATTR_CRS_STACK_SIZE
	.align		4
.L_236:
        /*01ec*/ 	.byte	0x04, 0x1e
        /*01ee*/ 	.short	(.L_238 - .L_237)
.L_237:
        /*01f0*/ 	.word	0x00000000


	//----- nvinfo : EIATTR_CBANK_PARAM_SIZE
	.align		4
.L_238:
        /*01f4*/ 	.byte	0x03, 0x19
        /*01f6*/ 	.short	0x0015


	//----- nvinfo : EIATTR_PARAM_CBANK
	.align		4
        /*01f8*/ 	.byte	0x04, 0x0a
        /*01fa*/ 	.short	(.L_240 - .L_239)
	.align		4
.L_239:
        /*01fc*/ 	.word	index@(.nv.constant0._ZN6thrust24THRUST_300001_SM_1000_NS8cuda_cub4core6detail13_kernel_agentINS1_8__reduce11ReduceAgentIPN4cuda3std3__45tupleIJjlEEESC_SB_iNS1_9__extrema9arg_min_fIjlNS9_4lessIjEEEEEEJSC_SC_iSH_EEEvDpT0_)
        /*0200*/ 	.short	0x0380
        /*0202*/ 	.short	0x0015


	//----- nvinfo : EIATTR_SW_WAR
	.align		4
.L_240:
        /*0204*/ 	.byte	0x04, 0x36
        /*0206*/ 	.short	(.L_242 - .L_241)
.L_241:
        /*0208*/ 	.word	0x00000008
.L_242:


//--------------------- .nv.info._ZN6thrust24THRUST_300001_SM_1000_NS8cuda_cub4core6detail13_kernel_agentINS1_8__reduce10DrainAgentIiEEJN3cub18CUB_300001_SM_10009GridQueueIjEEiEEEvDpT0_ --------------------------
	.section	.nv.info._ZN6thrust24THRUST_300001_SM_1000_NS8cuda_cub4core6detail13_kernel_agentINS1_8__reduce10DrainAgentIiEEJN3cub18CUB_300001_SM_10009GridQueueIjEEiEEEvDpT0_,"",@"SHT_CUDA_INFO"
	.sectionflags	@""
	.align	4


	//----- nvinfo : EIATTR_CUDA_API_VERSION
	.align		4
        /*0000*/ 	.byte	0x04, 0x37
        /*0002*/ 	.short	(.L_244 - .L_243)
.L_243:
        /*0004*/ 	.word	0x00000082


	//----- nvinfo : EIATTR_KPARAM_INFO
	.align		4
.L_244:
        /*0008*/ 	.byte	0x04, 0x17
        /*000a*/ 	.short	(.L_246 - .L_245)
.L_245:
        /*000c*/ 	.word	0x00000000
        /*0010*/ 	.short	0x0001
        /*0012*/ 	.short	0x0008
        /*0014*/ 	.byte	0x00, 0xf0, 0x11, 0x00


	//----- nvinfo : EIATTR_KPARAM_INFO
	.align		4
.L_246:
        /*0018*/ 	.byte	0x04, 0x17
        /*001a*/ 	.short	(.L_248 - .L_247)
.L_247:
        /*001c*/ 	.word	0x00000000
        /*0020*/ 	.short	0x0000
        /*0022*/ 	.short	0x0000
        /*0024*/ 	.byte	0x00, 0xf0, 0x21, 0x00


	//----- nvinfo : EIATTR_SPARSE_MMA_MASK
	.align		4
.L_248:
        /*0028*/ 	.byte	0x03, 0x50
        /*002a*/ 	.short	0x0000


	//----- nvinfo : EIATTR_MAXREG_COUNT
	.align		4
        /*002c*/ 	.byte	0x03, 0x1b
        /*002e*/ 	.short	0x00ff


	//----- nvinfo : EIATTR_MERCURY_ISA_VERSION
	.align		4
        /*0030*/ 	.byte	0x03, 0x5f
        /*0032*/ 	.short	0x0101


	//----- nvinfo : EIATTR_VRC_CTA_INIT_COUNT
	.align		4
        /*0034*/ 	.byte	0x02, 0x4a
	.zero		1
	.zero		1


	//----- nvinfo : EIATTR_EXIT_INSTR_OFFSETS
	.align		4
        /*0038*/ 	.byte	0x04, 0x1c
        /*003a*/ 	.short	(.L_250 - .L_249)


	//   ....[0]....
.L_249:
        /*003c*/ 	.word	0x00000060


	//----- nvinfo : EIATTR_MAX_THREADS
	.align		4
.L_250:
        /*0040*/ 	.byte	0x04, 0x05
        /*0042*/ 	.short	(.L_252 - .L_251)
.L_251:
        /*0044*/ 	.word	0x00000001
        /*0048*/ 	.word	0x00000001
        /*004c*/ 	.word	0x00000001


	//----- nvinfo : EIATTR_CBANK_PARAM_SIZE
	.align		4
.L_252:
        /*0050*/ 	.byte	0x03, 0x19
        /*0052*/ 	.short	0x000c


	//----- nvinfo : EIATTR_PARAM_CBANK
	.align		4
        /*0054*/ 	.byte	0x04, 0x0a
        /*0056*/ 	.short	(.L_254 - .L_253)
	.align		4
.L_253:
        /*0058*/ 	.word	index@(.nv.constant0._ZN6thrust24THRUST_300001_SM_1000_NS8cuda_cub4core6detail13_kernel_agentINS1_8__reduce10DrainAgentIiEEJN3cub18CUB_300001_SM_10009GridQueueIjEEiEEEvDpT0_)
        /*005c*/ 	.short	0x0380
        /*005e*/ 	.short	0x000c


	//----- nvinfo : EIATTR_SW_WAR
	.align		4
.L_254:
        /*0060*/ 	.byte	0x04, 0x36
        /*0062*/ 	.short	(.L_256 - .L_255)
.L_255:
        /*0064*/ 	.word	0x00000008
.L_256:


//--------------------- .nv.info._ZN6thrust24THRUST_300001_SM_1000_NS8cuda_cub4core6detail13_kernel_agentINS1_8__reduce11ReduceAgentINS0_12zip_iteratorIN4cuda3std3__45tupleIJNS0_10device_ptrIjEENS0_17counting_iteratorIlNS0_11use_defaultESF_SF_EEEEEEEPNSB_IJjlEEESJ_iNS1_9__extrema9arg_min_fIjlNSA_4lessIjEEEEEEJSI_SK_iN3cub18CUB_300001_SM_100013GridEvenShareIiEENSS_9GridQueueIjEESP_EEEvDpT0_ --------------------------
	.section	.nv.info._ZN6thrust24THRUST_300001_SM_1000_NS8cuda_cub4core6detail13_kernel_agentINS1_8__reduce11ReduceAgentINS0_12zip_iteratorIN4cuda3std3__45tupleIJNS0_10device_ptrIjEENS0_17counting_iteratorIlNS0_11use_defaultESF_SF_EEEEEEEPNSB_IJjlEEESJ_iNS1_9__extrema9arg_min_fIjlNSA_4lessIjEEEEEEJSI_SK_iN3cub18CUB_300001_SM_100013GridEvenShareIiEENSS_9GridQueueIjEESP_EEEvDpT0_,"",@"SHT_CUDA_INFO"
	.sectionflags	@""
	.align	4


	//----- nvinfo : EIATTR_CUDA_API_VERSION
	.align		4
        /*0000*/ 	.byte	0x04, 0x37
        /*0002*/ 	.short	(.L_258 - .L_257)
.L_257:
        /*0004*/ 	.word	0x00000082


	//----- nvinfo : EIATTR_KPARAM_INFO
	.align		4
.L_258:
        /*0008*/ 	.byte	0x04, 0x17
        /*000a*/ 	.short	(.L_260 - .L_259)
.L_259:
        /*000c*/ 	.word	0x00000000
        /*0010*/ 	.short	0x0005
        /*0012*/ 	.short	0x0050
        /*0014*/ 	.byte	0x00, 0xf0, 0x05, 0x00


	//----- nvinfo : EIATTR_KPARAM_INFO
	.align		4
.L_260:
        /*0018*/ 	.byte	0x04, 0x17
        /*001a*/ 	.short	(.L_262 - .L_261)
.L_261:
        /*001c*/ 	.word	0x00000000
        /*0020*/ 	.short	0x0004
        /*0022*/ 	.short	0x0048
        /*0024*/ 	.byte	0x00, 0xf0, 0x21, 0x00


	//----- nvinfo : EIATTR_KPARAM_INFO
	.align		4
.L_262:
        /*0028*/ 	.byte	0x04, 0x17
        /*002a*/ 	.short	(.L_264 - .L_263)
.L_263:
        /*002c*/ 	.word	0x00000000
        /*0030*/ 	.short	0x0003
        /*0032*/ 	.short	0x001c
        /*0034*/ 	.byte	0x00, 0xf0, 0xa1, 0x00


	//----- nvinfo : EIATTR_KPARAM_INFO
	.align		4
.L_264:
        /*0038*/ 	.byte	0x04, 0x17
        /*003a*/ 	.short	(.L_266 - .L_265)
.L_265:
        /*003c*/ 	.word	0x00000000
        /*0040*/ 	.short	0x0002
        /*0042*/ 	.short	0x0018
        /*0044*/ 	.byte	0x00, 0xf0, 0x11, 0x00


	//----- nvinfo : EIATTR_KPARAM_INFO
	.align		4
.L_266:
        /*0048*/ 	.byte	0x04, 0x17
        /*004a*/ 	.short	(.L_268 - .L_267)
.L_267:
        /*004c*/ 	.word	0x00000000
        /*0050*/ 	.short	0x0001
        /*0052*/ 	.short	0x0010
        /*0054*/ 	.byte	0x00, 0xf5, 0x21, 0x00


	//----- nvinfo : EIATTR_KPARAM_INFO
	.align		4
.L_268:
        /*0058*/ 	.byte	0x04, 0x17
        /*005a*/ 	.short	(.L_270 - .L_269)
.L_269:
        /*005c*/ 	.word	0x00000000
        /*0060*/ 	.short	0x0000
        /*0062*/ 	.short	0x0000
        /*0064*/ 	.byte	0x00, 0xf0, 0x41, 0x00


	//----- nvinfo : EIATTR_SPARSE_MMA_MASK
	.align		4
.L_270:
        /*0068*/ 	.byte	0x03, 0x50
        /*006a*/ 	.short	0x0000


	//----- nvinfo : EIATTR_MAXREG_COUNT
	.align		4
        /*006c*/ 	.byte	0x03, 0x1b
        /*006e*/ 	.short	0x00ff


	//----- nvinfo : EIATTR_NUM_BARRIERS
	.align		4
        /*0070*/ 	.byte	0x02, 0x4c
        /*0072*/ 	.byte	0x01
	.zero		1


	//----- nvinfo : EIATTR_MERCURY_ISA_VERSION
	.align		4
        /*0074*/ 	.byte	0x03, 0x5f
        /*0076*/ 	.short	0x0101


	//----- nvinfo : EIATTR_COOP_GROUP_MASK_REGIDS
	.align		4
        /*0078*/ 	.byte	0x04, 0x29
        /*007a*/ 	.short	(.L_272 - .L_271)


	//   ....[0]....
.L_271:
        /*007c*/ 	.word	0xffffffff


	//   ....[1]....
        /*0080*/ 	.word	0xffffffff


	//   ....[2]....
        /*0084*/ 	.word	0xffffffff


	//   ....[3]....
        /*0088*/ 	.word	0xffffffff


	//   ....[4]....
        /*008c*/ 	.word	0xffffffff


	//   ....[5]....
        /*0090*/ 	.word	0xffffffff


	//   ....[6]....
        /*0094*/ 	.word	0xffffffff


	//   ....[7]....
        /*0098*/ 	.word	0xffffffff


	//   ....[8]....
        /*009c*/ 	.word	0xffffffff


	//   ....[9]....
        /*00a0*/ 	.word	0xffffffff


	//   ....[10]....
        /*00a4*/ 	.word	0xffffffff


	//   ....[11]....
        /*00a8*/ 	.word	0xffffffff


	//   ....[12]....
        /*00ac*/ 	.word	0xffffffff


	//   ....[13]....
        /*00b0*/ 	.word	0xffffffff


	//   ....[14]....
        /*00b4*/ 	.word	0xffffffff


	//   ....[15]....
        /*00b8*/ 	.word	0xffffffff


	//   ....[16]....
        /*00bc*/ 	.word	0xffffffff


	//   ....[17]....
        /*00c0*/ 	.word	0xffffffff


	//   ....[18]....
        /*00c4*/ 	.word	0xffffffff


	//   ....[19]....
        /*00c8*/ 	.word	0xffffffff


	//   ....[20]....
        /*00cc*/ 	.word	0xffffffff


	//   ....[21]....
        /*00d0*/ 	.word	0xffffffff


	//   ....[22]....
        /*00d4*/ 	.word	0xffffffff


	//   ....[23]....
        /*00d8*/ 	.word	0xffffffff


	//   ....[24]....
        /*00dc*/ 	.word	0xffffffff


	//   ....[25]....
        /*00e0*/ 	.word	0xffffffff


	//   ....[26]....
        /*00e4*/ 	.word	0xffffffff


	//   ....[27]....
        /*00e8*/ 	.word	0xffffffff


	//   ....[28]....
        /*00ec*/ 	.word	0xffffffff


	//   ....[29]....
        /*00f0*/ 	.word	0xffffffff


	//   ....[30]....
        /*00f4*/ 	.word	0xffffffff


	//   ....[31]....
        /*00f8*/ 	.word	0xffffffff


	//   ....[32]....
        /*00fc*/ 	.word	0xffffffff


	//   ....[33]....
        /*0100*/ 	.word	0xffffffff


	//   ....[34]....
        /*0104*/ 	.word	0xffffffff


	//   ....[35]....
        /*0108*/ 	.word	0xffffffff


	//   ....[36]....
        /*010c*/ 	.word	0xffffffff


	//   ....[37]....
        /*0110*/ 	.word	0xffffffff


	//   ....[38]....
        /*0114*/ 	.word	0xffffffff


	//   ....[39]....
        /*0118*/ 	.word	0xffffffff


	//   ....[40]....
        /*011c*/ 	.word	0xffffffff


	//   ....[41]....
        /*0120*/ 	.word	0xffffffff


	//   ....[42]....
        /*0124*/ 	.word	0xffffffff


	//   ....[43]....
        /*0128*/ 	.word	0xffffffff


	//   ....[44]....
        /*012c*/ 	.word	0xffffffff


	//----- nvinfo : EIATTR_COOP_GROUP_INSTR_OFFSETS
	.align		4
.L_272:
        /*0130*/ 	.byte	0x04, 0x28
        /*0132*/ 	.short	(.L_274 - .L_273)


	//   ....[0]....
.L_273:
        /*0134*/ 	.word	0x00000b40


	//   ....[1]....
        /*0138*/ 	.word	0x00000b70


	//   ....[2]....
        /*013c*/ 	.word	0x00000b80


	//   ....[3]....
        /*0140*/ 	.word	0x00000c80


	//   ....[4]....
        /*0144*/ 	.word	0x00000cb0


	//   ....[5]....
        /*0148*/ 	.word	0x00000ce0


	//   ....[6]....
        /*014c*/ 	.word	0x00000de0


	//   ....[7]....
        /*0150*/ 	.word	0x00000e10


	//   ....[8]....
        /*0154*/ 	.word	0x00000e40


	//   ....[9]....
        /*0158*/ 	.word	0x00000f40


	//   ....[10]....
        /*015c*/ 	.word	0x00000f70


	//   ....[11]....
        /*0160*/ 	.word	0x00000fa0


	//   ....[12]....
        /*0164*/ 	.word	0x000010a0


	//   ....[13]....
        /*0168*/ 	.word	0x000010e0


	//   ....[14]....
        /*016c*/ 	.word	0x00001110


	//   ....[15]....
        /*0170*/ 	.word	0x00001cb0


	//   ....[16]....
        /*0174*/ 	.word	0x00001cc0


	//   ....[17]....
        /*0178*/ 	.word	0x00001cd0


	//   ....[18]....
        /*017c*/ 	.word	0x00001dd0


	//   ....[19]....
        /*0180*/ 	.word	0x00001e10


	//   ....[20]....
        /*0184*/ 	.word	0x00001e30


	//   ....[21]....
        /*0188*/ 	.word	0x00001f40


	//   ....[22]....
        /*018c*/ 	.word	0x00001f80


	//   ....[23]....
        /*0190*/ 	.word	0x00001fa0


	//   ....[24]....
        /*0194*/ 	.word	0x000020b0


	//   ....[25]....
        /*0198*/ 	.word	0x000020f0


	//   ....[26]....
        /*019c*/ 	.word	0x00002110


	//   ....[27]....
        /*01a0*/ 	.word	0x00002220


	//   ....[28]....
        /*01a4*/ 	.word	0x00002260


	//   ....[29]....
        /*01a8*/ 	.word	0x00002290


	//   ....[30]....
        /*01ac*/ 	.word	0x00004770


	//   ....[31]....
        /*01b0*/ 	.word	0x000047a0


	//   ....[32]....
        /*01b4*/ 	.word	0x000047b0


	//   ....[33]....
        /*01b8*/ 	.word	0x000048b0


	//   ....[34]....
        /*01bc*/ 	.word	0x000048e0


	//   ....[35]....
        /*01c0*/ 	.word	0x00004910


	//   ....[36]....
        /*01c4*/ 	.word	0x00004a10


	//   ....[37]....
        /*01c8*/ 	.word	0x00004a40


	//   ....[38]....
        /*01cc*/ 	.word	0x00004a70


	//   ....[39]....
        /*01d0*/ 	.word	0x00004b70


	//   ....[40]....
        /*01d4*/ 	.word	0x00004ba0


	//   ....[41]....
        /*01d8*/ 	.word	0x00004bd0


	//   ....[42]....
        /*01dc*/ 	.word	0x00004cd0


	//   ....[43]....
        /*01e0*/ 	.word	0x00004d10


	//   ....[44]....
        /*01e4*/ 	.word	0x00004d40


	//----- nvinfo : EIATTR_VRC_CTA_INIT_COUNT
	.align		4
.L_274:
        /*01e8*/ 	.byte	0x02, 0x4a
	.zero		1
	.zero		1


	//----- nvinfo : EIATTR_EXIT_INSTR_OFFSETS
	.align		4
        /*01ec*/ 	.byte	0x04, 0x1c
        /*01ee*/ 	.short	(.L_276 - .L_275)


	//   ....[0]....
.L_275:
        /*01f0*/ 	.word	0x00005800


	//   ....[1]....
        /*01f4*/ 	.word	0x00005880


	//----- nvinfo : EIATTR_MAX_THREADS
	.align		4
.L_276:
        /*01f8*/ 	.byte	0x04, 0x05
        /*01fa*/ 	.short	(.L_278 - .L_277)
.L_277:
        /*01fc*/ 	.word	0x00000100
        /*0200*/ 	.word	0x00000001
        /*0204*/ 	.word	0x00000001


	//----- nvinfo : EIATTR_CRS_STACK_SIZE
	.align		4
.L_278:
        /*0208*/ 	.byte	0x04, 0x1e
        /*020a*/ 	.short	(.L_280 - .L_279)
.L_279:
        /*020c*/ 	.word	0x00000000


	//----- nvinfo : EIATTR_CBANK_PARAM_SIZE
	.align		4
.L_280:
        /*0210*/ 	.byte	0x03, 0x19
        /*0212*/ 	.short	0x0051


	//----- nvinfo : EIATTR_PARAM_CBANK
	.align		4
        /*0214*/ 	.byte	0x04, 0x0a
        /*0216*/ 	.short	(.L_282 - .L_281)
	.align		4
.L_281:
        /*0218*/ 	.word	index@(.nv.constant0._ZN6thrust24THRUST_300001_SM_1000_NS8cuda_cub4core6detail13_kernel_agentINS1_8__reduce11ReduceAgentINS0_12zip_iteratorIN4cuda3std3__45tupleIJNS0_10device_ptrIjEENS0_17counting_iteratorIlNS0_11use_defaultESF_SF_EEEEEEEPNSB_IJjlEEESJ_iNS1_9__extrema9arg_min_fIjlNSA_4lessIjEEEEEEJSI_SK_iN3cub18CUB_300001_SM_100013GridEvenShareIiEENSS_9GridQueueIjEESP_EEEvDpT0_)
        /*021c*/ 	.short	0x0380
        /*021e*/ 	.short	0x0051


	//----- nvinfo : EIATTR_SW_WAR
	.align		4
.L_282:
        /*0220*/ 	.byte	0x04, 0x36
        /*0222*/ 	.short	(.L_284 - .L_283)
.L_283:
        /*0224*/ 	.word	0x00000008
.L_284:


//--------------------- .nv.info._ZN6thrust24THRUST_300001_SM_1000_NS8cuda_cub4core6detail13_kernel_agentINS1_8__reduce11ReduceAgentINS0_12zip_iteratorIN4cuda3std3__45tupleIJNS0_10device_ptrIjEENS0_17counting_iteratorIlNS0_11use_defaultESF_SF_EEEEEEEPNSB_IJjlEEESJ_iNS1_9__extrema9arg_min_fIjlNSA_4lessIjEEEEEEJSI_SK_iSP_EEEvDpT0_ --------------------------
	.section	.nv.info._ZN6thrust24THRUST_300001_SM_1000_NS8cuda_cub4core6detail13_kernel_agentINS1_8__reduce11ReduceAgentINS0_12zip_iteratorIN4cuda3std3__45tupleIJNS0_10device_ptrIjEENS0_17counting_iteratorIlNS0_11use_defaultESF_SF_EEEEEEEPNSB_IJjlEEESJ_iNS1_9__extrema9arg_min_fIjlNSA_4lessIjEEEEEEJSI_SK_iSP_EEEvDpT0_,"",@"SHT_CUDA_INFO"
	.sectionflags	@""
	.align	4


	//----- nvinfo : EIATTR_CUDA_API_VERSION
	.align		4
        /*0000*/ 	.byte	0x04, 0x37
        /*0002*/ 	.short	(.L_286 - .L_285)
.L_285:
        /*0004*/ 	.word	0x00000082


	//----- nvinfo : EIATTR_KPARAM_INFO
	.align		4
.L_286:
        /*0008*/ 	.byte	0x04, 0x17
        /*000a*/ 	.short	(.L_288 - .L_287)
.L_287:
        /*000c*/ 	.word	0x00000000
        /*0010*/ 	.short	0x0003
        /*0012*/ 	.short	0x001c
        /*0014*/ 	.byte	0x00, 0xf0, 0x05, 0x00


	//----- nvinfo : EIATTR_KPARAM_INFO
	.align		4
.L_288:
        /*0018*/ 	.byte	0x04, 0x17
        /*001a*/ 	.short	(.L_290 - .L_289)
.L_289:
        /*001c*/ 	.word	0x00000000
        /*0020*/ 	.short	0x0002
        /*0022*/ 	.short	0x0018
        /*0024*/ 	.byte	0x00, 0xf0, 0x11, 0x00


	//----- nvinfo : EIATTR_KPARAM_INFO
	.align		4
.L_290:
        /*0028*/ 	.byte	0x04, 0x17
        /*002a*/ 	.short	(.L_292 - .L_291)
.L_291:
        /*002c*/ 	.word	0x00000000
        /*0030*/ 	.short	0x0001
        /*0032*/ 	.short	0x0010
        /*0034*/ 	.byte	0x00, 0xf5, 0x21, 0x00


	//----- nvinfo : EIATTR_KPARAM_INFO
	.align		4
.L_292:
        /*0038*/ 	.byte	0x04, 0x17
        /*003a*/ 	.short	(.L_294 - .L_293)
.L_293:
        /*003c*/ 	.word	0x00000000
        /*0040*/ 	.short	0x0000
        /*0042*/ 	.short	0x0000
        /*0044*/ 	.byte	0x00, 0xf0, 0x41, 0x00


	//----- nvinfo : EIATTR_SPARSE_MMA_MASK
	.align		4
.L_294:
        /*0048*/ 	.byte	0x03, 0x50
        /*004a*/ 	.short	0x0000


	//----- nvinfo : EIATTR_MAXREG_COUNT
	.align		4
        /*004c*/ 	.byte	0x03, 0x1b
        /*004e*/ 	.short	0x00ff


	//----- nvinfo : EIATTR_NUM_BARRIERS
	.align		4
        /*0050*/ 	.byte	0x02, 0x4c
        /*0052*/ 	.byte	0x01
	.zero		1


	//----- nvinfo : EIATTR_MERCURY_ISA_VERSION
	.align		4
        /*0054*/ 	.byte	0x03, 0x5f
        /*0056*/ 	.short	0x0101


	//----- nvinfo : EIATTR_COOP_GROUP_MASK_REGIDS
	.align		4
        /*0058*/ 	.byte	0x04, 0x29
        /*005a*/ 	.short	(.L_296 - .L_295)


	//   ....[0]....
.L_295:
        /*005c*/ 	.word	0xffffffff


	//   ....[1]....
        /*0060*/ 	.word	0xffffffff


	//   ....[2]....
        /*0064*/ 	.word	0xffffffff


	//   ....[3]....
        /*0068*/ 	.word	0xffffffff


	//   ....[4]....
        /*006c*/ 	.word	0xffffffff


	//   ....[5]....
        /*0070*/ 	.word	0xffffffff


	//   ....[6]....
        /*0074*/ 	.word	0xffffffff


	//   ....[7]....
        /*0078*/ 	.word	0xffffffff


	//   ....[8]....
        /*007c*/ 	.word	0xffffffff


	//   ....[9]....
        /*0080*/ 	.word	0xffffffff


	//   ....[10]....
        /*0084*/ 	.word	0xffffffff


	//   ....[11]....
        /*0088*/ 	.word	0xffffffff


	//   ....[12]....
        /*008c*/ 	.word	0xffffffff


	//   ....[13]....
        /*0090*/ 	.word	0xffffffff


	//   ....[14]....
        /*0094*/ 	.word	0xffffffff


	//   ....[15]....
        /*0098*/ 	.word	0xffffffff


	//   ....[16]....
        /*009c*/ 	.word	0xffffffff


	//   ....[17]....
        /*00a0*/ 	.word	0xffffffff


	//   ....[18]....
        /*00a4*/ 	.word	0xffffffff


	//   ....[19]....
        /*00a8*/ 	.word	0xffffffff


	//   ....[20]....
        /*00ac*/ 	.word	0xffffffff


	//   ....[21]....
        /*00b0*/ 	.word	0xffffffff


	//   ....[22]....
        /*00b4*/ 	.word	0xffffffff


	//   ....[23]....
        /*00b8*/ 	.word	0xffffffff


	//   ....[24]....
        /*00bc*/ 	.word	0xffffffff


	//   ....[25]....
        /*00c0*/ 	.word	0xffffffff


	//   ....[26]....
        /*00c4*/ 	.word	0xffffffff


	//   ....[27]....
        /*00c8*/ 	.word	0xffffffff


	//   ....[28]....
        /*00cc*/ 	.word	0xffffffff


	//   ....[29]....
        /*00d0*/ 	.word	0xffffffff


	//   ....[30]....
        /*00d4*/ 	.word	0xffffffff


	//   ....[31]....
        /*00d8*/ 	.word	0xffffffff


	//   ....[32]....
        /*00dc*/ 	.word	0xffffffff


	//   ....[33]....
        /*00e0*/ 	.word	0xffffffff


	//   ....[34]....
        /*00e4*/ 	.word	0xffffffff


	//   ....[35]....
        /*00e8*/ 	.word	0xffffffff


	//   ....[36]....
        /*00ec*/ 	.word	0xffffffff


	//   ....[37]....
        /*00f0*/ 	.word	0xffffffff


	//   ....[38]....
        /*00f4*/ 	.word	0xffffffff


	//   ....[39]....
        /*00f8*/ 	.word	0xffffffff


	//   ....[40]....
        /*00fc*/ 	.word	0xffffffff


	//   ....[41]....
        /*0100*/ 	.word	0xffffffff


	//   ....[42]....
        /*0104*/ 	.word	0xffffffff


	//   ....[43]....
        /*0108*/ 	.word	0xffffffff


	//   ....[44]....
        /*010c*/ 	.word	0xffffffff


	//----- nvinfo : EIATTR_COOP_GROUP_INSTR_OFFSETS
	.align		4
.L_296:
        /*0110*/ 	.byte	0x04, 0x28
        /*0112*/ 	.short	(.L_298 - .L_297)


	//   ....[0]....
.L_297:
        /*0114*/ 	.word	0x00000b10


	//   ....[1]....
        /*0118*/ 	.word	0x00000b40


	//   ....[2]....
        /*011c*/ 	.word	0x00000b50


	//   ....[3]....
        /*0120*/ 	.word	0x00000c50


	//   ....[4]....
        /*0124*/ 	.word	0x00000c80


	//   ....[5]....
        /*0128*/ 	.word	0x00000cb0


	//   ....[6]....
        /*012c*/ 	.word	0x00000db0


	//   ....[7]....
        /*0130*/ 	.word	0x00000de0


	//   ....[8]....
        /*0134*/ 	.word	0x00000e10


	//   ....[9]....
        /*0138*/ 	.word	0x00000f10


	//   ....[10]....
        /*013c*/ 	.word	0x00000f40


	//   ....[11]....
        /*0140*/ 	.word	0x00000f70


	//   ....[12]....
        /*0144*/ 	.word	0x00001070


	//   ....[13]....
        /*0148*/ 	.word	0x000010b0


	//   ....[14]....
        /*014c*/ 	.word	0x000010e0


	//   ....[15]....
        /*0150*/ 	.word	0x00001c80


	//   ....[16]....
        /*0154*/ 	.word	0x00001c90


	//   ....[17]....
        /*0158*/ 	.word	0x00001ca0


	//   ....[18]....
        /*015c*/ 	.word	0x00001da0


	//   ....[19]....
        /*0160*/ 	.word	0x00001de0


	//   ....[20]....
        /*0164*/ 	.word	0x00001e00


	//   ....[21]....
        /*0168*/ 	.word	0x00001f10


	//   ....[22]....
        /*016c*/ 	.word	0x00001f50


	//   ....[23]....
        /*0170*/ 	.word	0x00001f70


	//   ....[24]....
        /*0174*/ 	.word	0x00002080


	//   ....[25]....
        /*0178*/ 	.word	0x000020c0


	//   ....[26]....
        /*017c*/ 	.word	0x000020f0


	//   ....[27]....
        /*0180*/ 	.word	0x000021f0


	//   ....[28]....
        /*0184*/ 	.word	0x00002230


	//   ....[29]....
        /*0188*/ 	.word	0x00002260


	//   ....[30]....
        /*018c*/ 	.word	0x00004560


	//   ....[31]....
        /*0190*/ 	.word	0x00004590


	//   ....[32]....
        /*0194*/ 	.word	0x000045a0


	//   ....[33]....
        /*0198*/ 	.word	0x000046a0


	//   ....[34]....
        /*019c*/ 	.word	0x000046d0


	//   ....[35]....
        /*01a0*/ 	.word	0x00004700


	//   ....[36]....
        /*01a4*/ 	.word	0x00004800


	//   ....[37]....
        /*01a8*/ 	.word	0x00004830


	//   ....[38]....
        /*01ac*/ 	.word	0x00004860


	//   ....[39]....
        /*01b0*/ 	.word	0x00004960


	//   ....[40]....
        /*01b4*/ 	.word	0x00004990


	//   ....[41]....
        /*01b8*/ 	.word	0x000049c0


	//   ....[42]....
        /*01bc*/ 	.word	0x00004ac0


	//   ....[43]....
        /*01c0*/ 	.word	0x00004b00


	//   ....[44]....
        /*01c4*/ 	.word	0x00004b30


	//----- nvinfo : EIATTR_VRC_CTA_INIT_COUNT
	.align		4
.L_298:
        /*01c8*/ 	.byte	0x02, 0x4a
	.zero		1
	.zero		1


	//----- nvinfo : EIATTR_EXIT_INSTR_OFFSETS
	.align		4
        /*01cc*/ 	.byte	0x04, 0x1c
        /*01ce*/ 	.short	(.L_300 - .L_299)


	//   ....[0]....
.L_299:
        /*01d0*/ 	.word	0x00000030


	//   ....[1]....
        /*01d4*/ 	.word	0x00005610


	//   ....[2]....
        /*01d8*/ 	.word	0x00005670


	//----- nvinfo : EIATTR_MAX_THREADS
	.align		4
.L_300:
        /*01dc*/ 	.byte	0x04, 0x05
        /*01de*/ 	.short	(.L_302 - .L_301)
.L_301:
        /*01e0*/ 	.word	0x00000100
        /*01e4*/ 	.word	0x00000001
        /*01e8*/ 	.word	0x00000001


	//----- nvinfo : EIATTR_CRS_STACK_SIZE
	.align		4
.L_302:
        /*01ec*/ 	.byte	0x04, 0x1e
        /*01ee*/ 	.short	(.L_304 - .L_303)
.L_303:
        /*01f0*/ 	.word	0x00000000


	//----- nvinfo : EIATTR_CBANK_PARAM_SIZE
	.align		4
.L_304:
        /*01f4*/ 	.byte	0x03, 0x19
        /*01f6*/ 	.short	0x001d


	//----- nvinfo : EIATTR_PARAM_CBANK
	.align		4
        /*01f8*/ 	.byte	0x04, 0x0a
        /*01fa*/ 	.short	(.L_306 - .L_305)
	.align		4
.L_305:
        /*01fc*/ 	.word	index@(.nv.constant0._ZN6thrust24THRUST_300001_SM_1000_NS8cuda_cub4core6detail13_kernel_agentINS1_8__reduce11ReduceAgentINS0_12zip_iteratorIN4cuda3std3__45tupleIJNS0_10device_ptrIjEENS0_17counting_iteratorIlNS0_11use_defaultESF_SF_EEEEEEEPNSB_IJjlEEESJ_iNS1_9__extrema9arg_min_fIjlNSA_4lessIjEEEEEEJSI_SK_iSP_EEEvDpT0_)
        /*0200*/ 	.short	0x0380
        /*0202*/ 	.short	0x001d


	//----- nvinfo : EIATTR_SW_WAR
	.align		4
.L_306:
        /*0204*/ 	.byte	0x04, 0x36
        /*0206*/ 	.short	(.L_308 - .L_307)
.L_307:
        /*0208*/ 	.word	0x00000008
.L_308:


//--------------------- .nv.info._Z7minimumPjPbS_j --------------------------
	.section	.nv.info._Z7minimumPjPbS_j,"",@"SHT_CUDA_INFO"
	.sectionflags	@""
	.align	4


	//----- nvinfo : EIATTR_CUDA_API_VERSION
	.align		4
        /*0000*/ 	.byte	0x04, 0x37
        /*0002*/ 	.short	(.L_310 - .L_309)
.L_309:
        /*0004*/ 	.word	0x00000082


	//----- nvinfo : EIATTR_KPARAM_INFO
	.align		4
.L_310:
        /*0008*/ 	.byte	0x04, 0x17
        /*000a*/ 	.short	(.L_312 - .L_311)
.L_311:
        /*000c*/ 	.word	0x00000000
        /*0010*/ 	.short	0x0003
        /*0012*/ 	.short	0x0018
        /*0014*/ 	.byte	0x00, 0xf0, 0x11, 0x00


	//----- nvinfo : EIATTR_KPARAM_INFO
	.align		4
.L_312:
        /*0018*/ 	.byte	0x04, 0x17
        /*001a*/ 	.short	(.L_314 - .L_313)
.L_313:
        /*001c*/ 	.word	0x00000000
        /*0020*/ 	.short	0x0002
        /*0022*/ 	.short	0x0010
        /*0024*/ 	.byte	0x00, 0xf5, 0x21, 0x00


	//----- nvinfo : EIATTR_KPARAM_INFO
	.align		4
.L_314:
        /*0028*/ 	.byte	0x04, 0x17
        /*002a*/ 	.short	(.L_316 - .L_315)
.L_315:
        /*002c*/ 	.word	0x00000000
        /*0030*/ 	.short	0x0001
        /*0032*/ 	.short	0x0008
        /*0034*/ 	.byte	0x00, 0xf5, 0x21, 0x00


	//----- nvinfo : EIATTR_KPARAM_INFO
	.align		4
.L_316:
        /*0038*/ 	.byte	0x04, 0x17
        /*003a*/ 	.short	(.L_318 - .L_317)
.L_317:
        /*003c*/ 	.word	0x00000000
        /*0040*/ 	.short	0x0000
        /*0042*/ 	.short	0x0000
        /*0044*/ 	.byte	0x00, 0xf5, 0x21, 0x00


	//----- nvinfo : EIATTR_SPARSE_MMA_MASK
	.align		4
.L_318:
        /*0048*/ 	.byte	0x03, 0x50
        /*004a*/ 	.short	0x0000


	//----- nvinfo : EIATTR_MAXREG_COUNT
	.align		4
        /*004c*/ 	.byte	0x03, 0x1b
        /*004e*/ 	.short	0x00ff


	//----- nvinfo : EIATTR_NUM_BARRIERS
	.align		4
        /*0050*/ 	.byte	0x02, 0x4c
        /*0052*/ 	.byte	0x01
	.zero		1


	//----- nvinfo : EIATTR_MERCURY_ISA_VERSION
	.align		4
        /*0054*/ 	.byte	0x03, 0x5f
        /*0056*/ 	.short	0x0101


	//----- nvinfo : EIATTR_VRC_CTA_INIT_COUNT
	.align		4
        /*0058*/ 	.byte	0x02, 0x4a
	.zero		1
	.zero		1


	//----- nvinfo : EIATTR_EXIT_INSTR_OFFSETS
	.align		4
        /*005c*/ 	.byte	0x04, 0x1c
        /*005e*/ 	.short	(.L_320 - .L_319)


	//   ....[0]....
.L_319:
        /*0060*/ 	.word	0x00000110


	//   ....[1]....
        /*0064*/ 	.word	0x00000350


	//   ....[2]....
        /*0068*/ 	.word	0x000003d0


	//----- nvinfo : EIATTR_CBANK_PARAM_SIZE
	.align		4
.L_320:
        /*006c*/ 	.byte	0x03, 0x19
        /*006e*/ 	.short	0x001c


	//----- nvinfo : EIATTR_PARAM_CBANK
	.align		4
        /*0070*/ 	.byte	0x04, 0x0a
        /*0072*/ 	.short	(.L_322 - .L_321)
	.align		4
.L_321:
        /*0074*/ 	.word	index@(.nv.constant0._Z7minimumPjPbS_j)
        /*0078*/ 	.short	0x0380
        /*007a*/ 	.short	0x001c


	//----- nvinfo : EIATTR_SW_WAR
	.align		4
.L_322:
        /*007c*/ 	.byte	0x04, 0x36
        /*007e*/ 	.short	(.L_324 - .L_323)
.L_323:
        /*0080*/ 	.word	0x00000008
.L_324:


//--------------------- .nv.info._Z6updatePjPbS0_S_j --------------------------
	.section	.nv.info._Z6updatePjPbS0_S_j,"",@"SHT_CUDA_INFO"
	.sectionflags	@""
	.align	4


	//----- nvinfo : EIATTR_CUDA_API_VERSION
	.align		4
        /*0000*/ 	.byte	0x04, 0x37
        /*0002*/ 	.short	(.L_326 - .L_325)
.L_325:
        /*0004*/ 	.word	0x00000082


	//----- nvinfo : EIATTR_KPARAM_INFO
	.align		4
.L_326:
        /*0008*/ 	.byte	0x04, 0x17
        /*000a*/ 	.short	(.L_328 - .L_327)
.L_327:
        /*000c*/ 	.word	0x00000000
        /*0010*/ 	.short	0x0004
        /*0012*/ 	.short	0x0020
        /*0014*/ 	.byte	0x00, 0xf0, 0x11, 0x00


	//----- nvinfo : EIATTR_KPARAM_INFO
	.align		4
.L_328:
        /*0018*/ 	.byte	0x04, 0x17
        /*001a*/ 	.short	(.L_330 - .L_329)
.L_329:
        /*001c*/ 	.word	0x00000000
        /*0020*/ 	.short	0x0003
        /*0022*/ 	.short	0x0018
        /*0024*/ 	.byte	0x00, 0xf5, 0x21, 0x00


	//----- nvinfo : EIATTR_KPARAM_INFO
	.align		4
.L_330:
        /*0028*/ 	.byte	0x04, 0x17
        /*002a*/ 	.short	(.L_332 - .L_331)
.L_331:
        /*002c*/ 	.word	0x00000000
        /*0030*/ 	.short	0x0002
        /*0032*/ 	.short	0x0010
        /*0034*/ 	.byte	0x00, 0xf5, 0x21, 0x00


	//----- nvinfo : EIATTR_KPARAM_INFO
	.align		4
.L_332:
        /*0038*/ 	.byte	0x04, 0x17
        /*003a*/ 	.short	(.L_334 - .L_333)
.L_333:
        /*003c*/ 	.word	0x00000000
        /*0040*/ 	.short	0x0001
        /*0042*/ 	.short	0x0008
        /*0044*/ 	.byte	0x00, 0xf5, 0x21, 0x00


	//----- nvinfo : EIATTR_KPARAM_INFO
	.align		4
.L_334:
        /*0048*/ 	.byte	0x04, 0x17
        /*004a*/ 	.short	(.L_336 - .L_335)
.L_335:
        /*004c*/ 	.word	0x00000000
        /*0050*/ 	.short	0x0000
        /*0052*/ 	.short	0x0000
        /*0054*/ 	.byte	0x00, 0xf5, 0x21, 0x00


	//----- nvinfo : EIATTR_SPARSE_MMA_MASK
	.align		4
.L_336:
        /*0058*/ 	.byte	0x03, 0x50
        /*005a*/ 	.short	0x0000


	//----- nvinfo : EIATTR_MAXREG_COUNT
	.align		4
        /*005c*/ 	.byte	0x03, 0x1b
        /*005e*/ 	.short	0x00ff


	//----- nvinfo : EIATTR_MERCURY_ISA_VERSION
	.align		4
        /*0060*/ 	.byte	0x03, 0x5f
        /*0062*/ 	.short	0x0101


	//----- nvinfo : EIATTR_VRC_CTA_INIT_COUNT
	.align		4
        /*0064*/ 	.byte	0x02, 0x4a
	.zero		1
	.zero		1


	//----- nvinfo : EIATTR_EXIT_INSTR_OFFSETS
	.align		4
        /*0068*/ 	.byte	0x04, 0x1c
        /*006a*/ 	.short	(.L_338 - .L_337)


	//   ....[0]....
.L_337:
        /*006c*/ 	.word	0x00000070


	//   ....[1]....
        /*0070*/ 	.word	0x00000130


	//   ....[2]....
        /*0074*/ 	.word	0x000001a0


	//----- nvinfo : EIATTR_CBANK_PARAM_SIZE
	.align		4
.L_338:
        /*0078*/ 	.byte	0x03, 0x19
        /*007a*/ 	.short	0x0024


	//----- nvinfo : EIATTR_PARAM_CBANK
	.align		4
        /*007c*/ 	.byte	0x04, 0x0a
        /*007e*/ 	.short	(.L_340 - .L_339)
	.align		4
.L_339:
        /*0080*/ 	.word	index@(.nv.constant0._Z6updatePjPbS0_S_j)
        /*0084*/ 	.short	0x0380
        /*0086*/ 	.short	0x0024


	//----- nvinfo : EIATTR_SW_WAR
	.align		4
.L_340:
        /*0088*/ 	.byte	0x04, 0x36
        /*008a*/ 	.short	(.L_342 - .L_341)
.L_341:
        /*008c*/ 	.word	0x00000008
.L_342:


//--------------------- .nv.info._Z7relax_fPjPbS0_S_S_P4Nodej --------------------------
	.section	.nv.info._Z7relax_fPjPbS0_S_S_P4Nodej,"",@"SHT_CUDA_INFO"
	.sectionflags	@""
	.align	4


	//----- nvinfo : EIATTR_CUDA_API_VERSION
	.align		4
        /*0000*/ 	.byte	0x04, 0x37
        /*0002*/ 	.short	(.L_344 - .L_343)
.L_343:
        /*0004*/ 	.word	0x00000082


	//----- nvinfo : EIATTR_KPARAM_INFO
	.align		4
.L_344:
        /*0008*/ 	.byte	0x04, 0x17
        /*000a*/ 	.short	(.L_346 - .L_345)
.L_345:
        /*000c*/ 	.word	0x00000000
        /*0010*/ 	.short	0x0006
        /*0012*/ 	.short	0x0030
        /*0014*/ 	.byte	0x00, 0xf0, 0x11, 0x00


	//----- nvinfo : EIATTR_KPARAM_INFO
	.align		4
.L_346:
        /*0018*/ 	.byte	0x04, 0x17
        /*001a*/ 	.short	(.L_348 - .L_347)
.L_347:
        /*001c*/ 	.word	0x00000000
        /*0020*/ 	.short	0x0005
        /*0022*/ 	.short	0x0028
        /*0024*/ 	.byte	0x00, 0xf5, 0x21, 0x00


	//----- nvinfo : EIATTR_KPARAM_INFO
	.align		4
.L_348:
        /*0028*/ 	.byte	0x04, 0x17
        /*002a*/ 	.short	(.L_350 - .L_349)
.L_349:
        /*002c*/ 	.word	0x00000000
        /*0030*/ 	.short	0x0004
        /*0032*/ 	.short	0x0020
        /*0034*/ 	.byte	0x00, 0xf5, 0x21, 0x00


	//----- nvinfo : EIATTR_KPARAM_INFO
	.align		4
.L_350:
        /*0038*/ 	.byte	0x04, 0x17
        /*003a*/ 	.short	(.L_352 - .L_351)
.L_351:
        /*003c*/ 	.word	0x00000000
        /*0040*/ 	.short	0x0003
        /*0042*/ 	.short	0x0018
        /*0044*/ 	.byte	0x00, 0xf5, 0x21, 0x00


	//----- nvinfo : EIATTR_KPARAM_INFO
	.align		4
.L_352:
        /*0048*/ 	.byte	0x04, 0x17
        /*004a*/ 	.short	(.L_354 - .L_353)
.L_353:
        /*004c*/ 	.word	0x00000000
        /*0050*/ 	.short	0x0002
        /*0052*/ 	.short	0x0010
        /*0054*/ 	.byte	0x00, 0xf5, 0x21, 0x00


	//----- nvinfo : EIATTR_KPARAM_INFO
	.align		4
.L_354:
        /*0058*/ 	.byte	0x04, 0x17
        /*005a*/ 	.short	(.L_356 - .L_355)
.L_355:
        /*005c*/ 	.word	0x00000000
        /*0060*/ 	.short	0x0001
        /*0062*/ 	.short	0x0008
        /*0064*/ 	.byte	0x00, 0xf5, 0x21, 0x00


	//----- nvinfo : EIATTR_KPARAM_INFO
	.align		4
.L_356:
        /*0068*/ 	.byte	0x04, 0x17
        /*006a*/ 	.short	(.L_358 - .L_357)
.L_357:
        /*006c*/ 	.word	0x00000000
        /*0070*/ 	.short	0x0000
        /*0072*/ 	.short	0x0000
        /*0074*/ 	.byte	0x00, 0xf5, 0x21, 0x00


	//----- nvinfo : EIATTR_SPARSE_MMA_MASK
	.align		4
.L_358:
        /*0078*/ 	.byte	0x03, 0x50
        /*007a*/ 	.short	0x0000


	//----- nvinfo : EIATTR_MAXREG_COUNT
	.align		4
        /*007c*/ 	.byte	0x03, 0x1b
        /*007e*/ 	.short	0x00ff


	//----- nvinfo : EIATTR_MERCURY_ISA_VERSION
	.align		4
        /*0080*/ 	.byte	0x03, 0x5f
        /*0082*/ 	.short	0x0101


	//----- nvinfo : EIATTR_VRC_CTA_INIT_COUNT
	.align		4
        /*0084*/ 	.byte	0x02, 0x4a
	.zero		1
	.zero		1


	//----- nvinfo : EIATTR_EXIT_INSTR_OFFSETS
	.align		4
        /*0088*/ 	.byte	0x04, 0x1c
        /*008a*/ 	.short	(.L_360 - .L_359)


	//   ....[0]....
.L_359:
        /*008c*/ 	.word	0x00000070


	//   ....[1]....
        /*0090*/ 	.word	0x000000e0


	//   ....[2]....
        /*0094*/ 	.word	0x00000150


	//   ....[3]....
        /*0098*/ 	.word	0x00000330


	//----- nvinfo : EIATTR_CRS_STACK_SIZE
	.align		4
.L_360:
        /*009c*/ 	.byte	0x04, 0x1e
        /*009e*/ 	.short	(.L_362 - .L_361)
.L_361:
        /*00a0*/ 	.word	0x00000000


	//----- nvinfo : EIATTR_CBANK_PARAM_SIZE
	.align		4
.L_362:
        /*00a4*/ 	.byte	0x03, 0x19
        /*00a6*/ 	.short	0x0034


	//----- nvinfo : EIATTR_PARAM_CBANK
	.align		4
        /*00a8*/ 	.byte	0x04, 0x0a
        /*00aa*/ 	.short	(.L_364 - .L_363)
	.align		4
.L_363:
        /*00ac*/ 	.word	index@(.nv.constant0._Z7relax_fPjPbS0_S_S_P4Nodej)
        /*00b0*/ 	.short	0x0380
        /*00b2*/ 	.short	0x0034


	//----- nvinfo : EIATTR_SW_WAR
	.align		4
.L_364:
        /*00b4*/ 	.byte	0x04, 0x36
        /*00b6*/ 	.short	(.L_366 - .L_365)
.L_365:
        /*00b8*/ 	.word	0x00000008
.L_366:


//--------------------- .nv.info._Z9intializePjPbS0_j --------------------------
	.section	.nv.info._Z9intializePjPbS0_j,"",@"SHT_CUDA_INFO"
	.sectionflags	@""
	.align	4


	//----- nvinfo : EIATTR_CUDA_API_VERSION
	.align		4
        /*0000*/ 	.byte	0x04, 0x37
        /*0002*/ 	.short	(.L_368 - .L_367)
.L_367:
        /*0004*/ 	.word	0x00000082


	//----- nvinfo : EIATTR_KPARAM_INFO
	.align		4
.L_368:
        /*0008*/ 	.byte	0x04, 0x17
        /*000a*/ 	.short	(.L_370 - .L_369)
.L_369:
        /*000c*/ 	.word	0x00000000
        /*0010*/ 	.short	0x0003
        /*0012*/ 	.short	0x0018
        /*0014*/ 	.byte	0x00, 0xf0, 0x11, 0x00


	//----- nvinfo : EIATTR_KPARAM_INFO
	.align		4
.L_370:
        /*0018*/ 	.byte	0x04, 0x17
        /*001a*/ 	.short	(.L_372 - .L_371)
.L_371:
        /*001c*/ 	.word	0x00000000
        /*0020*/ 	.short	0x0002
        /*0022*/ 	.short	0x0010
        /*0024*/ 	.byte	0x00, 0xf5, 0x21, 0x00


	//----- nvinfo : EIATTR_KPARAM_INFO
	.align		4
.L_372:
        /*0028*/ 	.byte	0x04, 0x17
        /*002a*/ 	.short	(.L_374 - .L_373)
.L_373:
        /*002c*/ 	.word	0x00000000
        /*0030*/ 	.short	0x0001
        /*0032*/ 	.short	0x0008
        /*0034*/ 	.byte	0x00, 0xf5, 0x21, 0x00


	//----- nvinfo : EIATTR_KPARAM_INFO
	.align		4
.L_374:
        /*0038*/ 	.byte	0x04, 0x17
        /*003a*/ 	.short	(.L_376 - .L_375)
.L_375:
        /*003c*/ 	.word	0x00000000
        /*0040*/ 	.short	0x0000
        /*0042*/ 	.short	0x0000
        /*0044*/ 	.byte	0x00, 0xf5, 0x21, 0x00


	//----- nvinfo : EIATTR_SPARSE_MMA_MASK
	.align		4
.L_376:
        /*0048*/ 	.byte	0x03, 0x50
        /*004a*/ 	.short	0x0000


	//----- nvinfo : EIATTR_MAXREG_COUNT
	.align		4
        /*004c*/ 	.byte	0x03, 0x1b
        /*004e*/ 	.short	0x00ff


	//----- nvinfo : EIATTR_MERCURY_ISA_VERSION
	.align		4
        /*0050*/ 	.byte	0x03, 0x5f
        /*0052*/ 	.short	0x0101


	//----- nvinfo : EIATTR_VRC_CTA_INIT_COUNT
	.align		4
        /*0054*/ 	.byte	0x02, 0x4a
	.zero		1
	.zero		1


	//----- nvinfo : EIATTR_EXIT_INSTR_OFFSETS
	.align		4
        /*0058*/ 	.byte	0x04, 0x1c
        /*005a*/ 	.short	(.L_378 - .L_377)


	//   ....[0]....
.L_377:
        /*005c*/ 	.word	0x00000170


	//   ....[1]....
        /*0060*/ 	.word	0x00000190


	//   ....[2]....
        /*0064*/ 	.word	0x00000210


	//----- nvinfo : EIATTR_CRS_STACK_SIZE
	.align		4
.L_378:
        /*0068*/ 	.byte	0x04, 0x1e
        /*006a*/ 	.short	(.L_380 - .L_379)
.L_379:
        /*006c*/ 	.word	0x00000000


	//----- nvinfo : EIATTR_CBANK_PARAM_SIZE
	.align		4
.L_380:
        /*0070*/ 	.byte	0x03, 0x19
        /*0072*/ 	.short	0x001c


	//----- nvinfo : EIATTR_PARAM_CBANK
	.align		4
        /*0074*/ 	.byte	0x04, 0x0a
        /*0076*/ 	.short	(.L_382 - .L_381)
	.align		4
.L_381:
        /*0078*/ 	.word	index@(.nv.constant0._Z9intializePjPbS0_j)
        /*007c*/ 	.short	0x0380
        /*007e*/ 	.short	0x001c


	//----- nvinfo : EIATTR_SW_WAR
	.align		4
.L_382:
        /*0080*/ 	.byte	0x04, 0x36
        /*0082*/ 	.short	(.L_384 - .L_383)
.L_383:
        /*0084*/ 	.word	0x00000008
.L_384:


//--------------------- .nv.callgraph             --------------------------
	.section	.nv.callgraph,"",@"SHT_CUDA_CALLGRAPH"
	.align	4
	.sectionentsize	8
	.align		4
        /*0000*/ 	.word	0x00000000
	.align		4
        /*0004*/ 	.word	0xffffffff
	.align		4
        /*0008*/ 	.word	0x00000000
	.align		4
        /*000c*/ 	.word	0xfffffffe
	.align		4
        /*0010*/ 	.word	0x00000000
	.align		4
        /*0014*/ 	.word	0xfffffffd
	.align		4
        /*0018*/ 	.word	0x00000000
	.align		4
        /*001c*/ 	.word	0xfffffffc


//--------------------- .nv.constant4             --------------------------
	.section	.nv.constant4,"a",@progbits
	.align	8
	.align		8
.nv.constant4:
        /*0000*/ 	.dword	_ZN34_INTERNAL_e8adafc6_4_k_cu_71c6acb64cuda3std3__45__cpo5beginE
	.align		8
        /*0008*/ 	.dword	_ZN34_INTERNAL_e8adafc6_4_k_cu_71c6acb64cuda3std3__45__cpo3endE
	.align		8
        /*0010*/ 	.dword	_ZN34_INTERNAL_e8adafc6_4_k_cu_71c6acb64cuda3std3__45__cpo6cbeginE
	.align		8
        /*0018*/ 	.dword	_ZN34_INTERNAL_e8adafc6_4_k_cu_71c6acb64cuda3std3__45__cpo4cendE
	.align		8
        /*0020*/ 	.dword	_ZN34_INTERNAL_e8adafc6_4_k_cu_71c6acb64cuda3std3__45__cpo6rbeginE
	.align		8
        /*0028*/ 	.dword	_ZN34_INTERNAL_e8adafc6_4_k_cu_71c6acb64cuda3std3__45__cpo4rendE
	.align		8
        /*0030*/ 	.dword	_ZN34_INTERNAL_e8adafc6_4_k_cu_71c6acb64cuda3std3__45__cpo7crbeginE
	.align		8
        /*0038*/ 	.dword	_ZN34_INTERNAL_e8adafc6_4_k_cu_71c6acb64cuda3std3__45__cpo5crendE
	.align		8
        /*0040*/ 	.dword	_ZN34_INTERNAL_e8adafc6_4_k_cu_71c6acb64cuda3std3__436_GLOBAL__N__e8adafc6_4_k_cu_71c6acb66ignoreE
	.align		8
        /*0048*/ 	.dword	_ZN34_INTERNAL_e8adafc6_4_k_cu_71c6acb64cuda3std3__419piecewise_constructE
	.align		8
        /*0050*/ 	.dword	_ZN34_INTERNAL_e8adafc6_4_k_cu_71c6acb64cuda3std3__48in_placeE
	.align		8
        /*0058*/ 	.dword	_ZN34_INTERNAL_e8adafc6_4_k_cu_71c6acb64cuda3std3__420unreachable_sentinelE
	.align		8
        /*0060*/ 	.dword	_ZN34_INTERNAL_e8adafc6_4_k_cu_71c6acb64cuda3std3__47nulloptE
	.align		8
        /*0068*/ 	.dword	_ZN34_INTERNAL_e8adafc6_4_k_cu_71c6acb64cuda3std3__48unexpectE
	.align		8
        /*0070*/ 	.dword	_ZN34_INTERNAL_e8adafc6_4_k_cu_71c6acb64cuda3std6ranges3__45__cpo4swapE
	.align		8
        /*0078*/ 	.dword	_ZN34_INTERNAL_e8adafc6_4_k_cu_71c6acb64cuda3std6ranges3__45__cpo9iter_moveE
	.align		8
        /*0080*/ 	.dword	_ZN34_INTERNAL_e8adafc6_4_k_cu_71c6acb64cuda3std6ranges3__45__cpo5beginE
	.align		8
        /*0088*/ 	.dword	_ZN34_INTERNAL_e8adafc6_4_k_cu_71c6acb64cuda3std6ranges3__45__cpo3endE
	.align		8
        /*0090*/ 	.dword	_ZN34_INTERNAL_e8adafc6_4_k_cu_71c6acb64cuda3std6ranges3__45__cpo6cbeginE
	.align		8
        /*0098*/ 	.dword	_ZN34_INTERNAL_e8adafc6_4_k_cu_71c6acb64cuda3std6ranges3__45__cpo4cendE
	.align		8
        /*00a0*/ 	.dword	_ZN34_INTERNAL_e8adafc6_4_k_cu_71c6acb64cuda3std6ranges3__45__cpo7advanceE
	.align		8
        /*00a8*/ 	.dword	_ZN34_INTERNAL_e8adafc6_4_k_cu_71c6acb64cuda3std6ranges3__45__cpo9iter_swapE
	.align		8
        /*00b0*/ 	.dword	_ZN34_INTERNAL_e8adafc6_4_k_cu_71c6acb64cuda3std6ranges3__45__cpo4nextE
	.align		8
        /*00b8*/ 	.dword	_ZN34_INTERNAL_e8adafc6_4_k_cu_71c6acb64cuda3std6ranges3__45__cpo4prevE
	.align		8
        /*00c0*/ 	.dword	_ZN34_INTERNAL_e8adafc6_4_k_cu_71c6acb64cuda3std6ranges3__45__cpo4dataE
	.align		8
        /*00c8*/ 	.dword	_ZN34_INTERNAL_e8adafc6_4_k_cu_71c6acb64cuda3std6ranges3__45__cpo5cdataE
	.align		8
        /*00d0*/ 	.dword	_ZN34_INTERNAL_e8adafc6_4_k_cu_71c6acb64cuda3std6ranges3__45__cpo4sizeE
	.align		8
        /*00d8*/ 	.dword	_ZN34_INTERNAL_e8adafc6_4_k_cu_71c6acb64cuda3std6ranges3__45__cpo5ssizeE
	.align		8
        /*00e0*/ 	.dword	_ZN34_INTERNAL_e8adafc6_4_k_cu_71c6acb64cuda3std6ranges3__45__cpo8distanceE
	.align		8
        /*00e8*/ 	.dword	_ZN34_INTERNAL_e8adafc6_4_k_cu_71c6acb66thrust24THRUST_300001_SM_1000_NS8cuda_cub3parE
	.align		8
        /*00f0*/ 	.dword	_ZN34_INTERNAL_e8adafc6_4_k_cu_71c6acb66thrust24THRUST_300001_SM_1000_NS8cuda_cub10par_nosyncE
	.align		8
        /*00f8*/ 	.dword	_ZN34_INTERNAL_e8adafc6_4_k_cu_71c6acb66thrust24THRUST_300001_SM_1000_NS6system6detail10sequential3seqE
	.align		8
        /*0100*/ 	.dword	_ZN34_INTERNAL_e8adafc6_4_k_cu_71c6acb66thrust24THRUST_300001_SM_1000_NS6system3cpp3parE
	.align		8
        /*0108*/ 	.dword	_ZN34_INTERNAL_e8adafc6_4_k_cu_71c6acb66thrust24THRUST_300001_SM_1000_NS12placeholders2_1E
	.align		8
        /*0110*/ 	.dword	_ZN34_INTERNAL_e8adafc6_4_k_cu_71c6acb66thrust24THRUST_300001_SM_1000_NS12placeholders2_2E
	.align		8
        /*0118*/ 	.dword	_ZN34_INTERNAL_e8adafc6_4_k_cu_71c6acb66thrust24THRUST_300001_SM_1000_NS12placeholders2_3E
	.align		8
        /*0120*/ 	.dword	_ZN34_INTERNAL_e8adafc6_4_k_cu_71c6acb66thrust24THRUST_300001_SM_1000_NS12placeholders2_4E
	.align		8
        /*0128*/ 	.dword	_ZN34_INTERNAL_e8adafc6_4_k_cu_71c6acb66thrust24THRUST_300001_SM_1000_NS12placeholders2_5E
	.align		8
        /*0130*/ 	.dword	_ZN34_INTERNAL_e8adafc6_4_k_cu_71c6acb66thrust24THRUST_300001_SM_1000_NS12placeholders2_6E
	.align		8
        /*0138*/ 	.dword	_ZN34_INTERNAL_e8adafc6_4_k_cu_71c6acb66thrust24THRUST_300001_SM_1000_NS12placeholders2_7E
	.align		8
        /*0140*/ 	.dword	_ZN34_INTERNAL_e8adafc6_4_k_cu_71c6acb66thrust24THRUST_300001_SM_1000_NS12placeholders2_8E
	.align		8
        /*0148*/ 	.dword	_ZN34_INTERNAL_e8adafc6_4_k_cu_71c6acb66thrust24THRUST_300001_SM_1000_NS12placeholders2_9E
	.align		8
        /*0150*/ 	.dword	_ZN34_INTERNAL_e8adafc6_4_k_cu_71c6acb66thrust24THRUST_300001_SM_1000_NS12placeholders3_10E
	.align		8
        /*0158*/ 	.dword	_ZN34_INTERNAL_e8adafc6_4_k_cu_71c6acb66thrust24THRUST_300001_SM_1000_NS3seqE
	.align		8
        /*0160*/ 	.dword	_ZN34_INTERNAL_e8adafc6_4_k_cu_71c6acb66thrust24THRUST_300001_SM_1000_NS6deviceE


//--------------------- .text._ZN3cub18CUB_300001_SM_10006detail11EmptyKernelIvEEvv --------------------------
	.section	.text._ZN3cub18CUB_300001_SM_10006detail11EmptyKernelIvEEvv,"ax",@progbits
	.align	128
        .global         _ZN3cub18CUB_300001_SM_10006detail11EmptyKernelIvEEvv
        .type           _ZN3cub18CUB_300001_SM_10006detail11EmptyKernelIvEEvv,@function
        .size           _ZN3cub18CUB_300001_SM_10006detail11EmptyKernelIvEEvv,(.L_x_804 - _ZN3cub18CUB_300001_SM_10006detail11EmptyKernelIvEEvv)
        .other          _ZN3cub18CUB_300001_SM_10006detail11EmptyKernelIvEEvv,@"STO_CUDA_ENTRY STV_DEFAULT"
_ZN3cub18CUB_300001_SM_10006detail11EmptyKernelIvEEvv:
.text._ZN3cub18CUB_300001_SM_10006detail11EmptyKernelIvEEvv:
[----:B------:R-:W-:Y:S01]  /*0000*/  LDC R1, c[0x0][0x37c] ;  /* 0x0000df00ff017b82 */ /* 0x000fe20000000800 */
[----:B------:R-:W-:Y:S05]  /*0010*/  EXIT ;  /* 0x000000000000794d */ /* 0x000fea0003800000 */
.L_x_0:
[----:B------:R-:W-:-:S00]  /*0020*/  BRA `(.L_x_0) ;  /* 0xfffffffc00fc7947 */ /* 0x000fc0000383ffff */
[----:B------:R-:W-:-:S00]  /*0030*/  NOP ;  /* 0x0000000000007918 */ /* 0x000fc00000000000 */
        /* <DEDUP_REMOVED lines=12> */
.L_x_804:


//--------------------- .text._ZN6thrust24THRUST_300001_SM_1000_NS8cuda_cub4core6detail13_kernel_agentINS1_8__reduce11ReduceAgentIPN4cuda3std3__45tupleIJjlEEESC_SB_lNS1_9__extrema9arg_min_fIjlNS9_4lessIjEEEEEEJSC_SC_iSH_EEEvDpT0_ --------------------------
	.section	.text._ZN6thrust24THRUST_300001_SM_1000_NS8cuda_cub4core6detail13_kernel_agentINS1_8__reduce11ReduceAgentIPN4cuda3std3__45tupleIJjlEEESC_SB_lNS1_9__extrema9arg_min_fIjlNS9_4lessIjEEEEEEJSC_SC_iSH_EEEvDpT0_,"ax",@progbits
	.align	128
        .global         _ZN6thrust24THRUST_300001_SM_1000_NS8cuda_cub4core6detail13_kernel_agentINS1_8__reduce11ReduceAgentIPN4cuda3std3__45tupleIJjlEEESC_SB_lNS1_9__extrema9arg_min_fIjlNS9_4lessIjEEEEEEJSC_SC_iSH_EEEvDpT0_
        .type           _ZN6thrust24THRUST_300001_SM_1000_NS8cuda_cub4core6detail13_kernel_agentINS1_8__reduce11ReduceAgentIPN4cuda3std3__45tupleIJjlEEESC_SB_lNS1_9__extrema9arg_min_fIjlNS9_4lessIjEEEEEEJSC_SC_iSH_EEEvDpT0_,@function
        .size           _ZN6thrust24THRUST_300001_SM_1000_NS8cuda_cub4core6detail13_kernel_agentINS1_8__reduce11ReduceAgentIPN4cuda3std3__45tupleIJjlEEESC_SB_lNS1_9__extrema9arg_min_fIjlNS9_4lessIjEEEEEEJSC_SC_iSH_EEEvDpT0_,(.L_x_805 - _ZN6thrust24THRUST_300001_SM_1000_NS8cuda_cub4core6detail13_kernel_agentINS1_8__reduce11ReduceAgentIPN4cuda3std3__45tupleIJjlEEESC_SB_lNS1_9__extrema9arg_min_fIjlNS9_4lessIjEEEEEEJSC_SC_iSH_EEEvDpT0_)
        .other          _ZN6thrust24THRUST_300001_SM_1000_NS8cuda_cub4core6detail13_kernel_agentINS1_8__reduce11ReduceAgentIPN4cuda3std3__45tupleIJjlEEESC_SB_lNS1_9__extrema9arg_min_fIjlNS9_4lessIjEEEEEEJSC_SC_iSH_EEEvDpT0_,@"STO_CUDA_ENTRY STV_DEFAULT"
_ZN6thrust24THRUST_300001_SM_1000_NS8cuda_cub4core6detail13_kernel_agentINS1_8__reduce11ReduceAgentIPN4cuda3std3__45tupleIJjlEEESC_SB_lNS1_9__extrema9arg_min_fIjlNS9_4lessIjEEEEEEJSC_SC_iSH_EEEvDpT0_:
.text._ZN6thrust24THRUST_300001_SM_1000_NS8cuda_cub4core6detail13_kernel_agentINS1_8__reduce11ReduceAgentIPN4cuda3std3__45tupleIJjlEEESC_SB_lNS1_9__extrema9arg_min_fIjlNS9_4lessIjEEEEEEJSC_SC_iSH_EEEvDpT0_:
[----:B------:R-:W-:Y:S01]  /*0000*/  LDC R1, c[0x0][0x37c] ;  /* 0x0000df00ff017b82 */ /* 0x000fe20000000800 */
[----:B------:R-:W0:Y:S02]  /*0010*/  LDCU UR8, c[0x0][0x390] ;  /* 0x00007200ff0877ac */ /* 0x000e240008000800 */
[----:B0-----:R-:W-:-:S13]  /*0020*/  ISETP.NE.AND P0, PT, RZ, UR8, PT ;  /* 0x00000008ff007c0c */ /* 0x001fda000bf05270 */
[----:B------:R-:W-:Y:S05]  /*0030*/  @!P0 EXIT ;  /* 0x000000000000894d */ /* 0x000fea0003800000 */
[----:B------:R-:W-:Y:S01]  /*0040*/  UISETP.GT.AND UP0, UPT, UR8, 0x4ff, UPT ;  /* 0x000004ff0800788c */ /* 0x000fe2000bf04270 */
[----:B------:R-:W-:Y:S01]  /*0050*/  BSSY.RECONVERGENT B0, `(.L_x_1) ;  /* 0x0000648000007945 */ /* 0x000fe20003800200 */
[----:B------:R-:W0:Y:S07]  /*0060*/  LDCU.64 UR10, c[0x0][0x358] ;  /* 0x00006b00ff0a77ac */ /* 0x000e2e0008000a00 */
[----:B------:R-:W-:Y:S05]  /*0070*/  BRA.U UP0, `(.L_x_2) ;  /* 0x0000002d00c87547 */ /* 0x000fea000b800000 */
[----:B------:R-:W1:Y:S01]  /*0080*/  S2R R0, SR_TID.X ;  /* 0x0000000000007919 */ /* 0x000e620000002100 */
[----:B------:R-:W2:Y:S01]  /*0090*/  LDCU UR4, c[0x0][0x390] ;  /* 0x00007200ff0477ac */ /* 0x000ea20008000800 */
[----:B------:R-:W-:Y:S01]  /*00a0*/  BSSY.RECONVERGENT B1, `(.L_x_3) ;  /* 0x000000b000017945 */ /* 0x000fe20003800200 */
[----:B------:R-:W-:Y:S01]  /*00b0*/  IMAD.MOV.U32 R5, RZ, RZ, RZ ;  /* 0x000000ffff057224 */ /* 0x000fe200078e00ff */
[----:B------:R-:W-:Y:S02]  /*00c0*/  CS2R R2, SRZ ;  /* 0x0000000000027805 */ /* 0x000fe4000001ff00 */
[----:B-1----:R-:W-:Y:S01]  /*00d0*/  ISETP.GE.AND P0, PT, R0, UR8, PT ;  /* 0x0000000800007c0c */ /* 0x002fe2000bf06270 */
[----:B------:R-:W-:-:S12]  /*00e0*/  IMAD.MOV.U32 R4, RZ, RZ, R0 ;  /* 0x000000ffff047224 */ /* 0x000fd800078e0000 */
[----:B--2---:R-:W-:Y:S05]  /*00f0*/  @P0 BRA `(.L_x_4) ;  /* 0x0000000000140947 */ /* 0x004fea0003800000 */
[----:B------:R-:W1:Y:S02]  /*0100*/  LDC.64 R6, c[0x0][0x380] ;  /* 0x0000e000ff067b82 */ /* 0x000e640000000a00 */
[----:B-1----:R-:W-:-:S05]  /*0110*/  IMAD.WIDE.U32 R6, R0, 0x10, R6 ;  /* 0x0000001000067825 */ /* 0x002fca00078e0006 */
[----:B0-----:R1:W5:Y:S04]  /*0120*/  LDG.E.CONSTANT R5, desc[UR10][R6.64] ;  /* 0x0000000a06057981 */ /* 0x001368000c1e9900 */
[----:B------:R1:W5:Y:S01]  /*0130*/  LDG.E.64.CONSTANT R2, desc[UR10][R6.64+0x8] ;  /* 0x0000080a06027981 */ /* 0x000362000c1e9b00 */
[----:B------:R-:W-:-:S07]  /*0140*/  VIADD R4, R0, 0x100 ;  /* 0x0000010000047836 */ /* 0x000fce0000000000 */
.L_x_4:
[----:B0-----:R-:W-:Y:S05]  /*0150*/  BSYNC.RECONVERGENT B1 ;  /* 0x0000000000017941 */ /* 0x001fea0003800200 */
.L_x_3:
[----:B------:R-:W-:Y:S01]  /*0160*/  ISETP.GE.AND P0, PT, R4, UR8, PT ;  /* 0x0000000804007c0c */ /* 0x000fe2000bf06270 */
[----:B------:R-:W-:-:S12]  /*0170*/  BSSY.RECONVERGENT B1, `(.L_x_5) ;  /* 0x0000082000017945 */ /* 0x000fd80003800200 */
[----:B------:R-:W-:Y:S05]  /*0180*/  @P0 BRA `(.L_x_6) ;  /* 0x0000000800000947 */ /* 0x000fea0003800000 */
[----:B-1----:R-:W-:Y:S01]  /*0190*/  LOP3.LUT R6, RZ, R4, RZ, 0x33, !PT ;  /* 0x00000004ff067212 */ /* 0x002fe200078e33ff */
[----:B------:R-:W-:Y:S04]  /*01a0*/  BSSY.RECONVERGENT B2, `(.L_x_7) ;  /* 0x0000027000027945 */ /* 0x000fe80003800200 */
[----:B------:R-:W-:-:S05]  /*01b0*/  VIADD R14, R6, UR8 ;  /* 0x00000008060e7c36 */ /* 0x000fca0008000000 */
[----:B------:R-:W-:-:S04]  /*01c0*/  LOP3.LUT R6, R14, 0x300, RZ, 0xc0, !PT ;  /* 0x000003000e067812 */ /* 0x000fc800078ec0ff */
[----:B------:R-:W-:-:S13]  /*01d0*/  ISETP.NE.AND P0, PT, R6, 0x300, PT ;  /* 0x000003000600780c */ /* 0x000fda0003f05270 */
[----:B------:R-:W-:Y:S05]  /*01e0*/  @!P0 BRA `(.L_x_8) ;  /* 0x0000000000888947 */ /* 0x000fea0003800000 */
[----:B------:R-:W0:Y:S01]  /*01f0*/  LDC.64 R6, c[0x0][0x380] ;  /* 0x0000e000ff067b82 */ /* 0x000e220000000a00 */
[----:B------:R-:W-:-:S04]  /*0200*/  LEA.HI R8, R14, 0x1, RZ, 0x18 ;  /* 0x000000010e087811 */ /* 0x000fc800078fc0ff */
[----:B------:R-:W-:-:S05]  /*0210*/  LOP3.LUT R8, R8, 0x3, RZ, 0xc0, !PT ;  /* 0x0000000308087812 */ /* 0x000fca00078ec0ff */
[----:B------:R-:W-:Y:S02]  /*0220*/  IMAD.MOV R10, RZ, RZ, -R8 ;  /* 0x000000ffff0a7224 */ /* 0x000fe400078e0a08 */
[----:B0-----:R-:W-:-:S04]  /*0230*/  IMAD.WIDE.U32 R6, R4, 0x10, R6 ;  /* 0x0000001004067825 */ /* 0x001fc800078e0006 */
[----:B------:R-:W-:-:S07]  /*0240*/  IMAD.MOV.U32 R13, RZ, RZ, R6 ;  /* 0x000000ffff0d7224 */ /* 0x000fce00078e0006 */
.L_x_11:
[----:B------:R-:W-:-:S05]  /*0250*/  IMAD.MOV.U32 R6, RZ, RZ, R13 ;  /* 0x000000ffff067224 */ /* 0x000fca00078e000d */
[----:B------:R-:W2:Y:S01]  /*0260*/  LDG.E.CONSTANT R12, desc[UR10][R6.64] ;  /* 0x0000000a060c7981 */ /* 0x000ea2000c1e9900 */
[----:B------:R-:W-:Y:S01]  /*0270*/  VIADD R10, R10, 0x1 ;  /* 0x000000010a0a7836 */ /* 0x000fe20000000000 */
[----:B------:R-:W-:Y:S01]  /*0280*/  BSSY.RECONVERGENT B3, `(.L_x_9) ;  /* 0x0000015000037945 */ /* 0x000fe20003800200 */
[----:B------:R-:W-:-:S03]  /*0290*/  IADD3 R13, P3, PT, R6, 0x1000, RZ ;  /* 0x00001000060d7810 */ /* 0x000fc60007f7e0ff */
[----:B------:R-:W-:Y:S02]  /*02a0*/  ISETP.NE.AND P2, PT, R10, RZ, PT ;  /* 0x000000ff0a00720c */ /* 0x000fe40003f45270 */
[----:B--2--5:R-:W-:-:S13]  /*02b0*/  ISETP.GE.U32.AND P0, PT, R5, R12, PT ;  /* 0x0000000c0500720c */ /* 0x024fda0003f06070 */
[----:B------:R-:W-:Y:S05]  /*02c0*/  @!P0 BRA `(.L_x_10) ;  /* 0x0000000000408947 */ /* 0x000fea0003800000 */
[----:B------:R-:W2:Y:S01]  /*02d0*/  LDG.E.64.CONSTANT R8, desc[UR10][R6.64+0x8] ;  /* 0x0000080a06087981 */ /* 0x000ea2000c1e9b00 */
[----:B------:R-:W-:Y:S01]  /*02e0*/  ISETP.GE.U32.AND P4, PT, R12, R5, PT ;  /* 0x000000050c00720c */ /* 0x000fe20003f86070 */
[----:B------:R-:W-:Y:S02]  /*02f0*/  IMAD.MOV.U32 R11, RZ, RZ, R2 ;  /* 0x000000ffff0b7224 */ /* 0x000fe400078e0002 */
[----:B------:R-:W-:Y:S02]  /*0300*/  IMAD.MOV.U32 R2, RZ, RZ, R5 ;  /* 0x000000ffff027224 */ /* 0x000fe400078e0005 */
[----:B------:R-:W-:-:S08]  /*0310*/  IMAD.MOV.U32 R5, RZ, RZ, R12 ;  /* 0x000000ffff057224 */ /* 0x000fd000078e000c */
[CC--:B--2---:R-:W-:Y:S02]  /*0320*/  @P4 ISETP.GE.U32.AND P1, PT, R11.reuse, R8.reuse, PT ;  /* 0x000000080b00420c */ /* 0x0c4fe40003f26070 */
[----:B------:R-:W-:Y:S02]  /*0330*/  @P4 ISETP.LT.U32.AND P0, PT, R11, R8, PT ;  /* 0x000000080b00420c */ /* 0x000fe40003f01070 */
[CC--:B------:R-:W-:Y:S02]  /*0340*/  @P4 ISETP.GE.AND.EX P1, PT, R3.reuse, R9.reuse, PT, P1 ;  /* 0x000000090300420c */ /* 0x0c0fe40003f26310 */
[----:B------:R-:W-:Y:S02]  /*0350*/  @P4 ISETP.LT.AND.EX P0, PT, R3, R9, PT, P0 ;  /* 0x000000090300420c */ /* 0x000fe40003f01300 */
[----:B------:R-:W-:Y:S01]  /*0360*/  @P4 SEL R5, R2, R12, !P1 ;  /* 0x0000000c02054207 */ /* 0x000fe20004800000 */
[----:B------:R-:W-:Y:S01]  /*0370*/  IMAD.MOV.U32 R2, RZ, RZ, R8 ;  /* 0x000000ffff027224 */ /* 0x000fe200078e0008 */
[----:B------:R-:W-:-:S02]  /*0380*/  @P4 SEL R11, R11, R8, P0 ;  /* 0x000000080b0b4207 */ /* 0x000fc40000000000 */
[----:B------:R-:W-:Y:S01]  /*0390*/  @P4 SEL R12, R3, R9, P0 ;  /* 0x00000009030c4207 */ /* 0x000fe20000000000 */
[----:B------:R-:W-:Y:S02]  /*03a0*/  IMAD.MOV.U32 R3, RZ, RZ, R9 ;  /* 0x000000ffff037224 */ /* 0x000fe400078e0009 */
[----:B------:R-:W-:Y:S02]  /*03b0*/  @P4 IMAD.MOV.U32 R2, RZ, RZ, R11 ;  /* 0x000000ffff024224 */ /* 0x000fe400078e000b */
[----:B------:R-:W-:-:S07]  /*03c0*/  @P4 IMAD.MOV.U32 R3, RZ, RZ, R12 ;  /* 0x000000ffff034224 */ /* 0x000fce00078e000c */
.L_x_10:
[----:B------:R-:W-:Y:S05]  /*03d0*/  BSYNC.RECONVERGENT B3 ;  /* 0x0000000000037941 */ /* 0x000fea0003800200 */
.L_x_9:
[----:B------:R-:W-:Y:S02]  /*03e0*/  IMAD.X R7, RZ, RZ, R7, P3 ;  /* 0x000000ffff077224 */ /* 0x000fe400018e0607 */
[----:B------:R-:W-:Y:S01]  /*03f0*/  VIADD R4, R4, 0x100 ;  /* 0x0000010004047836 */ /* 0x000fe20000000000 */
[----:B------:R-:W-:Y:S06]  /*0400*/  @P2 BRA `(.L_x_11) ;  /* 0xfffffffc00902947 */ /* 0x000fec000383ffff */
.L_x_8:
[----:B------:R-:W-:Y:S05]  /*0410*/  BSYNC.RECONVERGENT B2 ;  /* 0x0000000000027941 */ /* 0x000fea0003800200 */
.L_x_7:
[----:B------:R-:W0:Y:S01]  /*0420*/  LDC.64 R6, c[0x0][0x380] ;  /* 0x0000e000ff067b82 */ /* 0x000e220000000a00 */
[----:B------:R-:W-:-:S13]  /*0430*/  ISETP.GE.U32.AND P0, PT, R14, 0x300, PT ;  /* 0x000003000e00780c */ /* 0x000fda0003f06070 */
[----:B------:R-:W-:Y:S05]  /*0440*/  @!P0 BRA `(.L_x_6) ;  /* 0x0000000400508947 */ /* 0x000fea0003800000 */
.L_x_20:
[----:B0-----:R-:W-:-:S05]  /*0450*/  IMAD.WIDE R8, R4, 0x10, R6 ;  /* 0x0000001004087825 */ /* 0x001fca00078e0206 */
[----:B------:R-:W2:Y:S04]  /*0460*/  LDG.E.CONSTANT R14, desc[UR10][R8.64] ;  /* 0x0000000a080e7981 */ /* 0x000ea8000c1e9900 */
[----:B-----5:R0:W5:Y:S04]  /*0470*/  LDG.E.CONSTANT R16, desc[UR10][R8.64+0x1000] ;  /* 0x0010000a08107981 */ /* 0x020168000c1e9900 */
[----:B------:R0:W5:Y:S04]  /*0480*/  LDG.E.CONSTANT R18, desc[UR10][R8.64+0x2000] ;  /* 0x0020000a08127981 */ /* 0x000168000c1e9900 */
[----:B------:R0:W5:Y:S01]  /*0490*/  LDG.E.CONSTANT R10, desc[UR10][R8.64+0x3000] ;  /* 0x0030000a080a7981 */ /* 0x000162000c1e9900 */
[----:B------:R-:W-:Y:S01]  /*04a0*/  BSSY.RECONVERGENT B2, `(.L_x_12) ;  /* 0x0000012000027945 */ /* 0x000fe20003800200 */
[----:B------:R-:W-:-:S02]  /*04b0*/  IMAD.MOV.U32 R15, RZ, RZ, R2 ;  /* 0x000000ffff0f7224 */ /* 0x000fc400078e0002 */
[----:B------:R-:W-:Y:S02]  /*04c0*/  IMAD.MOV.U32 R21, RZ, RZ, R3 ;  /* 0x000000ffff157224 */ /* 0x000fe400078e0003 */
[----:B------:R-:W-:Y:S01]  /*04d0*/  IMAD.MOV.U32 R11, RZ, RZ, R5 ;  /* 0x000000ffff0b7224 */ /* 0x000fe200078e0005 */
[----:B--2---:R-:W-:-:S13]  /*04e0*/  ISETP.GE.U32.AND P0, PT, R5, R14, PT ;  /* 0x0000000e0500720c */ /* 0x004fda0003f06070 */
[----:B0-----:R-:W-:Y:S05]  /*04f0*/  @!P0 BRA `(.L_x_13) ;  /* 0x0000000000308947 */ /* 0x001fea0003800000 */
[----:B------:R-:W2:Y:S01]  /*0500*/  LDG.E.64.CONSTANT R12, desc[UR10][R8.64+0x8] ;  /* 0x0000080a080c7981 */ /* 0x000ea2000c1e9b00 */
[----:B------:R-:W-:Y:S01]  /*0510*/  ISETP.GE.U32.AND P2, PT, R14, R5, PT ;  /* 0x000000050e00720c */ /* 0x000fe20003f46070 */
[----:B------:R-:W-:-:S12]  /*0520*/  IMAD.MOV.U32 R11, RZ, RZ, R14 ;  /* 0x000000ffff0b7224 */ /* 0x000fd800078e000e */
[CC--:B--2---:R-:W-:Y:S01]  /*0530*/  @P2 ISETP.GE.U32.AND P0, PT, R2.reuse, R12.reuse, PT ;  /* 0x0000000c0200220c */ /* 0x0c4fe20003f06070 */
[----:B------:R-:W-:Y:S01]  /*0540*/  IMAD.MOV.U32 R15, RZ, RZ, R12 ;  /* 0x000000ffff0f7224 */ /* 0x000fe200078e000c */
[C---:B------:R-:W-:Y:S01]  /*0550*/  @P2 ISETP.LT.U32.AND P1, PT, R2.reuse, R12, PT ;  /* 0x0000000c0200220c */ /* 0x040fe20003f21070 */
[----:B------:R-:W-:Y:S01]  /*0560*/  IMAD.MOV.U32 R21, RZ, RZ, R13 ;  /* 0x000000ffff157224 */ /* 0x000fe200078e000d */
[CC--:B------:R-:W-:Y:S02]  /*0570*/  @P2 ISETP.GE.AND.EX P0, PT, R3.reuse, R13.reuse, PT, P0 ;  /* 0x0000000d0300220c */ /* 0x0c0fe40003f06300 */
[----:B------:R-:W-:Y:S02]  /*0580*/  @P2 ISETP.LT.AND.EX P1, PT, R3, R13, PT, P1 ;  /* 0x0000000d0300220c */ /* 0x000fe40003f21310 */
[----:B------:R-:W-:Y:S02]  /*0590*/  @P2 SEL R11, R5, R14, !P0 ;  /* 0x0000000e050b2207 */ /* 0x000fe40004000000 */
[----:B------:R-:W-:-:S02]  /*05a0*/  @P2 SEL R15, R2, R12, P1 ;  /* 0x0000000c020f2207 */ /* 0x000fc40000800000 */
[----:B------:R-:W-:-:S07]  /*05b0*/  @P2 SEL R21, R3, R13, P1 ;  /* 0x0000000d03152207 */ /* 0x000fce0000800000 */
.L_x_13:
[----:B------:R-:W-:Y:S05]  /*05c0*/  BSYNC.RECONVERGENT B2 ;  /* 0x0000000000027941 */ /* 0x000fea0003800200 */
.L_x_12:
[----:B-----5:R-:W-:Y:S01]  /*05d0*/  ISETP.GE.U32.AND P0, PT, R11, R16, PT ;  /* 0x000000100b00720c */ /* 0x020fe20003f06070 */
[----:B------:R-:W-:Y:S01]  /*05e0*/  BSSY.RECONVERGENT B2, `(.L_x_14) ;  /* 0x0000011000027945 */ /* 0x000fe20003800200 */
[----:B------:R-:W-:Y:S02]  /*05f0*/  IMAD.MOV.U32 R17, RZ, RZ, R15 ;  /* 0x000000ffff117224 */ /* 0x000fe400078e000f */
[----:B------:R-:W-:Y:S02]  /*0600*/  IMAD.MOV.U32 R19, RZ, RZ, R21 ;  /* 0x000000ffff137224 */ /* 0x000fe400078e0015 */
[----:B------:R-:W-:-:S07]  /*0610*/  IMAD.MOV.U32 R5, RZ, RZ, R11 ;  /* 0x000000ffff057224 */ /* 0x000fce00078e000b */
[----:B------:R-:W-:Y:S05]  /*0620*/  @!P0 BRA `(.L_x_15) ;  /* 0x0000000000308947 */ /* 0x000fea0003800000 */
[----:B------:R-:W2:Y:S01]  /*0630*/  LDG.E.64.CONSTANT R2, desc[UR10][R8.64+0x1008] ;  /* 0x0010080a08027981 */ /* 0x000ea2000c1e9b00 */
[----:B------:R-:W-:Y:S01]  /*0640*/  ISETP.GE.U32.AND P2, PT, R16, R11, PT ;  /* 0x0000000b1000720c */ /* 0x000fe20003f46070 */
[----:B------:R-:W-:-:S12]  /*0650*/  IMAD.MOV.U32 R5, RZ, RZ, R16 ;  /* 0x000000ffff057224 */ /* 0x000fd800078e0010 */
[CC--:B--2---:R-:W-:Y:S01]  /*0660*/  @P2 ISETP.GE.U32.AND P0, PT, R15.reuse, R2.reuse, PT ;  /* 0x000000020f00220c */ /* 0x0c4fe20003f06070 */
[----:B------:R-:W-:Y:S01]  /*0670*/  IMAD.MOV.U32 R17, RZ, RZ, R2 ;  /* 0x000000ffff117224 */ /* 0x000fe200078e0002 */
[----:B------:R-:W-:Y:S01]  /*0680*/  @P2 ISETP.LT.U32.AND P1, PT, R15, R2, PT ;  /* 0x000000020f00220c */ /* 0x000fe20003f21070 */
[----:B------:R-:W-:Y:S01]  /*0690*/  IMAD.MOV.U32 R19, RZ, RZ, R3 ;  /* 0x000000ffff137224 */ /* 0x000fe200078e0003 */
[CC--:B------:R-:W-:Y:S02]  /*06a0*/  @P2 ISETP.GE.AND.EX P0, PT, R21.reuse, R3.reuse, PT, P0 ;  /* 0x000000031500220c */ /* 0x0c0fe40003f06300 */
[----:B------:R-:W-:Y:S02]  /*06b0*/  @P2 ISETP.LT.AND.EX P1, PT, R21, R3, PT, P1 ;  /* 0x000000031500220c */ /* 0x000fe40003f21310 */
[----:B------:R-:W-:Y:S02]  /*06c0*/  @P2 SEL R5, R11, R16, !P0 ;  /* 0x000000100b052207 */ /* 0x000fe40004000000 */
[----:B------:R-:W-:-:S02]  /*06d0*/  @P2 SEL R17, R15, R2, P1 ;  /* 0x000000020f112207 */ /* 0x000fc40000800000 */
[----:B------:R-:W-:-:S07]  /*06e0*/  @P2 SEL R19, R21, R3, P1 ;  /* 0x0000000315132207 */ /* 0x000fce0000800000 */
.L_x_15:
[----:B------:R-:W-:Y:S05]  /*06f0*/  BSYNC.RECONVERGENT B2 ;  /* 0x0000000000027941 */ /* 0x000fea0003800200 */
.L_x_14:
[----:B------:R-:W-:Y:S01]  /*0700*/  ISETP.GE.U32.AND P0, PT, R5, R18, PT ;  /* 0x000000120500720c */ /* 0x000fe20003f06070 */
        /* <DEDUP_REMOVED lines=17> */
.L_x_17:
[----:B------:R-:W-:Y:S05]  /*0820*/  BSYNC.RECONVERGENT B2 ;  /* 0x0000000000027941 */ /* 0x000fea0003800200 */
.L_x_16:
        /* <DEDUP_REMOVED lines=9> */
[CC--:B--2---:R-:W-:Y:S02]  /*08c0*/  @P2 ISETP.GE.U32.AND P0, PT, R13.reuse, R2.reuse, PT ;  /* 0x000000020d00220c */ /* 0x0c4fe40003f06070 */
[----:B------:R-:W-:Y:S02]  /*08d0*/  @P2 ISETP.LT.U32.AND P1, PT, R13, R2, PT ;  /* 0x000000020d00220c */ /* 0x000fe40003f21070 */
[CC--:B------:R-:W-:Y:S02]  /*08e0*/  @P2 ISETP.GE.AND.EX P0, PT, R15.reuse, R3.reuse, PT, P0 ;  /* 0x000000030f00220c */ /* 0x0c0fe40003f06300 */
[----:B------:R-:W-:Y:S02]  /*08f0*/  @P2 ISETP.LT.AND.EX P1, PT, R15, R3, PT, P1 ;  /* 0x000000030f00220c */ /* 0x000fe40003f21310 */
[----:B------:R-:W-:Y:S02]  /*0900*/  @P2 SEL R5, R11, R10, !P0 ;  /* 0x0000000a0b052207 */ /* 0x000fe40004000000 */
[----:B------:R-:W-:-:S02]  /*0910*/  @P2 SEL R10, R13, R2, P1 ;  /* 0x000000020d0a2207 */ /* 0x000fc40000800000 */
[----:B------:R-:W-:-:S03]  /*0920*/  @P2 SEL R11, R15, R3, P1 ;  /* 0x000000030f0b2207 */ /* 0x000fc60000800000 */
[----:B------:R-:W-:Y:S02]  /*0930*/  @P2 IMAD.MOV.U32 R2, RZ, RZ, R10 ;  /* 0x000000ffff022224 */ /* 0x000fe400078e000a */
[----:B------:R-:W-:-:S07]  /*0940*/  @P2 IMAD.MOV.U32 R3, RZ, RZ, R11 ;  /* 0x000000ffff032224 */ /* 0x000fce00078e000b */
.L_x_19:
[----:B------:R-:W-:Y:S05]  /*0950*/  BSYNC.RECONVERGENT B2 ;  /* 0x0000000000027941 */ /* 0x000fea0003800200 */
.L_x_18:
[----:B------:R-:W-:-:S05]  /*0960*/  VIADD R4, R4, 0x400 ;  /* 0x0000040004047836 */ /* 0x000fca0000000000 */
[----:B------:R-:W-:-:S13]  /*0970*/  ISETP.GE.AND P0, PT, R4, UR4, PT ;  /* 0x0000000404007c0c */ /* 0x000fda000bf06270 */
[----:B------:R-:W-:Y:S05]  /*0980*/  @!P0 BRA `(.L_x_20) ;  /* 0xfffffff800b08947 */ /* 0x000fea000383ffff */
.L_x_6:
[----:B------:R-:W-:Y:S05]  /*0990*/  BSYNC.RECONVERGENT B1 ;  /* 0x0000000000017941 */ /* 0x000fea0003800200 */
.L_x_5:
[----:B------:R-:W2:Y:S02]  /*09a0*/  LDCU UR4, c[0x0][0x390] ;  /* 0x00007200ff0477ac */ /* 0x000ea40008000800 */
[----:B--2---:R-:W-:-:S09]  /*09b0*/  UISETP.GE.AND UP0, UPT, UR4, 0x100, UPT ;  /* 0x000001000400788c */ /* 0x004fd2000bf06270 */
[----:B------:R-:W-:Y:S05]  /*09c0*/  BRA.U !UP0, `(.L_x_21) ;  /* 0x00000011083c7547 */ /* 0x000fea000b800000 */
[----:B------:R-:W2:Y:S01]  /*09d0*/  S2R R12, SR_LANEID ;  /* 0x00000000000c7919 */ /* 0x000ea20000000000 */
[----:B------:R-:W-:Y:S01]  /*09e0*/  BSSY.RECONVERGENT B1, `(.L_x_22) ;  /* 0x0000015000017945 */ /* 0x000fe20003800200 */
[----:B01---5:R-:W-:Y:S01]  /*09f0*/  IMAD.MOV.U32 R7, RZ, RZ, R2 ;  /* 0x000000ffff077224 */ /* 0x023fe200078e0002 */
[----:B------:R-:W0:Y:S01]  /*0a00*/  SHFL.DOWN PT, R6, R5, 0x1, 0x1f ;  /* 0x08201f0005067f89 */ /* 0x000e2200000e0000 */
[----:B------:R-:W-:Y:S02]  /*0a10*/  IMAD.MOV.U32 R8, RZ, RZ, R3 ;  /* 0x000000ffff087224 */ /* 0x000fe400078e0003 */
[----:B------:R-:W-:Y:S01]  /*0a20*/  IMAD.MOV.U32 R4, RZ, RZ, R5 ;  /* 0x000000ffff047224 */ /* 0x000fe200078e0005 */
[----:B------:R1:W3:Y:S04]  /*0a30*/  SHFL.DOWN PT, R9, R2, 0x1, 0x1f ;  /* 0x08201f0002097f89 */ /* 0x0002e800000e0000 */
[----:B------:R1:W4:Y:S01]  /*0a40*/  SHFL.DOWN PT, R11, R3, 0x1, 0x1f ;  /* 0x08201f00030b7f89 */ /* 0x00032200000e0000 */
[----:B0-----:R-:W-:-:S04]  /*0a50*/  ISETP.GE.U32.AND P0, PT, R5, R6, PT ;  /* 0x000000060500720c */ /* 0x001fc80003f06070 */
[----:B--2---:R-:W-:-:S13]  /*0a60*/  ISETP.GT.OR P0, PT, R12, 0x1e, !P0 ;  /* 0x0000001e0c00780c */ /* 0x004fda0004704670 */
[----:B-1-34-:R-:W-:Y:S05]  /*0a70*/  @P0 BRA `(.L_x_23) ;  /* 0x00000000002c0947 */ /* 0x01afea0003800000 */
[----:B------:R-:W-:Y:S01]  /*0a80*/  ISETP.GE.U32.AND P2, PT, R6, R5, PT ;  /* 0x000000050600720c */ /* 0x000fe20003f46070 */
[----:B------:R-:W-:Y:S02]  /*0a90*/  IMAD.MOV.U32 R7, RZ, RZ, R9 ;  /* 0x000000ffff077224 */ /* 0x000fe400078e0009 */
[----:B------:R-:W-:Y:S02]  /*0aa0*/  IMAD.MOV.U32 R8, RZ, RZ, R11 ;  /* 0x000000ffff087224 */ /* 0x000fe400078e000b */
[----:B------:R-:W-:-:S08]  /*0ab0*/  IMAD.MOV.U32 R4, RZ, RZ, R6 ;  /* 0x000000ffff047224 */ /* 0x000fd000078e0006 */
[CC--:B------:R-:W-:Y:S02]  /*0ac0*/  @P2 ISETP.GE.U32.AND P0, PT, R2.reuse, R9.reuse, PT ;  /* 0x000000090200220c */ /* 0x0c0fe40003f06070 */
[C---:B------:R-:W-:Y:S02]  /*0ad0*/  @P2 ISETP.LT.U32.AND P1, PT, R2.reuse, R9, PT ;  /* 0x000000090200220c */ /* 0x040fe40003f21070 */
[CC--:B------:R-:W-:Y:S02]  /*0ae0*/  @P2 ISETP.GE.AND.EX P0, PT, R3.reuse, R11.reuse, PT, P0 ;  /* 0x0000000b0300220c */ /* 0x0c0fe40003f06300 */
[----:B------:R-:W-:Y:S02]  /*0af0*/  @P2 ISETP.LT.AND.EX P1, PT, R3, R11, PT, P1 ;  /* 0x0000000b0300220c */ /* 0x000fe40003f21310 */
[----:B------:R-:W-:Y:S02]  /*0b00*/  @P2 SEL R4, R5, R6, !P0 ;  /* 0x0000000605042207 */ /* 0x000fe40004000000 */
[----:B------:R-:W-:-:S02]  /*0b10*/  @P2 SEL R7, R2, R9, P1 ;  /* 0x0000000902072207 */ /* 0x000fc40000800000 */
[----:B------:R-:W-:-:S07]  /*0b20*/  @P2 SEL R8, R3, R11, P1 ;  /* 0x0000000b03082207 */ /* 0x000fce0000800000 */
.L_x_23:
[----:B------:R-:W-:Y:S05]  /*0b30*/  BSYNC.RECONVERGENT B1 ;  /* 0x0000000000017941 */ /* 0x000fea0003800200 */
.L_x_22:
[----:B------:R-:W0:Y:S01]  /*0b40*/  SHFL.DOWN PT, R3, R4, 0x2, 0x1f ;  /* 0x08401f0004037f89 */ /* 0x000e2200000e0000 */
[----:B------:R-:W-:Y:S01]  /*0b50*/  BSSY.RECONVERGENT B1, `(.L_x_24) ;  /* 0x0000014000017945 */ /* 0x000fe20003800200 */
[----:B------:R-:W-:Y:S02]  /*0b60*/  IMAD.MOV.U32 R5, RZ, RZ, R7 ;  /* 0x000000ffff057224 */ /* 0x000fe400078e0007 */
[----:B------:R1:W2:Y:S01]  /*0b70*/  SHFL.DOWN PT, R10, R7, 0x2, 0x1f ;  /* 0x08401f00070a7f89 */ /* 0x0002a200000e0000 */
[----:B------:R-:W-:Y:S02]  /*0b80*/  IMAD.MOV.U32 R6, RZ, RZ, R8 ;  /* 0x000000ffff067224 */ /* 0x000fe400078e0008 */
[----:B------:R-:W-:Y:S01]  /*0b90*/  IMAD.MOV.U32 R2, RZ, RZ, R4 ;  /* 0x000000ffff027224 */ /* 0x000fe200078e0004 */
[----:B------:R1:W3:Y:S01]  /*0ba0*/  SHFL.DOWN PT, R9, R8, 0x2, 0x1f ;  /* 0x08401f0008097f89 */ /* 0x0002e200000e0000 */
[----:B0-----:R-:W-:-:S04]  /*0bb0*/  ISETP.GE.U32.AND P0, PT, R4, R3, PT ;  /* 0x000000030400720c */ /* 0x001fc80003f06070 */
[----:B------:R-:W-:-:S13]  /*0bc0*/  ISETP.GT.OR P0, PT, R12, 0x1d, !P0 ;  /* 0x0000001d0c00780c */ /* 0x000fda0004704670 */
[----:B-123--:R-:W-:Y:S05]  /*0bd0*/  @P0 BRA `(.L_x_25) ;  /* 0x00000000002c0947 */ /* 0x00efea0003800000 */
[----:B------:R-:W-:Y:S01]  /*0be0*/  ISETP.GE.U32.AND P2, PT, R3, R4, PT ;  /* 0x000000040300720c */ /* 0x000fe20003f46070 */
[----:B------:R-:W-:Y:S02]  /*0bf0*/  IMAD.MOV.U32 R5, RZ, RZ, R10 ;  /* 0x000000ffff057224 */ /* 0x000fe400078e000a */
[----:B------:R-:W-:Y:S02]  /*0c00*/  IMAD.MOV.U32 R6, RZ, RZ, R9 ;  /* 0x000000ffff067224 */ /* 0x000fe400078e0009 */
[----:B------:R-:W-:-:S08]  /*0c10*/  IMAD.MOV.U32 R2, RZ, RZ, R3 ;  /* 0x000000ffff027224 */ /* 0x000fd000078e0003 */
[CC--:B------:R-:W-:Y:S02]  /*0c20*/  @P2 ISETP.GE.U32.AND P0, PT, R7.reuse, R10.reuse, PT ;  /* 0x0000000a0700220c */ /* 0x0c0fe40003f06070 */
[CC--:B------:R-:W-:Y:S02]  /*0c30*/  @P2 ISETP.LT.U32.AND P1, PT, R7.reuse, R10.reuse, PT ;  /* 0x0000000a0700220c */ /* 0x0c0fe40003f21070 */
[CC--:B------:R-:W-:Y:S02]  /*0c40*/  @P2 ISETP.GE.AND.EX P0, PT, R8.reuse, R9.reuse, PT, P0 ;  /* 0x000000090800220c */ /* 0x0c0fe40003f06300 */
[----:B------:R-:W-:Y:S02]  /*0c50*/  @P2 ISETP.LT.AND.EX P1, PT, R8, R9, PT, P1 ;  /* 0x000000090800220c */ /* 0x000fe40003f21310 */
[----:B------:R-:W-:Y:S02]  /*0c60*/  @P2 SEL R2, R4, R3, !P0 ;  /* 0x0000000304022207 */ /* 0x000fe40004000000 */
[----:B------:R-:W-:-:S02]  /*0c70*/  @P2 SEL R5, R7, R10, P1 ;  /* 0x0000000a07052207 */ /* 0x000fc40000800000 */
[----:B------:R-:W-:-:S07]  /*0c80*/  @P2 SEL R6, R8, R9, P1 ;  /* 0x0000000908062207 */ /* 0x000fce0000800000 */
.L_x_25:
[----:B------:R-:W-:Y:S05]  /*0c90*/  BSYNC.RECONVERGENT B1 ;  /* 0x0000000000017941 */ /* 0x000fea0003800200 */
.L_x_24:
        /* <DEDUP_REMOVED lines=21> */
.L_x_27:
[----:B------:R-:W-:Y:S05]  /*0df0*/  BSYNC.RECONVERGENT B1 ;  /* 0x0000000000017941 */ /* 0x000fea0003800200 */
.L_x_26:
        /* <DEDUP_REMOVED lines=15> */
[----:B------:R-:W-:Y:S02]  /*0ef0*/  @P2 ISETP.LT.U32.AND P1, PT, R4, R9, PT ;  /* 0x000000090400220c */ /* 0x000fe40003f21070 */
[CC--:B------:R-:W-:Y:S02]  /*0f00*/  @P2 ISETP.GE.AND.EX P0, PT, R8.reuse, R11.reuse, PT, P0 ;  /* 0x0000000b0800220c */ /* 0x0c0fe40003f06300 */
[----:B------:R-:W-:Y:S02]  /*0f10*/  @P2 ISETP.LT.AND.EX P1, PT, R8, R11, PT, P1 ;  /* 0x0000000b0800220c */ /* 0x000fe40003f21310 */
[----:B------:R-:W-:Y:S02]  /*0f20*/  @P2 SEL R5, R3, R2, !P0 ;  /* 0x0000000203052207 */ /* 0x000fe40004000000 */
[----:B------:R-:W-:-:S02]  /*0f30*/  @P2 SEL R6, R4, R9, P1 ;  /* 0x0000000904062207 */ /* 0x000fc40000800000 */
[----:B------:R-:W-:-:S07]  /*0f40*/  @P2 SEL R7, R8, R11, P1 ;  /* 0x0000000b08072207 */ /* 0x000fce0000800000 */
.L_x_29:
[----:B------:R-:W-:Y:S05]  /*0f50*/  BSYNC.RECONVERGENT B1 ;  /* 0x0000000000017941 */ /* 0x000fea0003800200 */
.L_x_28:
[----:B------:R-:W0:Y:S01]  /*0f60*/  SHFL.DOWN PT, R8, R5, 0x10, 0x1f ;  /* 0x0a001f0005087f89 */ /* 0x000e2200000e0000 */
[----:B------:R-:W-:Y:S01]  /*0f70*/  BSSY.RECONVERGENT B1, `(.L_x_30) ;  /* 0x0000015000017945 */ /* 0x000fe20003800200 */
[----:B------:R-:W-:Y:S01]  /*0f80*/  ISETP.NE.AND P2, PT, R12, RZ, PT ;  /* 0x000000ff0c00720c */ /* 0x000fe20003f45270 */
[----:B------:R-:W-:Y:S01]  /*0f90*/  IMAD.MOV.U32 R3, RZ, RZ, R6 ;  /* 0x000000ffff037224 */ /* 0x000fe200078e0006 */
        /* <DEDUP_REMOVED lines=18> */
.L_x_31:
[----:B------:R-:W-:Y:S05]  /*10c0*/  BSYNC.RECONVERGENT B1 ;  /* 0x0000000000017941 */ /* 0x000fea0003800200 */
.L_x_30:
[----:B------:R-:W-:Y:S04]  /*10d0*/  BSSY.RECONVERGENT B1, `(.L_x_32) ;  /* 0x000000c000017945 */ /* 0x000fe80003800200 */
[----:B------:R-:W-:Y:S05]  /*10e0*/  @P2 BRA `(.L_x_33) ;  /* 0x0000000000282947 */ /* 0x000fea0003800000 */
[----:B------:R-:W0:Y:S01]  /*10f0*/  S2R R7, SR_CgaCtaId ;  /* 0x0000000000077919 */ /* 0x000e220000008800 */
[----:B------:R-:W-:Y:S02]  /*1100*/  MOV R6, 0x400 ;  /* 0x0000040000067802 */ /* 0x000fe40000000f00 */
[----:B------:R-:W-:-:S04]  /*1110*/  SHF.R.U32.HI R5, RZ, 0x1, R0 ;  /* 0x00000001ff057819 */ /* 0x000fc80000011600 */
[----:B------:R-:W-:Y:S02]  /*1120*/  LOP3.LUT R5, R5, 0x1f0, RZ, 0xc0, !PT ;  /* 0x000001f005057812 */ /* 0x000fe400078ec0ff */
[----:B0-----:R-:W-:Y:S01]  /*1130*/  LEA R6, R7, R6, 0x18 ;  /* 0x0000000607067211 */ /* 0x001fe200078ec0ff */
[----:B------:R-:W-:-:S04]  /*1140*/  IMAD.MOV.U32 R7, RZ, RZ, R4 ;  /* 0x000000ffff077224 */ /* 0x000fc800078e0004 */
[----:B------:R-:W-:Y:S02]  /*1150*/  IMAD.IADD R5, R5, 0x1, R6 ;  /* 0x0000000105057824 */ /* 0x000fe400078e0206 */
[----:B------:R-:W-:-:S03]  /*1160*/  IMAD.MOV.U32 R6, RZ, RZ, R3 ;  /* 0x000000ffff067224 */ /* 0x000fc600078e0003 */
[----:B------:R0:W-:Y:S04]  /*1170*/  STS [R5+0x8], R2 ;  /* 0x0000080205007388 */ /* 0x0001e80000000800 */
[----:B------:R0:W-:Y:S02]  /*1180*/  STS.64 [R5+0x10], R6 ;  /* 0x0000100605007388 */ /* 0x0001e40000000a00 */
.L_x_33:
[----:B------:R-:W-:Y:S05]  /*1190*/  BSYNC.RECONVERGENT B1 ;  /* 0x0000000000017941 */ /* 0x000fea0003800200 */
.L_x_32:
[----:B------:R-:W-:Y:S01]  /*11a0*/  BAR.SYNC.DEFER_BLOCKING 0x0 ;  /* 0x0000000000007b1d */ /* 0x000fe20000010000 */
[----:B------:R-:W-:-:S13]  /*11b0*/  ISETP.NE.AND P1, PT, R0, RZ, PT ;  /* 0x000000ff0000720c */ /* 0x000fda0003f25270 */
[----:B------:R-:W-:Y:S05]  /*11c0*/  @P1 BRA `(.L_x_34) ;  /* 0x0000005000c01947 */ /* 0x000fea0003800000 */
[----:B0-----:R-:W0:Y:S01]  /*11d0*/  S2R R5, SR_CgaCtaId ;  /* 0x0000000000057919 */ /* 0x001e220000008800 */
[----:B------:R-:W-:Y:S01]  /*11e0*/  MOV R8, 0x400 ;  /* 0x0000040000087802 */ /* 0x000fe20000000f00 */
[----:B------:R-:W-:Y:S01]  /*11f0*/  BSSY.RECONVERGENT B1, `(.L_x_35) ;  /* 0x000001a000017945 */ /* 0x000fe20003800200 */
[----:B------:R-:W-:Y:S02]  /*1200*/  IMAD.MOV.U32 R12, RZ, RZ, R2 ;  /* 0x000000ffff0c7224 */ /* 0x000fe400078e0002 */
[----:B------:R-:W-:Y:S02]  /*1210*/  IMAD.MOV.U32 R6, RZ, RZ, R3 ;  /* 0x000000ffff067224 */ /* 0x000fe400078e0003 */
[----:B------:R-:W-:Y:S01]  /*1220*/  IMAD.MOV.U32 R7, RZ, RZ, R4 ;  /* 0x000000ffff077224 */ /* 0x000fe200078e0004 */
[----:B0-----:R-:W-:-:S05]  /*1230*/  LEA R8, R5, R8, 0x18 ;  /* 0x0000000805087211 */ /* 0x001fca00078ec0ff */
[----:B------:R-:W0:Y:S04]  /*1240*/  LDS R11, [R8+0x18] ;  /* 0x00001800080b7984 */ /* 0x000e280000000800 */
[----:B------:R1:W2:Y:S04]  /*1250*/  LDS R13, [R8+0x28] ;  /* 0x00002800080d7984 */ /* 0x0002a80000000800 */
[----:B------:R1:W3:Y:S04]  /*1260*/  LDS R15, [R8+0x38] ;  /* 0x00003800080f7984 */ /* 0x0002e80000000800 */
[----:B------:R1:W4:Y:S04]  /*1270*/  LDS R10, [R8+0x48] ;  /* 0x00004800080a7984 */ /* 0x0003280000000800 */
[----:B------:R1:W1:Y:S04]  /*1280*/  LDS R9, [R8+0x58] ;  /* 0x0000580008097984 */ /* 0x0002680000000800 */
[----:B------:R0:W1:Y:S04]  /*1290*/  LDS R5, [R8+0x68] ;  /* 0x0000680008057984 */ /* 0x0000680000000800 */
[----:B------:R0:W1:Y:S02]  /*12a0*/  LDS R0, [R8+0x78] ;  /* 0x0000780008007984 */ /* 0x0000640000000800 */
[----:B0-----:R-:W-:-:S13]  /*12b0*/  ISETP.GE.U32.AND P0, PT, R2, R11, PT ;  /* 0x0000000b0200720c */ /* 0x001fda0003f06070 */
[----:B--234-:R-:W-:Y:S05]  /*12c0*/  @!P0 BRA `(.L_x_36) ;  /* 0x0000000000308947 */ /* 0x01cfea0003800000 */
[----:B------:R-:W0:Y:S01]  /*12d0*/  LDS.64 R6, [R8+0x20] ;  /* 0x0000200008067984 */ /* 0x000e220000000a00 */
[----:B------:R-:W-:Y:S01]  /*12e0*/  ISETP.GE.U32.AND P3, PT, R11, R2, PT ;  /* 0x000000020b00720c */ /* 0x000fe20003f66070 */
[----:B------:R-:W-:-:S12]  /*12f0*/  IMAD.MOV.U32 R12, RZ, RZ, R11 ;  /* 0x000000ffff0c7224 */ /* 0x000fd800078e000b */
[CC--:B0-----:R-:W-:Y:S02]  /*1300*/  @P3 ISETP.LT.U32.AND P2, PT, R3.reuse, R6.reuse, PT ;  /* 0x000000060300320c */ /* 0x0c1fe40003f41070 */
[CC--:B------:R-:W-:Y:S02]  /*1310*/  @P3 ISETP.GE.U32.AND P0, PT, R3.reuse, R6.reuse, PT ;  /* 0x000000060300320c */ /* 0x0c0fe40003f06070 */
[CC--:B------:R-:W-:Y:S02]  /*1320*/  @P3 ISETP.LT.AND.EX P2, PT, R4.reuse, R7.reuse, PT, P2 ;  /* 0x000000070400320c */ /* 0x0c0fe40003f41320 */
[CC--:B------:R-:W-:Y:S02]  /*1330*/  @P3 ISETP.GE.AND.EX P0, PT, R4.reuse, R7.reuse, PT, P0 ;  /* 0x000000070400320c */ /* 0x0c0fe40003f06300 */
[----:B------:R-:W-:Y:S02]  /*1340*/  @P3 SEL R3, R3, R6, P2 ;  /* 0x0000000603033207 */ /* 0x000fe40001000000 */
[----:B------:R-:W-:-:S02]  /*1350*/  @P3 SEL R4, R4, R7, P2 ;  /* 0x0000000704043207 */ /* 0x000fc40001000000 */
[----:B------:R-:W-:Y:S01]  /*1360*/  @P3 SEL R12, R2, R11, !P0 ;  /* 0x0000000b020c3207 */ /* 0x000fe20004000000 */
[----:B------:R-:W-:Y:S02]  /*1370*/  @P3 IMAD.MOV.U32 R6, RZ, RZ, R3 ;  /* 0x000000ffff063224 */ /* 0x000fe400078e0003 */
[----:B------:R-:W-:-:S07]  /*1380*/  @P3 IMAD.MOV.U32 R7, RZ, RZ, R4 ;  /* 0x000000ffff073224 */ /* 0x000fce00078e0004 */
.L_x_36:
[----:B------:R-:W-:Y:S05]  /*1390*/  BSYNC.RECONVERGENT B1 ;  /* 0x0000000000017941 */ /* 0x000fea0003800200 */
.L_x_35:
[----:B------:R-:W-:Y:S01]  /*13a0*/  ISETP.GE.U32.AND P0, PT, R12, R13, PT ;  /* 0x0000000d0c00720c */ /* 0x000fe20003f06070 */
[----:B------:R-:W-:Y:S01]  /*13b0*/  BSSY.RECONVERGENT B1, `(.L_x_37) ;  /* 0x0000011000017945 */ /* 0x000fe20003800200 */
[----:B------:R-:W-:Y:S02]  /*13c0*/  IMAD.MOV.U32 R17, RZ, RZ, R6 ;  /* 0x000000ffff117224 */ /* 0x000fe400078e0006 */
[----:B------:R-:W-:Y:S02]  /*13d0*/  IMAD.MOV.U32 R14, RZ, RZ, R7 ;  /* 0x000000ffff0e7224 */ /* 0x000fe400078e0007 */
[----:B------:R-:W-:-:S07]  /*13e0*/  IMAD.MOV.U32 R2, RZ, RZ, R12 ;  /* 0x000000ffff027224 */ /* 0x000fce00078e000c */
[----:B------:R-:W-:Y:S05]  /*13f0*/  @!P0 BRA `(.L_x_38) ;  /* 0x0000000000308947 */ /* 0x000fea0003800000 */
[----:B------:R-:W0:Y:S01]  /*1400*/  LDS.64 R18, [R8+0x30] ;  /* 0x0000300008127984 */ /* 0x000e220000000a00 */
[----:B------:R-:W-:Y:S01]  /*1410*/  ISETP.GE.U32.AND P3, PT, R13, R12, PT ;  /* 0x0000000c0d00720c */ /* 0x000fe20003f66070 */
[----:B------:R-:W-:-:S12]  /*1420*/  IMAD.MOV.U32 R2, RZ, RZ, R13 ;  /* 0x000000ffff027224 */ /* 0x000fd800078e000d */
[CC--:B0-----:R-:W-:Y:S01]  /*1430*/  @P3 ISETP.GE.U32.AND P0, PT, R6.reuse, R18.reuse, PT ;  /* 0x000000120600320c */ /* 0x0c1fe20003f06070 */
[----:B------:R-:W-:Y:S01]  /*1440*/  IMAD.MOV.U32 R17, RZ, RZ, R18 ;  /* 0x000000ffff117224 */ /* 0x000fe200078e0012 */
[-C--:B------:R-:W-:Y:S01]  /*1450*/  @P3 ISETP.LT.U32.AND P2, PT, R6, R18.reuse, PT ;  /* 0x000000120600320c */ /* 0x080fe20003f41070 */
[----:B------:R-:W-:Y:S01]  /*1460*/  IMAD.MOV.U32 R14, RZ, RZ, R19 ;  /* 0x000000ffff0e7224 */ /* 0x000fe200078e0013 */
[CC--:B------:R-:W-:Y:S02]  /*1470*/  @P3 ISETP.GE.AND.EX P0, PT, R7.reuse, R19.reuse, PT, P0 ;  /* 0x000000130700320c */ /* 0x0c0fe40003f06300 */
[----:B------:R-:W-:Y:S02]  /*1480*/  @P3 ISETP.LT.AND.EX P2, PT, R7, R19, PT, P2 ;  /* 0x000000130700320c */ /* 0x000fe40003f41320 */
[----:B------:R-:W-:Y:S02]  /*1490*/  @P3 SEL R2, R12, R13, !P0 ;  /* 0x0000000d0c023207 */ /* 0x000fe40004000000 */
[----:B------:R-:W-:-:S02]  /*14a0*/  @P3 SEL R17, R6, R18, P2 ;  /* 0x0000001206113207 */ /* 0x000fc40001000000 */
[----:B------:R-:W-:-:S07]  /*14b0*/  @P3 SEL R14, R7, R19, P2 ;  /* 0x00000013070e3207 */ /* 0x000fce0001000000 */
.L_x_38:
[----:B------:R-:W-:Y:S05]  /*14c0*/  BSYNC.RECONVERGENT B1 ;  /* 0x0000000000017941 */ /* 0x000fea0003800200 */
.L_x_37:
        /* <DEDUP_REMOVED lines=11> */
[CC--:B------:R-:W-:Y:S01]  /*1580*/  @P3 ISETP.LT.U32.AND P2, PT, R17.reuse, R6.reuse, PT ;  /* 0x000000061100320c */ /* 0x0c0fe20003f41070 */
[----:B------:R-:W-:Y:S01]  /*1590*/  IMAD.MOV.U32 R4, RZ, RZ, R7 ;  /* 0x000000ffff047224 */ /* 0x000fe200078e0007 */
[CC--:B------:R-:W-:Y:S02]  /*15a0*/  @P3 ISETP.GE.AND.EX P0, PT, R14.reuse, R7.reuse, PT, P0 ;  /* 0x000000070e00320c */ /* 0x0c0fe40003f06300 */
[----:B------:R-:W-:Y:S02]  /*15b0*/  @P3 ISETP.LT.AND.EX P2, PT, R14, R7, PT, P2 ;  /* 0x000000070e00320c */ /* 0x000fe40003f41320 */
[----:B------:R-:W-:Y:S02]  /*15c0*/  @P3 SEL R3, R2, R15, !P0 ;  /* 0x0000000f02033207 */ /* 0x000fe40004000000 */
[----:B------:R-:W-:-:S02]  /*15d0*/  @P3 SEL R11, R17, R6, P2 ;  /* 0x00000006110b3207 */ /* 0x000fc40001000000 */
[----:B------:R-:W-:-:S07]  /*15e0*/  @P3 SEL R4, R14, R7, P2 ;  /* 0x000000070e043207 */ /* 0x000fce0001000000 */
.L_x_40:
[----:B------:R-:W-:Y:S05]  /*15f0*/  BSYNC.RECONVERGENT B1 ;  /* 0x0000000000017941 */ /* 0x000fea0003800200 */
.L_x_39:
        /* <DEDUP_REMOVED lines=18> */
.L_x_42:
[----:B------:R-:W-:Y:S05]  /*1720*/  BSYNC.RECONVERGENT B1 ;  /* 0x0000000000017941 */ /* 0x000fea0003800200 */
.L_x_41:
[----:B-1----:R-:W-:Y:S01]  /*1730*/  ISETP.GE.U32.AND P0, PT, R2, R9, PT ;  /* 0x000000090200720c */ /* 0x002fe20003f06070 */
        /* <DEDUP_REMOVED lines=17> */
.L_x_44:
[----:B------:R-:W-:Y:S05]  /*1850*/  BSYNC.RECONVERGENT B1 ;  /* 0x0000000000017941 */ /* 0x000fea0003800200 */
.L_x_43:
        /* <DEDUP_REMOVED lines=18> */
.L_x_46:
[----:B------:R-:W-:Y:S05]  /*1980*/  BSYNC.RECONVERGENT B1 ;  /* 0x0000000000017941 */ /* 0x000fea0003800200 */
.L_x_45:
[----:B------:R-:W-:Y:S01]  /*1990*/  ISETP.GE.U32.AND P0, PT, R7, R0, PT ;  /* 0x000000000700720c */ /* 0x000fe20003f06070 */
[----:B------:R-:W-:Y:S02]  /*19a0*/  IMAD.MOV.U32 R2, RZ, RZ, R7 ;  /* 0x000000ffff027224 */ /* 0x000fe400078e0007 */
[----:B------:R-:W-:Y:S02]  /*19b0*/  IMAD.MOV.U32 R3, RZ, RZ, R9 ;  /* 0x000000ffff037224 */ /* 0x000fe400078e0009 */
[----:B------:R-:W-:-:S08]  /*19c0*/  IMAD.MOV.U32 R4, RZ, RZ, R6 ;  /* 0x000000ffff047224 */ /* 0x000fd000078e0006 */
[----:B------:R-:W-:Y:S05]  /*19d0*/  @!P0 BRA `(.L_x_34) ;  /* 0x0000004800bc8947 */ /* 0x000fea0003800000 */
[----:B------:R-:W0:Y:S01]  /*19e0*/  LDS.64 R10, [R8+0x80] ;  /* 0x00008000080a7984 */ /* 0x000e220000000a00 */
[----:B------:R-:W-:Y:S01]  /*19f0*/  ISETP.GE.U32.AND P0, PT, R0, R7, PT ;  /* 0x000000070000720c */ /* 0x000fe20003f06070 */
[----:B------:R-:W-:Y:S02]  /*1a00*/  IMAD.MOV.U32 R2, RZ, RZ, R0 ;  /* 0x000000ffff027224 */ /* 0x000fe400078e0000 */
[----:B0-----:R-:W-:Y:S02]  /*1a10*/  IMAD.MOV.U32 R3, RZ, RZ, R10 ;  /* 0x000000ffff037224 */ /* 0x001fe400078e000a */
[----:B------:R-:W-:-:S08]  /*1a20*/  IMAD.MOV.U32 R4, RZ, RZ, R11 ;  /* 0x000000ffff047224 */ /* 0x000fd000078e000b */
[----:B------:R-:W-:Y:S05]  /*1a30*/  @!P0 BRA `(.L_x_34) ;  /* 0x0000004800a48947 */ /* 0x000fea0003800000 */
[CC--:B------:R-:W-:Y:S02]  /*1a40*/  ISETP.GE.U32.AND P0, PT, R9.reuse, R10.reuse, PT ;  /* 0x0000000a0900720c */ /* 0x0c0fe40003f06070 */
[----:B------:R-:W-:Y:S02]  /*1a50*/  ISETP.LT.U32.AND P2, PT, R9, R10, PT ;  /* 0x0000000a0900720c */ /* 0x000fe40003f41070 */
[CC--:B------:R-:W-:Y:S02]  /*1a60*/  ISETP.GE.AND.EX P0, PT, R6.reuse, R11.reuse, PT, P0 ;  /* 0x0000000b0600720c */ /* 0x0c0fe40003f06300 */
[----:B------:R-:W-:Y:S02]  /*1a70*/  ISETP.LT.AND.EX P2, PT, R6, R11, PT, P2 ;  /* 0x0000000b0600720c */ /* 0x000fe40003f41320 */
[----:B------:R-:W-:Y:S02]  /*1a80*/  SEL R2, R7, R0, !P0 ;  /* 0x0000000007027207 */ /* 0x000fe40004000000 */
[----:B------:R-:W-:-:S02]  /*1a90*/  SEL R3, R9, R10, P2 ;  /* 0x0000000a09037207 */ /* 0x000fc40001000000 */
[----:B------:R-:W-:Y:S01]  /*1aa0*/  SEL R4, R6, R11, P2 ;  /* 0x0000000b06047207 */ /* 0x000fe20001000000 */
[----:B------:R-:W-:Y:S06]  /*1ab0*/  BRA `(.L_x_34) ;  /* 0x0000004800847947 */ /* 0x000fec0003800000 */
.L_x_21:
[----:B------:R-:W-:Y:S01]  /*1ac0*/  LOP3.LUT R4, R0, 0x3e0, RZ, 0xc0, !PT ;  /* 0x000003e000047812 */ /* 0x000fe200078ec0ff */
[----:B------:R-:W-:Y:S01]  /*1ad0*/  BSSY.RECONVERGENT B1, `(.L_x_47) ;  /* 0x000001b000017945 */ /* 0x000fe20003800200 */
[----:B-----5:R-:W-:Y:S02]  /*1ae0*/  IMAD.MOV.U32 R12, RZ, RZ, R2 ;  /* 0x000000ffff0c7224 */ /* 0x020fe400078e0002 */
[----:B------:R-:W-:Y:S02]  /*1af0*/  IMAD.MOV.U32 R14, RZ, RZ, R3 ;  /* 0x000000ffff0e7224 */ /* 0x000fe400078e0003 */
[----:B01----:R-:W-:Y:S01]  /*1b00*/  VIADD R6, R4, 0x20 ;  /* 0x0000002004067836 */ /* 0x003fe20000000000 */
[----:B------:R-:W-:-:S04]  /*1b10*/  LOP3.LUT R4, RZ, R4, RZ, 0x33, !PT ;  /* 0x00000004ff047212 */ /* 0x000fc800078e33ff */
[----:B------:R-:W-:Y:S01]  /*1b20*/  ISETP.GT.AND P0, PT, R6, UR4, PT ;  /* 0x0000000406007c0c */ /* 0x000fe2000bf04270 */
[----:B------:R-:W-:Y:S02]  /*1b30*/  VIADD R4, R4, UR4 ;  /* 0x0000000404047c36 */ /* 0x000fe40008000000 */
[----:B------:R-:W-:-:S03]  /*1b40*/  IMAD.MOV.U32 R6, RZ, RZ, R5 ;  /* 0x000000ffff067224 */ /* 0x000fc600078e0005 */
[----:B------:R-:W-:Y:S02]  /*1b50*/  SEL R7, R4, 0x1f, P0 ;  /* 0x0000001f04077807 */ /* 0x000fe40000000000 */
[----:B------:R-:W0:Y:S03]  /*1b60*/  S2R R4, SR_LANEID ;  /* 0x0000000000047919 */ /* 0x000e260000000000 */
[----:B------:R-:W1:Y:S04]  /*1b70*/  SHFL.DOWN PT, R8, R5, 0x1, R7 ;  /* 0x0820000005087989 */ /* 0x000e6800000e0007 */
[----:B------:R2:W3:Y:S04]  /*1b80*/  SHFL.DOWN PT, R9, R2, 0x1, R7 ;  /* 0x0820000002097989 */ /* 0x0004e800000e0007 */
[----:B------:R2:W4:Y:S01]  /*1b90*/  SHFL.DOWN PT, R11, R3, 0x1, R7 ;  /* 0x08200000030b7989 */ /* 0x00052200000e0007 */
[----:B-1----:R-:W-:-:S04]  /*1ba0*/  ISETP.GE.U32.AND P0, PT, R5, R8, PT ;  /* 0x000000080500720c */ /* 0x002fc80003f06070 */
[----:B0-----:R-:W-:-:S13]  /*1bb0*/  ISETP.GE.OR P0, PT, R4, R7, !P0 ;  /* 0x000000070400720c */ /* 0x001fda0004706670 */
[----:B--234-:R-:W-:Y:S05]  /*1bc0*/  @P0 BRA `(.L_x_48) ;  /* 0x00000000002c0947 */ /* 0x01cfea0003800000 */
        /* <DEDUP_REMOVED lines=11> */
.L_x_48:
[----:B------:R-:W-:Y:S05]  /*1c80*/  BSYNC.RECONVERGENT B1 ;  /* 0x0000000000017941 */ /* 0x000fea0003800200 */
.L_x_47:
[----:B------:R-:W0:Y:S01]  /*1c90*/  SHFL.DOWN PT, R3, R6, 0x2, R7 ;  /* 0x0840000006037989 */ /* 0x000e2200000e0007 */
[----:B------:R-:W-:Y:S01]  /*1ca0*/  VIADD R2, R4, 0x2 ;  /* 0x0000000204027836 */ /* 0x000fe20000000000 */
[----:B------:R-:W-:Y:S01]  /*1cb0*/  BSSY.RECONVERGENT B1, `(.L_x_49) ;  /* 0x0000014000017945 */ /* 0x000fe20003800200 */
[----:B------:R-:W-:Y:S01]  /*1cc0*/  IMAD.MOV.U32 R8, RZ, RZ, R12 ;  /* 0x000000ffff087224 */ /* 0x000fe200078e000c */
[----:B------:R1:W2:Y:S01]  /*1cd0*/  SHFL.DOWN PT, R5, R12, 0x2, R7 ;  /* 0x084000000c057989 */ /* 0x0002a200000e0007 */
[----:B------:R-:W-:-:S03]  /*1ce0*/  IMAD.MOV.U32 R10, RZ, RZ, R14 ;  /* 0x000000ffff0a7224 */ /* 0x000fc600078e000e */
[----:B------:R1:W3:Y:S01]  /*1cf0*/  SHFL.DOWN PT, R9, R14, 0x2, R7 ;  /* 0x084000000e097989 */ /* 0x0002e200000e0007 */
[----:B0-----:R-:W-:-:S04]  /*1d00*/  ISETP.GE.U32.AND P0, PT, R6, R3, PT ;  /* 0x000000030600720c */ /* 0x001fc80003f06070 */
[----:B------:R-:W-:Y:S01]  /*1d10*/  ISETP.GT.OR P0, PT, R2, R7, !P0 ;  /* 0x000000070200720c */ /* 0x000fe20004704670 */
[----:B------:R-:W-:-:S12]  /*1d20*/  IMAD.MOV.U32 R2, RZ, RZ, R6 ;  /* 0x000000ffff027224 */ /* 0x000fd800078e0006 */
        /* <DEDUP_REMOVED lines=12> */
.L_x_50:
[----:B------:R-:W-:Y:S05]  /*1df0*/  BSYNC.RECONVERGENT B1 ;  /* 0x0000000000017941 */ /* 0x000fea0003800200 */
.L_x_49:
        /* <DEDUP_REMOVED lines=22> */
.L_x_52:
[----:B------:R-:W-:Y:S05]  /*1f60*/  BSYNC.RECONVERGENT B1 ;  /* 0x0000000000017941 */ /* 0x000fea0003800200 */
.L_x_51:
[----:B------:R-:W0:Y:S01]  /*1f70*/  SHFL.DOWN PT, R3, R6, 0x8, R7 ;  /* 0x0900000006037989 */ /* 0x000e2200000e0007 */
[----:B------:R-:W-:Y:S01]  /*1f80*/  VIADD R2, R4, 0x8 ;  /* 0x0000000804027836 */ /* 0x000fe20000000000 */
[----:B------:R-:W-:Y:S01]  /*1f90*/  BSSY.RECONVERGENT B1, `(.L_x_53) ;  /* 0x0000014000017945 */ /* 0x000fe20003800200 */
[----:B------:R-:W-:Y:S01]  /*1fa0*/  IMAD.MOV.U32 R8, RZ, RZ, R6 ;  /* 0x000000ffff087224 */ /* 0x000fe200078e0006 */
[----:B------:R1:W2:Y:S01]  /*1fb0*/  SHFL.DOWN PT, R5, R14, 0x8, R7 ;  /* 0x090000000e057989 */ /* 0x0002a200000e0007 */
[----:B------:R-:W-:Y:S02]  /*1fc0*/  IMAD.MOV.U32 R10, RZ, RZ, R14 ;  /* 0x000000ffff0a7224 */ /* 0x000fe400078e000e */
[----:B------:R-:W-:Y:S01]  /*1fd0*/  IMAD.MOV.U32 R12, RZ, RZ, R16 ;  /* 0x000000ffff0c7224 */ /* 0x000fe200078e0010 */
[----:B------:R1:W3:Y:S01]  /*1fe0*/  SHFL.DOWN PT, R9, R16, 0x8, R7 ;  /* 0x0900000010097989 */ /* 0x0002e200000e0007 */
[----:B0-----:R-:W-:-:S04]  /*1ff0*/  ISETP.GE.U32.AND P0, PT, R6, R3, PT ;  /* 0x000000030600720c */ /* 0x001fc80003f06070 */
[----:B------:R-:W-:-:S13]  /*2000*/  ISETP.GT.OR P0, PT, R2, R7, !P0 ;  /* 0x000000070200720c */ /* 0x000fda0004704670 */
        /* <DEDUP_REMOVED lines=12> */
.L_x_54:
[----:B------:R-:W-:Y:S05]  /*20d0*/  BSYNC.RECONVERGENT B1 ;  /* 0x0000000000017941 */ /* 0x000fea0003800200 */
.L_x_53:
[----:B------:R-:W0:Y:S01]  /*20e0*/  SHFL.DOWN PT, R5, R8, 0x10, R7 ;  /* 0x0a00000008057989 */ /* 0x000e2200000e0007 */
[C---:B------:R-:W-:Y:S01]  /*20f0*/  VIADD R2, R4.reuse, 0x10 ;  /* 0x0000001004027836 */ /* 0x040fe20000000000 */
[----:B------:R-:W-:Y:S01]  /*2100*/  BSSY.RECONVERGENT B1, `(.L_x_55) ;  /* 0x0000015000017945 */ /* 0x000fe20003800200 */
[----:B------:R-:W-:Y:S01]  /*2110*/  ISETP.NE.AND P2, PT, R4, RZ, PT ;  /* 0x000000ff0400720c */ /* 0x000fe20003f45270 */
[----:B------:R1:W2:Y:S01]  /*2120*/  SHFL.DOWN PT, R9, R10, 0x10, R7 ;  /* 0x0a0000000a097989 */ /* 0x0002a200000e0007 */
[----:B------:R-:W-:Y:S02]  /*2130*/  IMAD.MOV.U32 R3, RZ, RZ, R10 ;  /* 0x000000ffff037224 */ /* 0x000fe400078e000a */
[----:B------:R-:W-:Y:S01]  /*2140*/  IMAD.MOV.U32 R4, RZ, RZ, R12 ;  /* 0x000000ffff047224 */ /* 0x000fe200078e000c */
        /* <DEDUP_REMOVED lines=16> */
.L_x_56:
[----:B------:R-:W-:Y:S05]  /*2250*/  BSYNC.RECONVERGENT B1 ;  /* 0x0000000000017941 */ /* 0x000fea0003800200 */
.L_x_55:
        /* <DEDUP_REMOVED lines=12> */
.L_x_58:
[----:B------:R-:W-:Y:S05]  /*2320*/  BSYNC.RECONVERGENT B1 ;  /* 0x0000000000017941 */ /* 0x000fea0003800200 */
.L_x_57:
[----:B------:R-:W-:Y:S01]  /*2330*/  BAR.SYNC.DEFER_BLOCKING 0x0 ;  /* 0x0000000000007b1d */ /* 0x000fe20000010000 */
[----:B------:R-:W-:-:S13]  /*2340*/  ISETP.NE.AND P1, PT, R0, RZ, PT ;  /* 0x000000ff0000720c */ /* 0x000fda0003f25270 */
[----:B------:R-:W-:Y:S05]  /*2350*/  @P1 BRA `(.L_x_34) ;  /* 0x00000040005c1947 */ /* 0x000fea0003800000 */
[----:B------:R-:W-:Y:S01]  /*2360*/  UISETP.GE.AND UP0, UPT, UR4, 0x21, UPT ;  /* 0x000000210400788c */ /* 0x000fe2000bf06270 */
[----:B------:R-:W-:Y:S02]  /*2370*/  IMAD.MOV.U32 R0, RZ, RZ, R2 ;  /* 0x000000ffff007224 */ /* 0x000fe400078e0002 */
[----:B0-----:R-:W-:Y:S02]  /*2380*/  IMAD.MOV.U32 R7, RZ, RZ, R3 ;  /* 0x000000ffff077224 */ /* 0x001fe400078e0003 */
[----:B------:R-:W-:-:S04]  /*2390*/  IMAD.MOV.U32 R8, RZ, RZ, R4 ;  /* 0x000000ffff087224 */ /* 0x000fc800078e0004 */
[----:B------:R-:W-:Y:S05]  /*23a0*/  BRA.U !UP0, `(.L_x_59) ;  /* 0x00000001085c7547 */ /* 0x000fea000b800000 */
[----:B------:R-:W0:Y:S01]  /*23b0*/  S2R R5, SR_CgaCtaId ;  /* 0x0000000000057919 */ /* 0x000e220000008800 */
[----:B------:R-:W-:Y:S01]  /*23c0*/  MOV R0, 0x400 ;  /* 0x0000040000007802 */ /* 0x000fe20000000f00 */
[----:B------:R-:W-:Y:S01]  /*23d0*/  BSSY.RECONVERGENT B1, `(.L_x_59) ;  /* 0x0000014000017945 */ /* 0x000fe20003800200 */
[----:B------:R-:W-:Y:S02]  /*23e0*/  IMAD.MOV.U32 R7, RZ, RZ, R3 ;  /* 0x000000ffff077224 */ /* 0x000fe400078e0003 */
[----:B------:R-:W-:Y:S01]  /*23f0*/  IMAD.MOV.U32 R8, RZ, RZ, R4 ;  /* 0x000000ffff087224 */ /* 0x000fe200078e0004 */
[----:B0-----:R-:W-:Y:S01]  /*2400*/  LEA R6, R5, R0, 0x18 ;  /* 0x0000000005067211 */ /* 0x001fe200078ec0ff */
[----:B------:R-:W-:-:S04]  /*2410*/  IMAD.MOV.U32 R0, RZ, RZ, R2 ;  /* 0x000000ffff007224 */ /* 0x000fc800078e0002 */
[----:B------:R-:W0:Y:S02]  /*2420*/  LDS R5, [R6+0x18] ;  /* 0x0000180006057984 */ /* 0x000e240000000800 */
[----:B0-----:R-:W-:-:S13]  /*2430*/  ISETP.GE.U32.AND P0, PT, R2, R5, PT ;  /* 0x000000050200720c */ /* 0x001fda0003f06070 */
        /* <DEDUP_REMOVED lines=13> */
.L_x_60:
[----:B------:R-:W-:Y:S05]  /*2510*/  BSYNC.RECONVERGENT B1 ;  /* 0x0000000000017941 */ /* 0x000fea0003800200 */
.L_x_59:
[----:B------:R-:W-:Y:S01]  /*2520*/  UISETP.GE.AND UP0, UPT, UR4, 0x41, UPT ;  /* 0x000000410400788c */ /* 0x000fe2000bf06270 */
[----:B------:R-:W-:Y:S02]  /*2530*/  IMAD.MOV.U32 R2, RZ, RZ, R0 ;  /* 0x000000ffff027224 */ /* 0x000fe400078e0000 */
[----:B------:R-:W-:Y:S02]  /*2540*/  IMAD.MOV.U32 R5, RZ, RZ, R7 ;  /* 0x000000ffff057224 */ /* 0x000fe400078e0007 */
        /* <DEDUP_REMOVED lines=24> */
.L_x_62:
[----:B------:R-:W-:Y:S05]  /*26d0*/  BSYNC.RECONVERGENT B1 ;  /* 0x0000000000017941 */ /* 0x000fea0003800200 */
.L_x_61:
        /* <DEDUP_REMOVED lines=27> */
.L_x_64:
[----:B------:R-:W-:Y:S05]  /*2890*/  BSYNC.RECONVERGENT B1 ;  /* 0x0000000000017941 */ /* 0x000fea0003800200 */
.L_x_63:
        /* <DEDUP_REMOVED lines=27> */
.L_x_66:
[----:B------:R-:W-:Y:S05]  /*2a50*/  BSYNC.RECONVERGENT B1 ;  /* 0x0000000000017941 */ /* 0x000fea0003800200 */
.L_x_65:
        /* <DEDUP_REMOVED lines=27> */
.L_x_68:
[----:B------:R-:W-:Y:S05]  /*2c10*/  BSYNC.RECONVERGENT B1 ;  /* 0x0000000000017941 */ /* 0x000fea0003800200 */
.L_x_67:
        /* <DEDUP_REMOVED lines=9> */
[----:B------:R-:W-:Y:S02]  /*2cb0*/  IMAD.MOV.U32 R7, RZ, RZ, R9 ;  /* 0x000000ffff077224 */ /* 0x000fe400078e0009 */
[----:B------:R-:W-:Y:S01]  /*2cc0*/  IMAD.MOV.U32 R6, RZ, RZ, R4 ;  /* 0x000000ffff067224 */ /* 0x000fe200078e0004 */
[----:B0-----:R-:W-:-:S05]  /*2cd0*/  LEA R2, R3, R2, 0x18 ;  /* 0x0000000203027211 */ /* 0x001fca00078ec0ff */
        /* <DEDUP_REMOVED lines=15> */
.L_x_70:
[----:B------:R-:W-:Y:S05]  /*2dd0*/  BSYNC.RECONVERGENT B1 ;  /* 0x0000000000017941 */ /* 0x000fea0003800200 */
.L_x_69:
[----:B------:R-:W-:Y:S01]  /*2de0*/  UISETP.GE.AND UP0, UPT, UR4, 0xe1, UPT ;  /* 0x000000e10400788c */ /* 0x000fe2000bf06270 */
[----:B------:R-:W-:Y:S02]  /*2df0*/  IMAD.MOV.U32 R2, RZ, RZ, R5 ;  /* 0x000000ffff027224 */ /* 0x000fe400078e0005 */
[----:B------:R-:W-:Y:S02]  /*2e00*/  IMAD.MOV.U32 R3, RZ, RZ, R7 ;  /* 0x000000ffff037224 */ /* 0x000fe400078e0007 */
[----:B------:R-:W-:-:S04]  /*2e10*/  IMAD.MOV.U32 R4, RZ, RZ, R6 ;  /* 0x000000ffff047224 */ /* 0x000fc800078e0006 */
[----:B------:R-:W-:Y:S05]  /*2e20*/  BRA.U !UP0, `(.L_x_34) ;  /* 0x0000003508a87547 */ /* 0x000fea000b800000 */
[----:B------:R-:W0:Y:S01]  /*2e30*/  S2R R3, SR_CgaCtaId ;  /* 0x0000000000037919 */ /* 0x000e220000008800 */
[----:B------:R-:W-:Y:S01]  /*2e40*/  MOV R0, 0x400 ;  /* 0x0000040000007802 */ /* 0x000fe20000000f00 */
        /* <DEDUP_REMOVED lines=21> */
.L_x_2:
[----:B------:R-:W1:Y:S01]  /*2fa0*/  S2R R0, SR_TID.X ;  /* 0x0000000000007919 */ /* 0x000e620000002100 */
[----:B------:R-:W1:Y:S02]  /*2fb0*/  LDC.64 R2, c[0x0][0x380] ;  /* 0x0000e000ff027b82 */ /* 0x000e640000000a00 */
[----:B-1----:R-:W-:-:S05]  /*2fc0*/  IMAD.WIDE.U32 R12, R0, 0x10, R2 ;  /* 0x00000010000c7825 */ /* 0x002fca00078e0002 */
[----:B0-----:R-:W2:Y:S04]  /*2fd0*/  LDG.E.CONSTANT R21, desc[UR10][R12.64] ;  /* 0x0000000a0c157981 */ /* 0x001ea8000c1e9900 */
[----:B------:R-:W3:Y:S04]  /*2fe0*/  LDG.E.CONSTANT R10, desc[UR10][R12.64+0x1000] ;  /* 0x0010000a0c0a7981 */ /* 0x000ee8000c1e9900 */
[----:B------:R-:W4:Y:S04]  /*2ff0*/  LDG.E.64.CONSTANT R14, desc[UR10][R12.64+0x8] ;  /* 0x0000080a0c0e7981 */ /* 0x000f28000c1e9b00 */
[----:B------:R0:W5:Y:S04]  /*3000*/  LDG.E.CONSTANT R16, desc[UR10][R12.64+0x2000] ;  /* 0x0020000a0c107981 */ /* 0x000168000c1e9900 */
[----:B------:R0:W5:Y:S04]  /*3010*/  LDG.E.CONSTANT R17, desc[UR10][R12.64+0x3000] ;  /* 0x0030000a0c117981 */ /* 0x000168000c1e9900 */
[----:B------:R0:W5:Y:S04]  /*3020*/  LDG.E.CONSTANT R11, desc[UR10][R12.64+0x4000] ;  /* 0x0040000a0c0b7981 */ /* 0x000168000c1e9900 */
[----:B------:R0:W5:Y:S04]  /*3030*/  LDG.E.64.CONSTANT R6, desc[UR10][R12.64+0x2008] ;  /* 0x0020080a0c067981 */ /* 0x000168000c1e9b00 */
[----:B------:R0:W5:Y:S04]  /*3040*/  LDG.E.64.CONSTANT R4, desc[UR10][R12.64+0x3008] ;  /* 0x0030080a0c047981 */ /* 0x000168000c1e9b00 */
[----:B------:R0:W5:Y:S01]  /*3050*/  LDG.E.64.CONSTANT R2, desc[UR10][R12.64+0x4008] ;  /* 0x0040080a0c027981 */ /* 0x000162000c1e9b00 */
[----:B------:R-:W-:Y:S01]  /*3060*/  BSSY.RECONVERGENT B1, `(.L_x_71) ;  /* 0x0000012000017945 */ /* 0x000fe20003800200 */
[----:B--2---:R-:W-:Y:S01]  /*3070*/  IMAD.MOV.U32 R19, RZ, RZ, R21 ;  /* 0x000000ffff137224 */ /* 0x004fe200078e0015 */
[----:B---3--:R-:W-:Y:S01]  /*3080*/  ISETP.GE.U32.AND P0, PT, R21, R10, PT ;  /* 0x0000000a1500720c */ /* 0x008fe20003f06070 */
[----:B----4-:R-:W-:-:S02]  /*3090*/  IMAD.MOV.U32 R8, RZ, RZ, R14 ;  /* 0x000000ffff087224 */ /* 0x010fc400078e000e */
[----:B------:R-:W-:-:S10]  /*30a0*/  IMAD.MOV.U32 R9, RZ, RZ, R15 ;  /* 0x000000ffff097224 */ /* 0x000fd400078e000f */
[----:B0-----:R-:W-:Y:S05]  /*30b0*/  @!P0 BRA `(.L_x_72) ;  /* 0x0000000000308947 */ /* 0x001fea0003800000 */
[----:B------:R-:W2:Y:S01]  /*30c0*/  LDG.E.64.CONSTANT R8, desc[UR10][R12.64+0x1008] ;  /* 0x0010080a0c087981 */ /* 0x000ea2000c1e9b00 */
[----:B------:R-:W-:Y:S01]  /*30d0*/  ISETP.GE.U32.AND P2, PT, R10, R21, PT ;  /* 0x000000150a00720c */ /* 0x000fe20003f46070 */
[----:B------:R-:W-:-:S12]  /*30e0*/  IMAD.MOV.U32 R19, RZ, RZ, R10 ;  /* 0x000000ffff137224 */ /* 0x000fd800078e000a */
[CC--:B--2---:R-:W-:Y:S02]  /*30f0*/  @P2 ISETP.GE.U32.AND P0, PT, R14.reuse, R8.reuse, PT ;  /* 0x000000080e00220c */ /* 0x0c4fe40003f06070 */
[C---:B------:R-:W-:Y:S02]  /*3100*/  @P2 ISETP.LT.U32.AND P1, PT, R14.reuse, R8, PT ;  /* 0x000000080e00220c */ /* 0x040fe40003f21070 */
[CC--:B------:R-:W-:Y:S02]  /*3110*/  @P2 ISETP.GE.AND.EX P0, PT, R15.reuse, R9.reuse, PT, P0 ;  /* 0x000000090f00220c */ /* 0x0c0fe40003f06300 */
[----:B------:R-:W-:Y:S02]  /*3120*/  @P2 ISETP.LT.AND.EX P1, PT, R15, R9, PT, P1 ;  /* 0x000000090f00220c */ /* 0x000fe40003f21310 */
[----:B------:R-:W-:Y:S02]  /*3130*/  @P2 SEL R19, R21, R10, !P0 ;  /* 0x0000000a15132207 */ /* 0x000fe40004000000 */
[----:B------:R-:W-:-:S02]  /*3140*/  @P2 SEL R10, R14, R8, P1 ;  /* 0x000000080e0a2207 */ /* 0x000fc40000800000 */
[----:B------:R-:W-:-:S03]  /*3150*/  @P2 SEL R15, R15, R9, P1 ;  /* 0x000000090f0f2207 */ /* 0x000fc60000800000 */
[----:B------:R-:W-:Y:S02]  /*3160*/  @P2 IMAD.MOV.U32 R8, RZ, RZ, R10 ;  /* 0x000000ffff082224 */ /* 0x000fe400078e000a */
[----:B------:R-:W-:-:S07]  /*3170*/  @P2 IMAD.MOV.U32 R9, RZ, RZ, R15 ;  /* 0x000000ffff092224 */ /* 0x000fce00078e000f */
.L_x_72:
[----:B------:R-:W-:Y:S05]  /*3180*/  BSYNC.RECONVERGENT B1 ;  /* 0x0000000000017941 */ /* 0x000fea0003800200 */
.L_x_71:
[----:B-----5:R-:W-:Y:S01]  /*3190*/  ISETP.GE.U32.AND P0, PT, R19, R16, PT ;  /* 0x000000101300720c */ /* 0x020fe20003f06070 */
[----:B------:R-:W-:Y:S01]  /*31a0*/  BSSY.RECONVERGENT B1, `(.L_x_73) ;  /* 0x0000010000017945 */ /* 0x000fe20003800200 */
[----:B------:R-:W-:Y:S02]  /*31b0*/  IMAD.MOV.U32 R10, RZ, RZ, R19 ;  /* 0x000000ffff0a7224 */ /* 0x000fe400078e0013 */
[----:B------:R-:W-:Y:S02]  /*31c0*/  IMAD.MOV.U32 R13, RZ, RZ, R8 ;  /* 0x000000ffff0d7224 */ /* 0x000fe400078e0008 */
[----:B------:R-:W-:-:S07]  /*31d0*/  IMAD.MOV.U32 R14, RZ, RZ, R9 ;  /* 0x000000ffff0e7224 */ /* 0x000fce00078e0009 */
[----:B------:R-:W-:Y:S05]  /*31e0*/  @!P0 BRA `(.L_x_74) ;  /* 0x00000000002c8947 */ /* 0x000fea0003800000 */
        /* <DEDUP_REMOVED lines=11> */
.L_x_74:
[----:B------:R-:W-:Y:S05]  /*32a0*/  BSYNC.RECONVERGENT B1 ;  /* 0x0000000000017941 */ /* 0x000fea0003800200 */
.L_x_73:
[----:B------:R-:W-:Y:S01]  /*32b0*/  ISETP.GE.U32.AND P0, PT, R10, R17, PT ;  /* 0x000000110a00720c */ /* 0x000fe20003f06070 */
        /* <DEDUP_REMOVED lines=16> */
.L_x_76:
[----:B------:R-:W-:Y:S05]  /*33c0*/  BSYNC.RECONVERGENT B1 ;  /* 0x0000000000017941 */ /* 0x000fea0003800200 */
.L_x_75:
        /* <DEDUP_REMOVED lines=17> */
.L_x_78:
[----:B------:R-:W-:Y:S05]  /*34e0*/  BSYNC.RECONVERGENT B1 ;  /* 0x0000000000017941 */ /* 0x000fea0003800200 */
.L_x_77:
[----:B------:R-:W-:Y:S01]  /*34f0*/  UISETP.GE.U32.AND UP0, UPT, UR8, 0xa00, UPT ;  /* 0x00000a000800788c */ /* 0x000fe2000bf06070 */
[----:B------:R-:W-:Y:S02]  /*3500*/  IMAD.MOV.U32 R5, RZ, RZ, 0x500 ;  /* 0x00000500ff057424 */ /* 0x000fe400078e00ff */
[----:B------:R-:W-:-:S06]  /*3510*/  IMAD.MOV.U32 R4, RZ, RZ, RZ ;  /* 0x000000ffff047224 */ /* 0x000fcc00078e00ff */
[----:B------:R-:W-:Y:S05]  /*3520*/  BRA.U !UP0, `(.L_x_79) ;  /* 0x0000001508647547 */ /* 0x000fea000b800000 */
[----:B------:R-:W-:Y:S01]  /*3530*/  UIADD3 UR9, UP0, UPT, UR8, -0xa00, URZ ;  /* 0xfffff60008097890 */ /* 0x000fe2000ff1e0ff */
[----:B------:R-:W-:Y:S02]  /*3540*/  IMAD.MOV.U32 R5, RZ, RZ, 0x500 ;  /* 0x00000500ff057424 */ /* 0x000fe400078e00ff */
[----:B------:R-:W-:Y:S01]  /*3550*/  IMAD.MOV.U32 R4, RZ, RZ, RZ ;  /* 0x000000ffff047224 */ /* 0x000fe200078e00ff */
[----:B------:R-:W-:Y:S02]  /*3560*/  ULEA.HI.X.SX32 UR8, UR8, 0xffffffff, 0x1, UP0 ;  /* 0xffffffff08087891 */ /* 0x000fe400080f0eff */
[----:B------:R-:W-:Y:S02]  /*3570*/  UIMAD.WIDE.U32 UR12, UR9, -0x33333333, URZ ;  /* 0xcccccccd090c78a5 */ /* 0x000fe4000f8e00ff */
[----:B------:R-:W-:-:S04]  /*3580*/  UIMAD.WIDE.U32 UR4, UR8, -0x33333333, URZ ;  /* 0xcccccccd080478a5 */ /* 0x000fc8000f8e00ff */
[----:B------:R-:W-:-:S04]  /*3590*/  UIMAD.WIDE.U32 UR4, UP0, UR9, -0x33333334, UR4 ;  /* 0xcccccccc090478a5 */ /* 0x000fc8000f800004 */
[----:B------:R-:W-:Y:S02]  /*35a0*/  UIADD3.X UR7, UPT, UPT, URZ, URZ, URZ, UP0, !UPT ;  /* 0x000000ffff077290 */ /* 0x000fe400087fe4ff */
[----:B------:R-:W-:Y:S01]  /*35b0*/  UIADD3 URZ, UP0, UPT, UR13, UR4, URZ ;  /* 0x000000040dff7290 */ /* 0x000fe2000ff1e0ff */
[----:B------:R-:W-:-:S03]  /*35c0*/  UMOV UR6, UR5 ;  /* 0x0000000500067c82 */ /* 0x000fc60008000000 */
[----:B------:R-:W-:Y:S02]  /*35d0*/  UIMAD.WIDE.U32.X UR4, UR8, -0x33333334, UR6, UP0 ;  /* 0xcccccccc080478a5 */ /* 0x000fe400080e0406 */
[----:B------:R-:W-:Y:S02]  /*35e0*/  UISETP.GE.U32.AND UP0, UPT, UR9, 0x500, UPT ;  /* 0x000005000900788c */ /* 0x000fe4000bf06070 */
[----:B------:R-:W-:Y:S02]  /*35f0*/  USHF.R.U64 UR6, UR4, 0xa, UR5 ;  /* 0x0000000a04067899 */ /* 0x000fe40008001205 */
[----:B------:R-:W-:-:S09]  /*3600*/  UISETP.GE.U32.AND.EX UP0, UPT, UR8, URZ, UPT, UP0 ;  /* 0x000000ff0800728c */ /* 0x000fd2000bf06100 */
[----:B------:R-:W-:Y:S05]  /*3610*/  BRA.U !UP0, `(.L_x_80) ;  /* 0x0000000d08707547 */ /* 0x000fea000b800000 */
[----:B------:R-:W0:Y:S01]  /*3620*/  LDCU.64 UR8, c[0x0][0x380] ;  /* 0x00007000ff0877ac */ /* 0x000e220008000a00 */
[----:B------:R-:W-:Y:S02]  /*3630*/  IMAD.MOV.U32 R5, RZ, RZ, 0x500 ;  /* 0x00000500ff057424 */ /* 0x000fe400078e00ff */
[----:B------:R-:W-:Y:S01]  /*3640*/  IMAD.MOV.U32 R4, RZ, RZ, RZ ;  /* 0x000000ffff047224 */ /* 0x000fe200078e00ff */
[----:B------:R-:W-:-:S04]  /*3650*/  UIADD3 UR4, UP0, UPT, UR6, 0x1, URZ ;  /* 0x0000000106047890 */ /* 0x000fc8000ff1e0ff */
[----:B------:R-:W-:Y:S02]  /*3660*/  ULEA.HI.X UR5, UR5, URZ, URZ, 0x16, UP0 ;  /* 0x000000ff05057291 */ /* 0x000fe400080fb4ff */
[----:B------:R-:W-:Y:S02]  /*3670*/  ULOP3.LUT UR4, UR4, 0xfffffffe, URZ, 0xc0, !UPT ;  /* 0xfffffffe04047892 */ /* 0x000fe4000f8ec0ff */
[----:B------:R-:W-:Y:S01]  /*3680*/  ULOP3.LUT UR5, UR5, 0x7fffff, URZ, 0xc0, !UPT ;  /* 0x007fffff05057892 */ /* 0x000fe2000f8ec0ff */
[----:B0-----:R-:W-:-:S04]  /*3690*/  LEA R2, P0, R0, UR8, 0x4 ;  /* 0x0000000800027c11 */ /* 0x001fc8000f8020ff */
[----:B------:R-:W-:Y:S02]  /*36a0*/  IADD3 R2, P1, PT, R2, 0xe008, RZ ;  /* 0x0000e00802027810 */ /* 0x000fe40007f3e0ff */
[----:B------:R-:W-:-:S05]  /*36b0*/  LEA.HI.X R3, R0, UR9, RZ, 0x4, P0 ;  /* 0x0000000900037c11 */ /* 0x000fca00080f24ff */
[----:B------:R-:W-:-:S07]  /*36c0*/  IMAD.X R3, RZ, RZ, R3, P1 ;  /* 0x000000ffff037224 */ /* 0x000fce00008e0603 */
.L_x_101:
[----:B------:R-:W2:Y:S04]  /*36d0*/  LDG.E.CONSTANT R15, desc[UR10][R2.64+-0x9008] ;  /* 0xff6ff80a020f7981 */ /* 0x000ea8000c1e9900 */
[----:B------:R0:W5:Y:S04]  /*36e0*/  LDG.E.CONSTANT R23, desc[UR10][R2.64+-0x8008] ;  /* 0xff7ff80a02177981 */ /* 0x000168000c1e9900 */
[----:B------:R0:W5:Y:S04]  /*36f0*/  LDG.E.CONSTANT R11, desc[UR10][R2.64+-0x7008] ;  /* 0xff8ff80a020b7981 */ /* 0x000168000c1e9900 */
[----:B------:R0:W5:Y:S04]  /*3700*/  LDG.E.CONSTANT R7, desc[UR10][R2.64+-0x6008] ;  /* 0xff9ff80a02077981 */ /* 0x000168000c1e9900 */
[----:B------:R0:W5:Y:S04]  /*3710*/  LDG.E.CONSTANT R6, desc[UR10][R2.64+-0x5008] ;  /* 0xffaff80a02067981 */ /* 0x000168000c1e9900 */
[----:B------:R0:W5:Y:S04]  /*3720*/  LDG.E.CONSTANT R16, desc[UR10][R2.64+-0x4008] ;  /* 0xffbff80a02107981 */ /* 0x000168000c1e9900 */
[----:B------:R0:W5:Y:S01]  /*3730*/  LDG.E.CONSTANT R17, desc[UR10][R2.64+-0x3008] ;  /* 0xffcff80a02117981 */ /* 0x000162000c1e9900 */
[----:B------:R-:W-:Y:S01]  /*3740*/  UIADD3 UR4, UP0, UPT, UR4, -0x2, URZ ;  /* 0xfffffffe04047890 */ /* 0x000fe2000ff1e0ff */
[----:B------:R-:W-:Y:S01]  /*3750*/  BSSY.RECONVERGENT B1, `(.L_x_81) ;  /* 0x0000015000017945 */ /* 0x000fe20003800200 */
[----:B------:R-:W-:-:S02]  /*3760*/  IMAD.MOV.U32 R14, RZ, RZ, R10 ;  /* 0x000000ffff0e7224 */ /* 0x000fc400078e000a */
[----:B------:R-:W-:Y:S01]  /*3770*/  UIADD3.X UR5, UPT, UPT, UR5, -0x1, URZ, UP0, !UPT ;  /* 0xffffffff05057890 */ /* 0x000fe200087fe4ff */
[----:B------:R-:W-:Y:S01]  /*3780*/  IMAD.MOV.U32 R19, RZ, RZ, R8 ;  /* 0x000000ffff137224 */ /* 0x000fe200078e0008 */
[----:B------:R-:W-:Y:S01]  /*3790*/  UISETP.NE.U32.AND UP0, UPT, UR4, URZ, UPT ;  /* 0x000000ff0400728c */ /* 0x000fe2000bf05070 */
[----:B------:R-:W-:-:S03]  /*37a0*/  IMAD.MOV.U32 R21, RZ, RZ, R9 ;  /* 0x000000ffff157224 */ /* 0x000fc600078e0009 */
[----:B------:R-:W-:Y:S01]  /*37b0*/  UISETP.NE.AND.EX UP0, UPT, UR5, URZ, UPT, UP0 ;  /* 0x000000ff0500728c */ /* 0x000fe2000bf05300 */
[----:B--2---:R-:W-:-:S13]  /*37c0*/  ISETP.GE.U32.AND P0, PT, R10, R15, PT ;  /* 0x0000000f0a00720c */ /* 0x004fda0003f06070 */
[----:B0-----:R-:W-:Y:S05]  /*37d0*/  @!P0 BRA `(.L_x_82) ;  /* 0x0000000000308947 */ /* 0x001fea0003800000 */
[----:B------:R-:W2:Y:S01]  /*37e0*/  LDG.E.64.CONSTANT R12, desc[UR10][R2.64+-0x9000] ;  /* 0xff70000a020c7981 */ /* 0x000ea2000c1e9b00 */
[----:B------:R-:W-:Y:S01]  /*37f0*/  ISETP.GE.U32.AND P2, PT, R15, R10, PT ;  /* 0x0000000a0f00720c */ /* 0x000fe20003f46070 */
[----:B------:R-:W-:-:S12]  /*3800*/  IMAD.MOV.U32 R14, RZ, RZ, R15 ;  /* 0x000000ffff0e7224 */ /* 0x000fd800078e000f */
[CC--:B--2---:R-:W-:Y:S01]  /*3810*/  @P2 ISETP.GE.U32.AND P0, PT, R8.reuse, R12.reuse, PT ;  /* 0x0000000c0800220c */ /* 0x0c4fe20003f06070 */
        /* <DEDUP_REMOVED lines=8> */
.L_x_82:
[----:B------:R-:W-:Y:S05]  /*38a0*/  BSYNC.RECONVERGENT B1 ;  /* 0x0000000000017941 */ /* 0x000fea0003800200 */
.L_x_81:
[----:B------:R0:W5:Y:S02]  /*38b0*/  LDG.E.64.CONSTANT R8, desc[UR10][R2.64+-0x8000] ;  /* 0xff80000a02087981 */ /* 0x000164000c1e9b00 */
[----:B-----5:R-:W-:Y:S01]  /*38c0*/  ISETP.GE.U32.AND P0, PT, R14, R23, PT ;  /* 0x000000170e00720c */ /* 0x020fe20003f06070 */
[----:B------:R-:W-:Y:S01]  /*38d0*/  BSSY.RECONVERGENT B1, `(.L_x_83) ;  /* 0x0000010000017945 */ /* 0x000fe20003800200 */
[----:B------:R-:W-:Y:S02]  /*38e0*/  IMAD.MOV.U32 R10, RZ, RZ, R14 ;  /* 0x000000ffff0a7224 */ /* 0x000fe400078e000e */
[----:B------:R-:W-:Y:S02]  /*38f0*/  IMAD.MOV.U32 R13, RZ, RZ, R19 ;  /* 0x000000ffff0d7224 */ /* 0x000fe400078e0013 */
[----:B------:R-:W-:-:S07]  /*3900*/  IMAD.MOV.U32 R15, RZ, RZ, R21 ;  /* 0x000000ffff0f7224 */ /* 0x000fce00078e0015 */
[----:B0-----:R-:W-:Y:S05]  /*3910*/  @!P0 BRA `(.L_x_84) ;  /* 0x00000000002c8947 */ /* 0x001fea0003800000 */
[----:B------:R-:W-:Y:S01]  /*3920*/  ISETP.GE.U32.AND P2, PT, R23, R14, PT ;  /* 0x0000000e1700720c */ /* 0x000fe20003f46070 */
[----:B------:R-:W-:Y:S02]  /*3930*/  IMAD.MOV.U32 R13, RZ, RZ, R8 ;  /* 0x000000ffff0d7224 */ /* 0x000fe400078e0008 */
[----:B------:R-:W-:Y:S02]  /*3940*/  IMAD.MOV.U32 R15, RZ, RZ, R9 ;  /* 0x000000ffff0f7224 */ /* 0x000fe400078e0009 */
[----:B------:R-:W-:-:S08]  /*3950*/  IMAD.MOV.U32 R10, RZ, RZ, R23 ;  /* 0x000000ffff0a7224 */ /* 0x000fd000078e0017 */
[CC--:B------:R-:W-:Y:S02]  /*3960*/  @P2 ISETP.GE.U32.AND P0, PT, R19.reuse, R8.reuse, PT ;  /* 0x000000081300220c */ /* 0x0c0fe40003f06070 */
[-C--:B------:R-:W-:Y:S02]  /*3970*/  @P2 ISETP.LT.U32.AND P1, PT, R19, R8.reuse, PT ;  /* 0x000000081300220c */ /* 0x080fe40003f21070 */
[CC--:B------:R-:W-:Y:S02]  /*3980*/  @P2 ISETP.GE.AND.EX P0, PT, R21.reuse, R9.reuse, PT, P0 ;  /* 0x000000091500220c */ /* 0x0c0fe40003f06300 */
[----:B------:R-:W-:Y:S02]  /*3990*/  @P2 ISETP.LT.AND.EX P1, PT, R21, R9, PT, P1 ;  /* 0x000000091500220c */ /* 0x000fe40003f21310 */
[----:B------:R-:W-:Y:S02]  /*39a0*/  @P2 SEL R10, R14, R23, !P0 ;  /* 0x000000170e0a2207 */ /* 0x000fe40004000000 */
[----:B------:R-:W-:-:S02]  /*39b0*/  @P2 SEL R13, R19, R8, P1 ;  /* 0x00000008130d2207 */ /* 0x000fc40000800000 */
[----:B------:R-:W-:-:S07]  /*39c0*/  @P2 SEL R15, R21, R9, P1 ;  /* 0x00000009150f2207 */ /* 0x000fce0000800000 */
.L_x_84:
[----:B------:R-:W-:Y:S05]  /*39d0*/  BSYNC.RECONVERGENT B1 ;  /* 0x0000000000017941 */ /* 0x000fea0003800200 */
.L_x_83:
[----:B------:R0:W5:Y:S01]  /*39e0*/  LDG.E.64.CONSTANT R8, desc[UR10][R2.64+-0x7000] ;  /* 0xff90000a02087981 */ /* 0x000162000c1e9b00 */
[----:B------:R-:W-:Y:S01]  /*39f0*/  ISETP.GE.U32.AND P0, PT, R10, R11, PT ;  /* 0x0000000b0a00720c */ /* 0x000fe20003f06070 */
[----:B------:R-:W-:Y:S01]  /*3a00*/  BSSY.RECONVERGENT B1, `(.L_x_85) ;  /* 0x0000010000017945 */ /* 0x000fe20003800200 */
[----:B------:R-:W-:Y:S02]  /*3a10*/  IMAD.MOV.U32 R12, RZ, RZ, R10 ;  /* 0x000000ffff0c7224 */ /* 0x000fe400078e000a */
[----:B------:R-:W-:Y:S02]  /*3a20*/  IMAD.MOV.U32 R19, RZ, RZ, R13 ;  /* 0x000000ffff137224 */ /* 0x000fe400078e000d */
[----:B------:R-:W-:-:S07]  /*3a30*/  IMAD.MOV.U32 R21, RZ, RZ, R15 ;  /* 0x000000ffff157224 */ /* 0x000fce00078e000f */
[----:B0-----:R-:W-:Y:S05]  /*3a40*/  @!P0 BRA `(.L_x_86) ;  /* 0x00000000002c8947 */ /* 0x001fea0003800000 */
[----:B------:R-:W-:Y:S01]  /*3a50*/  ISETP.GE.U32.AND P2, PT, R11, R10, PT ;  /* 0x0000000a0b00720c */ /* 0x000fe20003f46070 */
[----:B-----5:R-:W-:Y:S02]  /*3a60*/  IMAD.MOV.U32 R19, RZ, RZ, R8 ;  /* 0x000000ffff137224 */ /* 0x020fe400078e0008 */
        /* <DEDUP_REMOVED lines=9> */
.L_x_86:
[----:B------:R-:W-:Y:S05]  /*3b00*/  BSYNC.RECONVERGENT B1 ;  /* 0x0000000000017941 */ /* 0x000fea0003800200 */
.L_x_85:
[----:B-----5:R0:W5:Y:S01]  /*3b10*/  LDG.E.64.CONSTANT R8, desc[UR10][R2.64+-0x6000] ;  /* 0xffa0000a02087981 */ /* 0x020162000c1e9b00 */
        /* <DEDUP_REMOVED lines=17> */
.L_x_88:
[----:B------:R-:W-:Y:S05]  /*3c30*/  BSYNC.RECONVERGENT B1 ;  /* 0x0000000000017941 */ /* 0x000fea0003800200 */
.L_x_87:
        /* <DEDUP_REMOVED lines=18> */
.L_x_90:
[----:B------:R-:W-:Y:S05]  /*3d60*/  BSYNC.RECONVERGENT B1 ;  /* 0x0000000000017941 */ /* 0x000fea0003800200 */
.L_x_89:
[----:B------:R0:W5:Y:S04]  /*3d70*/  LDG.E.CONSTANT R20, desc[UR10][R2.64+-0x2008] ;  /* 0xffdff80a02147981 */ /* 0x000168000c1e9900 */
[----:B------:R0:W5:Y:S04]  /*3d80*/  LDG.E.CONSTANT R19, desc[UR10][R2.64+-0x1008] ;  /* 0xffeff80a02137981 */ /* 0x000168000c1e9900 */
[----:B------:R0:W5:Y:S04]  /*3d90*/  LDG.E.CONSTANT R18, desc[UR10][R2.64+-0x8] ;  /* 0xfffff80a02127981 */ /* 0x000168000c1e9900 */
[----:B-----5:R0:W5:Y:S04]  /*3da0*/  LDG.E.64.CONSTANT R8, desc[UR10][R2.64+-0x3000] ;  /* 0xffd0000a02087981 */ /* 0x020168000c1e9b00 */
[----:B------:R0:W5:Y:S04]  /*3db0*/  LDG.E.64.CONSTANT R10, desc[UR10][R2.64+-0x2000] ;  /* 0xffe0000a020a7981 */ /* 0x000168000c1e9b00 */
[----:B------:R0:W5:Y:S04]  /*3dc0*/  LDG.E.64.CONSTANT R12, desc[UR10][R2.64+-0x1000] ;  /* 0xfff0000a020c7981 */ /* 0x000168000c1e9b00 */
[----:B------:R0:W5:Y:S01]  /*3dd0*/  LDG.E.64.CONSTANT R6, desc[UR10][R2.64] ;  /* 0x0000000a02067981 */ /* 0x000162000c1e9b00 */
[----:B------:R-:W-:Y:S01]  /*3de0*/  ISETP.GE.U32.AND P0, PT, R25, R16, PT ;  /* 0x000000101900720c */ /* 0x000fe20003f06070 */
[----:B------:R-:W-:Y:S01]  /*3df0*/  BSSY.RECONVERGENT B1, `(.L_x_91) ;  /* 0x0000011000017945 */ /* 0x000fe20003800200 */
[----:B------:R-:W-:-:S02]  /*3e00*/  IMAD.MOV.U32 R14, RZ, RZ, R25 ;  /* 0x000000ffff0e7224 */ /* 0x000fc400078e0019 */
[----:B------:R-:W-:Y:S02]  /*3e10*/  IMAD.MOV.U32 R27, RZ, RZ, R23 ;  /* 0x000000ffff1b7224 */ /* 0x000fe400078e0017 */
[----:B------:R-:W-:-:S07]  /*3e20*/  IMAD.MOV.U32 R29, RZ, RZ, R21 ;  /* 0x000000ffff1d7224 */ /* 0x000fce00078e0015 */
[----:B0-----:R-:W-:Y:S05]  /*3e30*/  @!P0 BRA `(.L_x_92) ;  /* 0x0000000000308947 */ /* 0x001fea0003800000 */
[----:B------:R-:W2:Y:S01]  /*3e40*/  LDG.E.64.CONSTANT R14, desc[UR10][R2.64+-0x4000] ;  /* 0xffc0000a020e7981 */ /* 0x000ea2000c1e9b00 */
[----:B------:R-:W-:-:S13]  /*3e50*/  ISETP.GE.U32.AND P2, PT, R16, R25, PT ;  /* 0x000000191000720c */ /* 0x000fda0003f46070 */
[CC--:B--2---:R-:W-:Y:S01]  /*3e60*/  @P2 ISETP.LT.U32.AND P1, PT, R23.reuse, R14.reuse, PT ;  /* 0x0000000e1700220c */ /* 0x0c4fe20003f21070 */
[----:B------:R-:W-:Y:S01]  /*3e70*/  IMAD.MOV.U32 R27, RZ, RZ, R14 ;  /* 0x000000ffff1b7224 */ /* 0x000fe200078e000e */
[-C--:B------:R-:W-:Y:S01]  /*3e80*/  @P2 ISETP.GE.U32.AND P0, PT, R23, R14.reuse, PT ;  /* 0x0000000e1700220c */ /* 0x080fe20003f06070 */
[----:B------:R-:W-:Y:S01]  /*3e90*/  IMAD.MOV.U32 R29, RZ, RZ, R15 ;  /* 0x000000ffff1d7224 */ /* 0x000fe200078e000f */
[CC--:B------:R-:W-:Y:S02]  /*3ea0*/  @P2 ISETP.LT.AND.EX P1, PT, R21.reuse, R15.reuse, PT, P1 ;  /* 0x0000000f1500220c */ /* 0x0c0fe40003f21310 */
[-C--:B------:R-:W-:Y:S02]  /*3eb0*/  @P2 ISETP.GE.AND.EX P0, PT, R21, R15.reuse, PT, P0 ;  /* 0x0000000f1500220c */ /* 0x080fe40003f06300 */
[----:B------:R-:W-:Y:S01]  /*3ec0*/  @P2 SEL R27, R23, R14, P1 ;  /* 0x0000000e171b2207 */ /* 0x000fe20000800000 */
[----:B------:R-:W-:Y:S01]  /*3ed0*/  IMAD.MOV.U32 R14, RZ, RZ, R16 ;  /* 0x000000ffff0e7224 */ /* 0x000fe200078e0010 */
[----:B------:R-:W-:-:S02]  /*3ee0*/  @P2 SEL R29, R21, R15, P1 ;  /* 0x0000000f151d2207 */ /* 0x000fc40000800000 */
[----:B------:R-:W-:-:S07]  /*3ef0*/  @P2 SEL R14, R25, R16, !P0 ;  /* 0x00000010190e2207 */ /* 0x000fce0004000000 */
.L_x_92:
[----:B------:R-:W-:Y:S05]  /*3f00*/  BSYNC.RECONVERGENT B1 ;  /* 0x0000000000017941 */ /* 0x000fea0003800200 */
.L_x_91:
[----:B------:R-:W-:Y:S01]  /*3f10*/  ISETP.GE.U32.AND P0, PT, R14, R17, PT ;  /* 0x000000110e00720c */ /* 0x000fe20003f06070 */
[----:B------:R-:W-:Y:S01]  /*3f20*/  BSSY.RECONVERGENT B1, `(.L_x_93) ;  /* 0x0000010000017945 */ /* 0x000fe20003800200 */
[----:B------:R-:W-:Y:S02]  /*3f30*/  IMAD.MOV.U32 R15, RZ, RZ, R14 ;  /* 0x000000ffff0f7224 */ /* 0x000fe400078e000e */
[----:B------:R-:W-:Y:S02]  /*3f40*/  IMAD.MOV.U32 R23, RZ, RZ, R27 ;  /* 0x000000ffff177224 */ /* 0x000fe400078e001b */
[----:B------:R-:W-:-:S07]  /*3f50*/  IMAD.MOV.U32 R25, RZ, RZ, R29 ;  /* 0x000000ffff197224 */ /* 0x000fce00078e001d */
[----:B------:R-:W-:Y:S05]  /*3f60*/  @!P0 BRA `(.L_x_94) ;  /* 0x00000000002c8947 */ /* 0x000fea0003800000 */
        /* <DEDUP_REMOVED lines=11> */
.L_x_94:
[----:B------:R-:W-:Y:S05]  /*4020*/  BSYNC.RECONVERGENT B1 ;  /* 0x0000000000017941 */ /* 0x000fea0003800200 */
.L_x_93:
[----:B------:R-:W-:Y:S01]  /*4030*/  ISETP.GE.U32.AND P0, PT, R15, R20, PT ;  /* 0x000000140f00720c */ /* 0x000fe20003f06070 */
[----:B------:R-:W-:Y:S01]  /*4040*/  BSSY.RECONVERGENT B1, `(.L_x_95) ;  /* 0x0000010000017945 */ /* 0x000fe20003800200 */
[----:B-----5:R-:W-:Y:S02]  /*4050*/  IMAD.MOV.U32 R8, RZ, RZ, R15 ;  /* 0x000000ffff087224 */ /* 0x020fe400078e000f */
        /* <DEDUP_REMOVED lines=14> */
.L_x_96:
[----:B------:R-:W-:Y:S05]  /*4140*/  BSYNC.RECONVERGENT B1 ;  /* 0x0000000000017941 */ /* 0x000fea0003800200 */
.L_x_95:
        /* <DEDUP_REMOVED lines=17> */
.L_x_98:
[----:B------:R-:W-:Y:S05]  /*4260*/  BSYNC.RECONVERGENT B1 ;  /* 0x0000000000017941 */ /* 0x000fea0003800200 */
.L_x_97:
        /* <DEDUP_REMOVED lines=17> */
.L_x_100:
[----:B------:R-:W-:Y:S05]  /*4380*/  BSYNC.RECONVERGENT B1 ;  /* 0x0000000000017941 */ /* 0x000fea0003800200 */
.L_x_99:
[----:B------:R-:W-:Y:S02]  /*4390*/  IADD3 R5, P0, PT, R5, 0xa00, RZ ;  /* 0x00000a0005057810 */ /* 0x000fe40007f1e0ff */
[----:B------:R-:W-:-:S03]  /*43a0*/  IADD3 R2, P1, PT, R2, 0xa000, RZ ;  /* 0x0000a00002027810 */ /* 0x000fc60007f3e0ff */
[----:B------:R-:W-:Y:S02]  /*43b0*/  IMAD.X R4, RZ, RZ, R4, P0 ;  /* 0x000000ffff047224 */ /* 0x000fe400000e0604 */
[----:B------:R-:W-:Y:S01]  /*43c0*/  IMAD.X R3, RZ, RZ, R3, P1 ;  /* 0x000000ffff037224 */ /* 0x000fe200008e0603 */
[----:B------:R-:W-:Y:S07]  /*43d0*/  BRA.U UP0, `(.L_x_101) ;  /* 0xfffffff100bc7547 */ /* 0x000fee000b83ffff */
.L_x_80:
[----:B------:R-:W-:-:S04]  /*43e0*/  ULOP3.LUT UR4, UR6, 0x1, URZ, 0xc0, !UPT ;  /* 0x0000000106047892 */ /* 0x000fc8000f8ec0ff */
[----:B------:R-:W-:-:S04]  /*43f0*/  UISETP.NE.U32.AND UP0, UPT, UR4, 0x1, UPT ;  /* 0x000000010400788c */ /* 0x000fc8000bf05070 */
[----:B------:R-:W-:-:S09]  /*4400*/  UISETP.NE.U32.AND.EX UP0, UPT, URZ, URZ, UPT, UP0 ;  /* 0x000000ffff00728c */ /* 0x000fd2000bf05100 */
[----:B------:R-:W-:Y:S05]  /*4410*/  BRA.U !UP0, `(.L_x_79) ;  /* 0x0000000508a87547 */ /* 0x000fea000b800000 */
[----:B------:R-:W0:Y:S02]  /*4420*/  LDC.64 R2, c[0x0][0x380] ;  /* 0x0000e000ff027b82 */ /* 0x000e240000000a00 */
[----:B0-----:R-:W-:-:S03]  /*4430*/  IMAD.WIDE.U32 R2, R0, 0x10, R2 ;  /* 0x0000001000027825 */ /* 0x001fc600078e0002 */
[----:B------:R-:W-:-:S04]  /*4440*/  LEA R16, P0, R5, R2, 0x4 ;  /* 0x0000000205107211 */ /* 0x000fc800078020ff */
[----:B------:R-:W-:-:S05]  /*4450*/  LEA.HI.X R17, R5, R3, R4, 0x4, P0 ;  /* 0x0000000305117211 */ /* 0x000fca00000f2404 */
[----:B------:R-:W2:Y:S04]  /*4460*/  LDG.E.CONSTANT R23, desc[UR10][R16.64] ;  /* 0x0000000a10177981 */ /* 0x000ea8000c1e9900 */
[----:B------:R0:W5:Y:S04]  /*4470*/  LDG.E.CONSTANT R27, desc[UR10][R16.64+0x1000] ;  /* 0x0010000a101b7981 */ /* 0x000168000c1e9900 */
[----:B------:R0:W5:Y:S04]  /*4480*/  LDG.E.CONSTANT R19, desc[UR10][R16.64+0x2000] ;  /* 0x0020000a10137981 */ /* 0x000168000c1e9900 */
[----:B------:R0:W5:Y:S04]  /*4490*/  LDG.E.CONSTANT R18, desc[UR10][R16.64+0x3000] ;  /* 0x0030000a10127981 */ /* 0x000168000c1e9900 */
[----:B------:R0:W5:Y:S04]  /*44a0*/  LDG.E.CONSTANT R11, desc[UR10][R16.64+0x4000] ;  /* 0x0040000a100b7981 */ /* 0x000168000c1e9900 */
[----:B------:R0:W5:Y:S04]  /*44b0*/  LDG.E.64.CONSTANT R2, desc[UR10][R16.64+0x1008] ;  /* 0x0010080a10027981 */ /* 0x000168000c1e9b00 */
[----:B------:R0:W5:Y:S04]  /*44c0*/  LDG.E.64.CONSTANT R6, desc[UR10][R16.64+0x2008] ;  /* 0x0020080a10067981 */ /* 0x000168000c1e9b00 */
[----:B------:R0:W5:Y:S04]  /*44d0*/  LDG.E.64.CONSTANT R12, desc[UR10][R16.64+0x3008] ;  /* 0x0030080a100c7981 */ /* 0x000168000c1e9b00 */
[----:B------:R0:W5:Y:S01]  /*44e0*/  LDG.E.64.CONSTANT R14, desc[UR10][R16.64+0x4008] ;  /* 0x0040080a100e7981 */ /* 0x000162000c1e9b00 */
        /* <DEDUP_REMOVED lines=18> */
.L_x_103:
[----:B------:R-:W-:Y:S05]  /*4610*/  BSYNC.RECONVERGENT B1 ;  /* 0x0000000000017941 */ /* 0x000fea0003800200 */
.L_x_102:
        /* <DEDUP_REMOVED lines=17> */
.L_x_105:
[----:B------:R-:W-:Y:S05]  /*4730*/  BSYNC.RECONVERGENT B1 ;  /* 0x0000000000017941 */ /* 0x000fea0003800200 */
.L_x_104:
        /* <DEDUP_REMOVED lines=17> */
.L_x_107:
[----:B------:R-:W-:Y:S05]  /*4850*/  BSYNC.RECONVERGENT B1 ;  /* 0x0000000000017941 */ /* 0x000fea0003800200 */
.L_x_106:
        /* <DEDUP_REMOVED lines=17> */
.L_x_109:
[----:B------:R-:W-:Y:S05]  /*4970*/  BSYNC.RECONVERGENT B1 ;  /* 0x0000000000017941 */ /* 0x000fea0003800200 */
.L_x_108:
[----:B------:R-:W-:Y:S01]  /*4980*/  ISETP.GE.U32.AND P0, PT, R2, R11, PT ;  /* 0x0000000b0200720c */ /* 0x000fe20003f06070 */
[----:B------:R-:W-:Y:S01]  /*4990*/  BSSY.RECONVERGENT B1, `(.L_x_110) ;  /* 0x0000011000017945 */ /* 0x000fe20003800200 */
[----:B------:R-:W-:Y:S01]  /*49a0*/  IADD3 R5, P2, PT, R5, 0x500, RZ ;  /* 0x0000050005057810 */ /* 0x000fe20007f5e0ff */
[----:B------:R-:W-:Y:S02]  /*49b0*/  IMAD.MOV.U32 R10, RZ, RZ, R2 ;  /* 0x000000ffff0a7224 */ /* 0x000fe400078e0002 */
[----:B------:R-:W-:Y:S02]  /*49c0*/  IMAD.MOV.U32 R8, RZ, RZ, R7 ;  /* 0x000000ffff087224 */ /* 0x000fe400078e0007 */
[----:B------:R-:W-:-:S06]  /*49d0*/  IMAD.MOV.U32 R9, RZ, RZ, R17 ;  /* 0x000000ffff097224 */ /* 0x000fcc00078e0011 */
        /* <DEDUP_REMOVED lines=12> */
.L_x_111:
[----:B------:R-:W-:Y:S05]  /*4aa0*/  BSYNC.RECONVERGENT B1 ;  /* 0x0000000000017941 */ /* 0x000fea0003800200 */
.L_x_110:
[----:B------:R-:W-:-:S07]  /*4ab0*/  IMAD.X R4, RZ, RZ, R4, P2 ;  /* 0x000000ffff047224 */ /* 0x000fce00010e0604 */
.L_x_79:
[----:B------:R-:W0:Y:S02]  /*4ac0*/  LDCU UR4, c[0x0][0x390] ;  /* 0x00007200ff0477ac */ /* 0x000e240008000800 */
[----:B0-----:R-:W-:Y:S02]  /*4ad0*/  USHF.R.S32.HI UR5, URZ, 0x1f, UR4 ;  /* 0x0000001fff057899 */ /* 0x001fe40008011404 */
[----:B------:R-:W-:-:S04]  /*4ae0*/  ISETP.GE.U32.AND P0, PT, R5, UR4, PT ;  /* 0x0000000405007c0c */ /* 0x000fc8000bf06070 */
[----:B------:R-:W-:-:S13]  /*4af0*/  ISETP.GE.AND.EX P0, PT, R4, UR5, PT, P0 ;  /* 0x0000000504007c0c */ /* 0x000fda000bf06300 */
[----:B------:R-:W-:Y:S05]  /*4b00*/  @P0 BRA `(.L_x_112) ;  /* 0x00000008003c0947 */ /* 0x000fea0003800000 */
[----:B------:R-:W-:Y:S01]  /*4b10*/  IADD3 R3, PT, PT, -R5, UR4, RZ ;  /* 0x0000000405037c10 */ /* 0x000fe2000fffe1ff */
[----:B------:R-:W-:Y:S03]  /*4b20*/  BSSY.RECONVERGENT B1, `(.L_x_112) ;  /* 0x000008d000017945 */ /* 0x000fe60003800200 */
[----:B------:R-:W-:-:S13]  /*4b30*/  ISETP.GE.AND P0, PT, R0, R3, PT ;  /* 0x000000030000720c */ /* 0x000fda0003f06270 */
[----:B------:R-:W-:Y:S05]  /*4b40*/  @P0 BRA `(.L_x_113) ;  /* 0x0000000800280947 */ /* 0x000fea0003800000 */
[----:B------:R-:W-:Y:S01]  /*4b50*/  LOP3.LUT R2, RZ, R0, RZ, 0x33, !PT ;  /* 0x00000000ff027212 */ /* 0x000fe200078e33ff */
[----:B------:R-:W-:Y:S03]  /*4b60*/  BSSY.RECONVERGENT B2, `(.L_x_114) ;  /* 0x000002a000027945 */ /* 0x000fe60003800200 */
[----:B------:R-:W-:-:S04]  /*4b70*/  IADD3 R18, PT, PT, -R5, UR4, R2 ;  /* 0x0000000405127c10 */ /* 0x000fc8000fffe102 */
[----:B------:R-:W-:-:S04]  /*4b80*/  LOP3.LUT R2, R18, 0x300, RZ, 0xc0, !PT ;  /* 0x0000030012027812 */ /* 0x000fc800078ec0ff */
[----:B------:R-:W-:Y:S01]  /*4b90*/  ISETP.NE.AND P0, PT, R2, 0x300, PT ;  /* 0x000003000200780c */ /* 0x000fe20003f05270 */
[----:B------:R-:W-:-:S12]  /*4ba0*/  IMAD.MOV.U32 R2, RZ, RZ, R0 ;  /* 0x000000ffff027224 */ /* 0x000fd800078e0000 */
[----:B------:R-:W-:Y:S05]  /*4bb0*/  @!P0 BRA `(.L_x_115) ;  /* 0x0000000000908947 */ /* 0x000fea0003800000 */
[----:B------:R-:W0:Y:S01]  /*4bc0*/  LDCU.64 UR6, c[0x0][0x380] ;  /* 0x00007000ff0677ac */ /* 0x000e220008000a00 */
[----:B------:R-:W-:Y:S02]  /*4bd0*/  IADD3 R7, P0, PT, R0, R5, RZ ;  /* 0x0000000500077210 */ /* 0x000fe40007f1e0ff */
[----:B------:R-:W-:-:S03]  /*4be0*/  LEA.HI R2, R18, 0x1, RZ, 0x18 ;  /* 0x0000000112027811 */ /* 0x000fc600078fc0ff */
[----:B------:R-:W-:Y:S01]  /*4bf0*/  IMAD.X R12, RZ, RZ, R4, P0 ;  /* 0x000000ffff0c7224 */ /* 0x000fe200000e0604 */
[----:B------:R-:W-:Y:S01]  /*4c00*/  LOP3.LUT R6, R2, 0x3, RZ, 0xc0, !PT ;  /* 0x0000000302067812 */ /* 0x000fe200078ec0ff */
[----:B------:R-:W-:-:S04]  /*4c10*/  IMAD.MOV.U32 R2, RZ, RZ, R0 ;  /* 0x000000ffff027224 */ /* 0x000fc800078e0000 */
[----:B------:R-:W-:Y:S01]  /*4c20*/  IMAD.MOV R11, RZ, RZ, -R6 ;  /* 0x000000ffff0b7224 */ /* 0x000fe200078e0a06 */
[----:B0-----:R-:W-:-:S04]  /*4c30*/  LEA R16, P1, R7, UR6, 0x4 ;  /* 0x0000000607107c11 */ /* 0x001fc8000f8220ff */
[----:B------:R-:W-:-:S09]  /*4c40*/  LEA.HI.X R7, R7, UR7, R12, 0x4, P1 ;  /* 0x0000000707077c11 */ /* 0x000fd200088f240c */
.L_x_118:
[----:B------:R-:W-:-:S05]  /*4c50*/  IMAD.MOV.U32 R6, RZ, RZ, R16 ;  /* 0x000000ffff067224 */ /* 0x000fca00078e0010 */
[----:B------:R-:W2:Y:S01]  /*4c60*/  LDG.E.CONSTANT R19, desc[UR10][R6.64] ;  /* 0x0000000a06137981 */ /* 0x000ea2000c1e9900 */
[----:B------:R-:W-:Y:S01]  /*4c70*/  VIADD R11, R11, 0x1 ;  /* 0x000000010b0b7836 */ /* 0x000fe20000000000 */
[----:B------:R-:W-:Y:S01]  /*4c80*/  BSSY.RECONVERGENT B3, `(.L_x_116) ;  /* 0x0000014000037945 */ /* 0x000fe20003800200 */
[----:B------:R-:W-:-:S03]  /*4c90*/  IADD3 R16, P3, PT, R6, 0x1000, RZ ;  /* 0x0000100006107810 */ /* 0x000fc60007f7e0ff */
[----:B------:R-:W-:Y:S02]  /*4ca0*/  ISETP.NE.AND P2, PT, R11, RZ, PT ;  /* 0x000000ff0b00720c */ /* 0x000fe40003f45270 */
[----:B--2---:R-:W-:-:S13]  /*4cb0*/  ISETP.GE.U32.AND P0, PT, R10, R19, PT ;  /* 0x000000130a00720c */ /* 0x004fda0003f06070 */
[----:B------:R-:W-:Y:S05]  /*4cc0*/  @!P0 BRA `(.L_x_117) ;  /* 0x00000000003c8947 */ /* 0x000fea0003800000 */
[----:B------:R-:W2:Y:S01]  /*4cd0*/  LDG.E.64.CONSTANT R12, desc[UR10][R6.64+0x8] ;  /* 0x0000080a060c7981 */ /* 0x000ea2000c1e9b00 */
[----:B------:R-:W-:Y:S01]  /*4ce0*/  ISETP.GE.U32.AND P4, PT, R19, R10, PT ;  /* 0x0000000a1300720c */ /* 0x000fe20003f86070 */
[----:B------:R-:W-:Y:S02]  /*4cf0*/  IMAD.MOV.U32 R15, RZ, RZ, R8 ;  /* 0x000000ffff0f7224 */ /* 0x000fe400078e0008 */
[----:B------:R-:W-:Y:S02]  /*4d00*/  IMAD.MOV.U32 R17, RZ, RZ, R9 ;  /* 0x000000ffff117224 */ /* 0x000fe400078e0009 */
[----:B------:R-:W-:Y:S02]  /*4d10*/  IMAD.MOV.U32 R14, RZ, RZ, R10 ;  /* 0x000000ffff0e7224 */ /* 0x000fe400078e000a */
[----:B------:R-:W-:-:S06]  /*4d20*/  IMAD.MOV.U32 R10, RZ, RZ, R19 ;  /* 0x000000ffff0a7224 */ /* 0x000fcc00078e0013 */
        /* <DEDUP_REMOVED lines=9> */
.L_x_117:
[----:B------:R-:W-:Y:S05]  /*4dc0*/  BSYNC.RECONVERGENT B3 ;  /* 0x0000000000037941 */ /* 0x000fea0003800200 */
.L_x_116:
[----:B------:R-:W-:Y:S02]  /*4dd0*/  IMAD.X R7, RZ, RZ, R7, P3 ;  /* 0x000000ffff077224 */ /* 0x000fe400018e0607 */
[----:B------:R-:W-:Y:S01]  /*4de0*/  VIADD R2, R2, 0x100 ;  /* 0x0000010002027836 */ /* 0x000fe20000000000 */
[----:B------:R-:W-:Y:S06]  /*4df0*/  @P2 BRA `(.L_x_118) ;  /* 0xfffffffc00942947 */ /* 0x000fec000383ffff */
.L_x_115:
[----:B------:R-:W-:Y:S05]  /*4e00*/  BSYNC.RECONVERGENT B2 ;  /* 0x0000000000027941 */ /* 0x000fea0003800200 */
.L_x_114:
[----:B------:R-:W-:-:S13]  /*4e10*/  ISETP.GE.U32.AND P0, PT, R18, 0x300, PT ;  /* 0x000003001200780c */ /* 0x000fda0003f06070 */
[----:B------:R-:W-:Y:S05]  /*4e20*/  @!P0 BRA `(.L_x_113) ;  /* 0x0000000400708947 */ /* 0x000fea0003800000 */
[----:B------:R-:W0:Y:S01]  /*4e30*/  LDCU.64 UR6, c[0x0][0x380] ;  /* 0x00007000ff0677ac */ /* 0x000e220008000a00 */
[----:B------:R-:W-:-:S05]  /*4e40*/  IADD3 R6, P0, PT, R2, R5, RZ ;  /* 0x0000000502067210 */ /* 0x000fca0007f1e0ff */
[----:B------:R-:W-:Y:S01]  /*4e50*/  IMAD.X R7, RZ, RZ, R4, P0 ;  /* 0x000000ffff077224 */ /* 0x000fe200000e0604 */
[----:B0-----:R-:W-:-:S04]  /*4e60*/  LEA R5, P1, R6, UR6, 0x4 ;  /* 0x0000000606057c11 */ /* 0x001fc8000f8220ff */
[----:B------:R-:W-:Y:S02]  /*4e70*/  IADD3 R4, P0, PT, R5, 0x3008, RZ ;  /* 0x0000300805047810 */ /* 0x000fe40007f1e0ff */
[----:B------:R-:W-:-:S05]  /*4e80*/  LEA.HI.X R5, R6, UR7, R7, 0x4, P1 ;  /* 0x0000000706057c11 */ /* 0x000fca00088f2407 */
[----:B------:R-:W-:-:S07]  /*4e90*/  IMAD.X R5, RZ, RZ, R5, P0 ;  /* 0x000000ffff057224 */ /* 0x000fce00000e0605 */
.L_x_127:
[----:B------:R-:W2:Y:S04]  /*4ea0*/  LDG.E.CONSTANT R17, desc[UR10][R4.64+-0x3008] ;  /* 0xffcff80a04117981 */ /* 0x000ea8000c1e9900 */
[----:B------:R0:W5:Y:S04]  /*4eb0*/  LDG.E.CONSTANT R12, desc[UR10][R4.64+-0x2008] ;  /* 0xffdff80a040c7981 */ /* 0x000168000c1e9900 */
        /* <DEDUP_REMOVED lines=20> */
.L_x_120:
[----:B------:R-:W-:Y:S05]  /*5000*/  BSYNC.RECONVERGENT B2 ;  /* 0x0000000000027941 */ /* 0x000fea0003800200 */
.L_x_119:
        /* <DEDUP_REMOVED lines=18> */
.L_x_122:
[----:B------:R-:W-:Y:S05]  /*5130*/  BSYNC.RECONVERGENT B2 ;  /* 0x0000000000027941 */ /* 0x000fea0003800200 */
.L_x_121:
        /* <DEDUP_REMOVED lines=18> */
.L_x_124:
[----:B------:R-:W-:Y:S05]  /*5260*/  BSYNC.RECONVERGENT B2 ;  /* 0x0000000000027941 */ /* 0x000fea0003800200 */
.L_x_123:
        /* <DEDUP_REMOVED lines=18> */
.L_x_126:
[----:B------:R-:W-:Y:S05]  /*5390*/  BSYNC.RECONVERGENT B2 ;  /* 0x0000000000027941 */ /* 0x000fea0003800200 */
.L_x_125:
[----:B------:R-:W-:Y:S01]  /*53a0*/  VIADD R2, R2, 0x400 ;  /* 0x0000040002027836 */ /* 0x000fe20000000000 */
[----:B------:R-:W-:-:S04]  /*53b0*/  IADD3 R4, P1, PT, R4, 0x4000, RZ ;  /* 0x0000400004047810 */ /* 0x000fc80007f3e0ff */
[----:B------:R-:W-:Y:S01]  /*53c0*/  ISETP.GE.AND P0, PT, R2, R3, PT ;  /* 0x000000030200720c */ /* 0x000fe20003f06270 */
[----:B------:R-:W-:-:S12]  /*53d0*/  IMAD.X R5, RZ, RZ, R5, P1 ;  /* 0x000000ffff057224 */ /* 0x000fd800008e0605 */
[----:B------:R-:W-:Y:S05]  /*53e0*/  @!P0 BRA `(.L_x_127) ;  /* 0xfffffff800ac8947 */ /* 0x000fea000383ffff */
.L_x_113:
[----:B------:R-:W-:Y:S05]  /*53f0*/  BSYNC.RECONVERGENT B1 ;  /* 0x0000000000017941 */ /* 0x000fea0003800200 */
.L_x_112:
[----:B------:R-:W0:Y:S01]  /*5400*/  S2R R13, SR_LANEID ;  /* 0x00000000000d7919 */ /* 0x000e220000000000 */
[----:B------:R-:W-:Y:S01]  /*5410*/  BSSY.RECONVERGENT B1, `(.L_x_128) ;  /* 0x0000015000017945 */ /* 0x000fe20003800200 */
[----:B------:R-:W-:Y:S01]  /*5420*/  IMAD.MOV.U32 R2, RZ, RZ, R10 ;  /* 0x000000ffff027224 */ /* 0x000fe200078e000a */
[----:B------:R-:W1:Y:S01]  /*5430*/  SHFL.DOWN PT, R3, R10, 0x1, 0x1f ;  /* 0x08201f000a037f89 */ /* 0x000e6200000e0000 */
[----:B------:R-:W-:Y:S02]  /*5440*/  IMAD.MOV.U32 R4, RZ, RZ, R8 ;  /* 0x000000ffff047224 */ /* 0x000fe400078e0008 */
[----:B------:R-:W-:Y:S01]  /*5450*/  IMAD.MOV.U32 R7, RZ, RZ, R9 ;  /* 0x000000ffff077224 */ /* 0x000fe200078e0009 */
[----:B------:R2:W3:Y:S04]  /*5460*/  SHFL.DOWN PT, R5, R8, 0x1, 0x1f ;  /* 0x08201f0008057f89 */ /* 0x0004e800000e0000 */
[----:B------:R2:W4:Y:S01]  /*5470*/  SHFL.DOWN PT, R6, R9, 0x1, 0x1f ;  /* 0x08201f0009067f89 */ /* 0x00052200000e0000 */
[----:B-1----:R-:W-:-:S04]  /*5480*/  ISETP.GE.U32.AND P0, PT, R10, R3, PT ;  /* 0x000000030a00720c */ /* 0x002fc80003f06070 */
[----:B0-----:R-:W-:-:S13]  /*5490*/  ISETP.GT.OR P0, PT, R13, 0x1e, !P0 ;  /* 0x0000001e0d00780c */ /* 0x001fda0004704670 */
[----:B--234-:R-:W-:Y:S05]  /*54a0*/  @P0 BRA `(.L_x_129) ;  /* 0x00000000002c0947 */ /* 0x01cfea0003800000 */
        /* <DEDUP_REMOVED lines=11> */
.L_x_129:
[----:B------:R-:W-:Y:S05]  /*5560*/  BSYNC.RECONVERGENT B1 ;  /* 0x0000000000017941 */ /* 0x000fea0003800200 */
.L_x_128:
        /* <DEDUP_REMOVED lines=21> */
.L_x_131:
[----:B------:R-:W-:Y:S05]  /*56c0*/  BSYNC.RECONVERGENT B1 ;  /* 0x0000000000017941 */ /* 0x000fea0003800200 */
.L_x_130:
        /* <DEDUP_REMOVED lines=21> */
.L_x_133:
[----:B------:R-:W-:Y:S05]  /*5820*/  BSYNC.RECONVERGENT B1 ;  /* 0x0000000000017941 */ /* 0x000fea0003800200 */
.L_x_132:
        /* <DEDUP_REMOVED lines=21> */
.L_x_135:
[----:B------:R-:W-:Y:S05]  /*5980*/  BSYNC.RECONVERGENT B1 ;  /* 0x0000000000017941 */ /* 0x000fea0003800200 */
.L_x_134:
        /* <DEDUP_REMOVED lines=22> */
.L_x_137:
[----:B------:R-:W-:Y:S05]  /*5af0*/  BSYNC.RECONVERGENT B1 ;  /* 0x0000000000017941 */ /* 0x000fea0003800200 */
.L_x_136:
        /* <DEDUP_REMOVED lines=12> */
.L_x_139:
[----:B------:R-:W-:Y:S05]  /*5bc0*/  BSYNC.RECONVERGENT B1 ;  /* 0x0000000000017941 */ /* 0x000fea0003800200 */
.L_x_138:
        /* <DEDUP_REMOVED lines=31> */
.L_x_141:
[----:B------:R-:W-:Y:S05]  /*5dc0*/  BSYNC.RECONVERGENT B1 ;  /* 0x0000000000017941 */ /* 0x000fea0003800200 */
.L_x_140:
        /* <DEDUP_REMOVED lines=18> */
.L_x_143:
[----:B------:R-:W-:Y:S05]  /*5ef0*/  BSYNC.RECONVERGENT B1 ;  /* 0x0000000000017941 */ /* 0x000fea0003800200 */
.L_x_142:
        /* <DEDUP_REMOVED lines=18> */
.L_x_145:
[----:B------:R-:W-:Y:S05]  /*6020*/  BSYNC.RECONVERGENT B1 ;  /* 0x0000000000017941 */ /* 0x000fea0003800200 */
.L_x_144:
        /* <DEDUP_REMOVED lines=18> */
.L_x_147:
[----:B------:R-:W-:Y:S05]  /*6150*/  BSYNC.RECONVERGENT B1 ;  /* 0x0000000000017941 */ /* 0x000fea0003800200 */
.L_x_146:
        /* <DEDUP_REMOVED lines=18> */
.L_x_149:
[----:B------:R-:W-:Y:S05]  /*6280*/  BSYNC.RECONVERGENT B1 ;  /* 0x0000000000017941 */ /* 0x000fea0003800200 */
.L_x_148:
        /* <DEDUP_REMOVED lines=18> */
.L_x_151:
[----:B------:R-:W-:Y:S05]  /*63b0*/  BSYNC.RECONVERGENT B1 ;  /* 0x0000000000017941 */ /* 0x000fea0003800200 */
.L_x_150:
[----:B------:R-:W-:Y:S01]  /*63c0*/  ISETP.GE.U32.AND P0, PT, R7, R0, PT ;  /* 0x000000000700720c */ /* 0x000fe20003f06070 */
[----:B------:R-:W-:Y:S02]  /*63d0*/  IMAD.MOV.U32 R2, RZ, RZ, R7 ;  /* 0x000000ffff027224 */ /* 0x000fe400078e0007 */
[----:B------:R-:W-:Y:S02]  /*63e0*/  IMAD.MOV.U32 R3, RZ, RZ, R9 ;  /* 0x000000ffff037224 */ /* 0x000fe400078e0009 */
[----:B------:R-:W-:-:S08]  /*63f0*/  IMAD.MOV.U32 R4, RZ, RZ, R8 ;  /* 0x000000ffff047224 */ /* 0x000fd000078e0008 */
        /* <DEDUP_REMOVED lines=13> */
.L_x_34:
[----:B------:R-:W-:Y:S05]  /*64d0*/  BSYNC.RECONVERGENT B0 ;  /* 0x0000000000007941 */ /* 0x000fea0003800200 */
.L_x_1:
[----:B------:R-:W-:Y:S05]  /*64e0*/  @P1 EXIT ;  /* 0x000000000000194d */ /* 0x000fea0003800000 */
[----:B0-----:R-:W0:Y:S01]  /*64f0*/  LDC.64 R6, c[0x0][0x388] ;  /* 0x0000e200ff067b82 */ /* 0x001e220000000a00 */
[----:B------:R-:W-:Y:S02]  /*6500*/  IMAD.MOV.U32 R5, RZ, RZ, R4 ;  /* 0x000000ffff057224 */ /* 0x000fe400078e0004 */
[----:B------:R-:W-:-:S05]  /*6510*/  IMAD.MOV.U32 R4, RZ, RZ, R3 ;  /* 0x000000ffff047224 */ /* 0x000fca00078e0003 */
[----:B0-----:R-:W-:Y:S04]  /*6520*/  STG.E.64 desc[UR10][R6.64+0x8], R4 ;  /* 0x0000080406007986 */ /* 0x001fe8000c101b0a */
[----:B------:R-:W-:Y:S01]  /*6530*/  STG.E desc[UR10][R6.64], R2 ;  /* 0x0000000206007986 */ /* 0x000fe2000c10190a */
[----:B------:R-:W-:Y:S05]  /*6540*/  EXIT ;  /* 0x000000000000794d */ /* 0x000fea0003800000 */
.L_x_152:
        /* <DEDUP_REMOVED lines=11> */
.L_x_805:


//--------------------- .text._ZN6thrust24THRUST_300001_SM_1000_NS8cuda_cub4core6detail13_kernel_agentINS1_8__reduce10DrainAgentIlEEJN3cub18CUB_300001_SM_10009GridQueueIyEElEEEvDpT0_ --------------------------
	.section	.text._ZN6thrust24THRUST_300001_SM_1000_NS8cuda_cub4core6detail13_kernel_agentINS1_8__reduce10DrainAgentIlEEJN3cub18CUB_300001_SM_10009GridQueueIyEElEEEvDpT0_,"ax",@progbits
	.align	128
        .global         _ZN6thrust24THRUST_300001_SM_1000_NS8cuda_cub4core6detail13_kernel_agentINS1_8__reduce10DrainAgentIlEEJN3cub18CUB_300001_SM_10009GridQueueIyEElEEEvDpT0_
        .type           _ZN6thrust24THRUST_300001_SM_1000_NS8cuda_cub4core6detail13_kernel_agentINS1_8__reduce10DrainAgentIlEEJN3cub18CUB_300001_SM_10009GridQueueIyEElEEEvDpT0_,@function
        .size           _ZN6thrust24THRUST_300001_SM_1000_NS8cuda_cub4core6detail13_kernel_agentINS1_8__reduce10DrainAgentIlEEJN3cub18CUB_300001_SM_10009GridQueueIyEElEEEvDpT0_,(.L_x_806 - _ZN6thrust24THRUST_300001_SM_1000_NS8cuda_cub4core6detail13_kernel_agentINS1_8__reduce10DrainAgentIlEEJN3cub18CUB_300001_SM_10009GridQueueIyEElEEEvDpT0_)
        .other          _ZN6thrust24THRUST_300001_SM_1000_NS8cuda_cub4core6detail13_kernel_agentINS1_8__reduce10DrainAgentIlEEJN3cub18CUB_300001_SM_10009GridQueueIyEElEEEvDpT0_,@"STO_CUDA_ENTRY STV_DEFAULT"
_ZN6thrust24THRUST_300001_SM_1000_NS8cuda_cub4core6detail13_kernel_agentINS1_8__reduce10DrainAgentIlEEJN3cub18CUB_300001_SM_10009GridQueueIyEElEEEvDpT0_:
.text._ZN6thrust24THRUST_300001_SM_1000_NS8cuda_cub4core6detail13_kernel_agentINS1_8__reduce10DrainAgentIlEEJN3cub18CUB_300001_SM_10009GridQueueIyEElEEEvDpT0_:
[----:B------:R-:W-:Y:S08]  /*0000*/  LDC R1, c[0x0][0x37c] ;  /* 0x0000df00ff017b82 */ /* 0x000ff00000000800 */
[----:B------:R-:W0:Y:S01]  /*0010*/  LDC.64 R2, c[0x0][0x380] ;  /* 0x0000e000ff027b82 */ /* 0x000e220000000a00 */
[----:B------:R-:W0:Y:S07]  /*0020*/  LDCU.64 UR4, c[0x0][0x358] ;  /* 0x00006b00ff0477ac */ /* 0x000e2e0008000a00 */
[----:B------:R-:W1:Y:S01]  /*0030*/  LDC.64 R4, c[0x0][0x388] ;  /* 0x0000e200ff047b82 */ /* 0x000e620000000a00 */
[----:B0-----:R-:W-:Y:S04]  /*0040*/  STG.E.64 desc[UR4][R2.64+0x8], RZ ;  /* 0x000008ff02007986 */ /* 0x001fe8000c101b04 */
[----:B-1----:R-:W-:Y:S01]  /*0050*/  STG.E.64 desc[UR4][R2.64], R4 ;  /* 0x0000000402007986 */ /* 0x002fe2000c101b04 */
[----:B------:R-:W-:Y:S05]  /*0060*/  EXIT ;  /* 0x000000000000794d */ /* 0x000fea0003800000 */
.L_x_153:
        /* <DEDUP_REMOVED lines=9> */
.L_x_806:


//--------------------- .text._ZN6thrust24THRUST_300001_SM_1000_NS8cuda_cub4core6detail13_kernel_agentINS1_8__reduce11ReduceAgentINS0_12zip_iteratorIN4cuda3std3__45tupleIJNS0_10device_ptrIjEENS0_17counting_iteratorIlNS0_11use_defaultESF_SF_EEEEEEEPNSB_IJjlEEESJ_lNS1_9__extrema9arg_min_fIjlNSA_4lessIjEEEEEEJSI_SK_lN3cub18CUB_300001_SM_100013GridEvenShareIlEENSS_9GridQueueIyEESP_EEEvDpT0_ --------------------------
	.section	.text._ZN6thrust24THRUST_300001_SM_1000_NS8cuda_cub4core6detail13_kernel_agentINS1_8__reduce11ReduceAgentINS0_12zip_iteratorIN4cuda3std3__45tupleIJNS0_10device_ptrIjEENS0_17counting_iteratorIlNS0_11use_defaultESF_SF_EEEEEEEPNSB_IJjlEEESJ_lNS1_9__extrema9arg_min_fIjlNSA_4lessIjEEEEEEJSI_SK_lN3cub18CUB_300001_SM_100013GridEvenShareIlEENSS_9GridQueueIyEESP_EEEvDpT0_,"ax",@progbits
	.align	128
        .global         _ZN6thrust24THRUST_300001_SM_1000_NS8cuda_cub4core6detail13_kernel_agentINS1_8__reduce11ReduceAgentINS0_12zip_iteratorIN4cuda3std3__45tupleIJNS0_10device_ptrIjEENS0_17counting_iteratorIlNS0_11use_defaultESF_SF_EEEEEEEPNSB_IJjlEEESJ_lNS1_9__extrema9arg_min_fIjlNSA_4lessIjEEEEEEJSI_SK_lN3cub18CUB_300001_SM_100013GridEvenShareIlEENSS_9GridQueueIyEESP_EEEvDpT0_
        .type           _ZN6thrust24THRUST_300001_SM_1000_NS8cuda_cub4core6detail13_kernel_agentINS1_8__reduce11ReduceAgentINS0_12zip_iteratorIN4cuda3std3__45tupleIJNS0_10device_ptrIjEENS0_17counting_iteratorIlNS0_11use_defaultESF_SF_EEEEEEEPNSB_IJjlEEESJ_lNS1_9__extrema9arg_min_fIjlNSA_4lessIjEEEEEEJSI_SK_lN3cub18CUB_300001_SM_100013GridEvenShareIlEENSS_9GridQueueIyEESP_EEEvDpT0_,@function
        .size           _ZN6thrust24THRUST_300001_SM_1000_NS8cuda_cub4core6detail13_kernel_agentINS1_8__reduce11ReduceAgentINS0_12zip_iteratorIN4cuda3std3__45tupleIJNS0_10device_ptrIjEENS0_17counting_iteratorIlNS0_11use_defaultESF_SF_EEEEEEEPNSB_IJjlEEESJ_lNS1_9__extrema9arg_min_fIjlNSA_4lessIjEEEEEEJSI_SK_lN3cub18CUB_300001_SM_100013GridEvenShareIlEENSS_9GridQueueIyEESP_EEEvDpT0_,(.L_x_807 - _ZN6thrust24THRUST_300001_SM_1000_NS8cuda_cub4core6detail13_kernel_agentINS1_8__reduce11ReduceAgentINS0_12zip_iteratorIN4cuda3std3__45tupleIJNS0_10device_ptrIjEENS0_17counting_iteratorIlNS0_11use_defaultESF_SF_EEEEEEEPNSB_IJjlEEESJ_lNS1_9__extrema9arg_min_fIjlNSA_4lessIjEEEEEEJSI_SK_lN3cub18CUB_300001_SM_100013GridEvenShareIlEENSS_9GridQueueIyEESP_EEEvDpT0_)
        .other          _ZN6thrust24THRUST_300001_SM_1000_NS8cuda_cub4core6detail13_kernel_agentINS1_8__reduce11ReduceAgentINS0_12zip_iteratorIN4cuda3std3__45tupleIJNS0_10device_ptrIjEENS0_17counting_iteratorIlNS0_11use_defaultESF_SF_EEEEEEEPNSB_IJjlEEESJ_lNS1_9__extrema9arg_min_fIjlNSA_4lessIjEEEEEEJSI_SK_lN3cub18CUB_300001_SM_100013GridEvenShareIlEENSS_9GridQueueIyEESP_EEEvDpT0_,@"STO_CUDA_ENTRY STV_DEFAULT"
_ZN6thrust24THRUST_300001_SM_1000_NS8cuda_cub4core6detail13_kernel_agentINS1_8__reduce11ReduceAgentINS0_12zip_iteratorIN4cuda3std3__45tupleIJNS0_10device_ptrIjEENS0_17counting_iteratorIlNS0_11use_defaultESF_SF_EEEEEEEPNSB_IJjlEEESJ_lNS1_9__extrema9arg_min_fIjlNSA_4lessIjEEEEEEJSI_SK_lN3cub18CUB_300001_SM_100013GridEvenShareIlEENSS_9GridQueueIyEESP_EEEvDpT0_:
.text._ZN6thrust24THRUST_300001_SM_1000_NS8cuda_cub4core6detail13_kernel_agentINS1_8__reduce11ReduceAgentINS0_12zip_iteratorIN4cuda3std3__45tupleIJNS0_10device_ptrIjEENS0_17counting_iteratorIlNS0_11use_defaultESF_SF_EEEEEEEPNSB_IJjlEEESJ_lNS1_9__extrema9arg_min_fIjlNSA_4lessIjEEEEEEJSI_SK_lN3cub18CUB_300001_SM_100013GridEvenShareIlEENSS_9GridQueueIyEESP_EEEvDpT0_:
[----:B------:R-:W-:Y:S01]  /*0000*/  LDC R1, c[0x0][0x37c] ;  /* 0x0000df00ff017b82 */ /* 0x000fe20000000800 */
[----:B------:R-:W0:Y:S01]  /*0010*/  S2R R0, SR_CTAID.X ;  /* 0x0000000000007919 */ /* 0x000e220000002500 */
[----:B------:R-:W1:Y:S01]  /*0020*/  LDCU.64 UR4, c[0x0][0x398] ;  /* 0x00007300ff0477ac */ /* 0x000e620008000a00 */
[----:B------:R-:W-:Y:S01]  /*0030*/  BSSY.RECONVERGENT B0, `(.L_x_154) ;  /* 0x000059c000007945 */ /* 0x000fe20003800200 */
[----:B------:R-:W2:Y:S01]  /*0040*/  LDCU UR6, c[0x0][0x370] ;  /* 0x00006e00ff0677ac */ /* 0x000ea20008000800 */
[----:B------:R-:W3:Y:S01]  /*0050*/  LDCU.64 UR10, c[0x0][0x358] ;  /* 0x00006b00ff0a77ac */ /* 0x000ee20008000a00 */
[----:B-1----:R-:W-:Y:S02]  /*0060*/  IMAD.U32 R15, RZ, RZ, UR4 ;  /* 0x00000004ff0f7e24 */ /* 0x002fe4000f8e00ff */
[----:B------:R-:W-:Y:S01]  /*0070*/  IMAD.U32 R12, RZ, RZ, UR5 ;  /* 0x00000005ff0c7e24 */ /* 0x000fe2000f8e00ff */
[----:B--2---:R-:W-:Y:S01]  /*0080*/  UIMAD UR6, UR6, 0x500, URZ ;  /* 0x00000500060678a4 */ /* 0x004fe2000f8e02ff */
[----:B0-----:R-:W-:-:S05]  /*0090*/  IMAD R7, R0, 0x500, RZ ;  /* 0x0000050000077824 */ /* 0x001fca00078e02ff */
[----:B------:R-:W-:-:S04]  /*00a0*/  IADD3 R2, P1, PT, R7, 0x500, RZ ;  /* 0x0000050007027810 */ /* 0x000fc80007f3e0ff */
[----:B------:R-:W-:Y:S01]  /*00b0*/  ISETP.GT.U32.AND P0, PT, R2, R15, PT ;  /* 0x0000000f0200720c */ /* 0x000fe20003f04070 */
[----:B------:R-:W-:-:S05]  /*00c0*/  IMAD.X R3, RZ, RZ, RZ, P1 ;  /* 0x000000ffff037224 */ /* 0x000fca00008e06ff */
[----:B------:R-:W-:-:S13]  /*00d0*/  ISETP.GT.AND.EX P0, PT, R3, R12, PT, P0 ;  /* 0x0000000c0300720c */ /* 0x000fda0003f04300 */
[----:B---3--:R-:W-:Y:S05]  /*00e0*/  @!P0 BRA `(.L_x_155) ;  /* 0x0000003000288947 */ /* 0x008fea0003800000 */
[----:B------:R-:W0:Y:S01]  /*00f0*/  S2R R6, SR_TID.X ;  /* 0x0000000000067919 */ /* 0x000e220000002100 */
[----:B------:R-:W-:Y:S01]  /*0100*/  IMAD.IADD R9, R15, 0x1, -R7 ;  /* 0x000000010f097824 */ /* 0x000fe200078e0a07 */
[----:B------:R-:W-:Y:S01]  /*0110*/  BSSY.RECONVERGENT B1, `(.L_x_156) ;  /* 0x000000f000017945 */ /* 0x000fe20003800200 */
[----:B------:R-:W-:Y:S01]  /*0120*/  IMAD.MOV.U32 R8, RZ, RZ, RZ ;  /* 0x000000ffff087224 */ /* 0x000fe200078e00ff */
[----:B------:R-:W-:Y:S02]  /*0130*/  CS2R R10, SRZ ;  /* 0x00000000000a7805 */ /* 0x000fe4000001ff00 */
[----:B0-----:R-:W-:Y:S01]  /*0140*/  ISETP.GE.AND P0, PT, R6, R9, PT ;  /* 0x000000090600720c */ /* 0x001fe20003f06270 */
[----:B------:R-:W-:-:S12]  /*0150*/  IMAD.MOV.U32 R12, RZ, RZ, R6 ;  /* 0x000000ffff0c7224 */ /* 0x000fd800078e0006 */
[----:B------:R-:W-:Y:S05]  /*0160*/  @P0 BRA `(.L_x_157) ;  /* 0x0000000000240947 */ /* 0x000fea0003800000 */
[----:B------:R-:W0:Y:S01]  /*0170*/  LDCU.128 UR4, c[0x0][0x380] ;  /* 0x00007000ff0477ac */ /* 0x000e220008000c00 */
[----:B------:R-:W-:-:S05]  /*0180*/  IADD3 R10, P0, PT, R7, R6, RZ ;  /* 0x00000006070a7210 */ /* 0x000fca0007f1e0ff */
[----:B------:R-:W-:Y:S01]  /*0190*/  IMAD.X R11, RZ, RZ, RZ, P0 ;  /* 0x000000ffff0b7224 */ /* 0x000fe200000e06ff */
[----:B0-----:R-:W-:-:S04]  /*01a0*/  LEA R2, P1, R10, UR4, 0x2 ;  /* 0x000000040a027c11 */ /* 0x001fc8000f8210ff */
[----:B------:R-:W-:-:S05]  /*01b0*/  LEA.HI.X R3, R10, UR5, R11, 0x2, P1 ;  /* 0x000000050a037c11 */ /* 0x000fca00088f140b */
[----:B------:R0:W5:Y:S01]  /*01c0*/  LDG.E R8, desc[UR10][R2.64] ;  /* 0x0000000a02087981 */ /* 0x000162000c1e1900 */
[----:B------:R-:W-:Y:S01]  /*01d0*/  IADD3 R10, P0, PT, R10, UR6, RZ ;  /* 0x000000060a0a7c10 */ /* 0x000fe2000ff1e0ff */
[----:B------:R-:W-:-:S03]  /*01e0*/  VIADD R12, R6, 0x100 ;  /* 0x00000100060c7836 */ /* 0x000fc60000000000 */
[----:B------:R-:W-:-:S09]  /*01f0*/  IADD3.X R11, PT, PT, R11, UR7, RZ, P0, !PT ;  /* 0x000000070b0b7c10 */ /* 0x000fd200087fe4ff */
.L_x_157:
[----:B------:R-:W-:Y:S05]  /*0200*/  BSYNC.RECONVERGENT B1 ;  /* 0x0000000000017941 */ /* 0x000fea0003800200 */
.L_x_156:
[----:B------:R-:W-:Y:S01]  /*0210*/  ISETP.GE.AND P0, PT, R12, R9, PT ;  /* 0x000000090c00720c */ /* 0x000fe20003f06270 */
[----:B------:R-:W-:-:S12]  /*0220*/  BSSY.RECONVERGENT B1, `(.L_x_158) ;  /* 0x0000097000017945 */ /* 0x000fd80003800200 */
[----:B------:R-:W-:Y:S05]  /*0230*/  @P0 BRA `(.L_x_159) ;  /* 0x0000000800540947 */ /* 0x000fea0003800000 */
[----:B0-----:R-:W-:Y:S01]  /*0240*/  LOP3.LUT R2, RZ, R12, RZ, 0x33, !PT ;  /* 0x0000000cff027212 */ /* 0x001fe200078e33ff */
[----:B------:R-:W-:Y:S03]  /*0250*/  BSSY.RECONVERGENT B2, `(.L_x_160) ;  /* 0x000002c000027945 */ /* 0x000fe60003800200 */
[----:B------:R-:W-:-:S04]  /*0260*/  IADD3 R15, PT, PT, -R7, R15, R2 ;  /* 0x0000000f070f7210 */ /* 0x000fc80007ffe102 */
[----:B------:R-:W-:-:S04]  /*0270*/  LOP3.LUT R2, R15, 0x300, RZ, 0xc0, !PT ;  /* 0x000003000f027812 */ /* 0x000fc800078ec0ff */
[----:B------:R-:W-:-:S13]  /*0280*/  ISETP.NE.AND P0, PT, R2, 0x300, PT ;  /* 0x000003000200780c */ /* 0x000fda0003f05270 */
[----:B------:R-:W-:Y:S05]  /*0290*/  @!P0 BRA `(.L_x_161) ;  /* 0x00000000009c8947 */ /* 0x000fea0003800000 */
[----:B------:R-:W0:Y:S01]  /*02a0*/  LDCU.128 UR4, c[0x0][0x380] ;  /* 0x00007000ff0477ac */ /* 0x000e220008000c00 */
[----:B------:R-:W-:Y:S02]  /*02b0*/  IADD3 R14, P0, PT, R7, R12, RZ ;  /* 0x0000000c070e7210 */ /* 0x000fe40007f1e0ff */
[----:B------:R-:W-:-:S03]  /*02c0*/  LEA.HI R2, R15, 0x1, RZ, 0x18 ;  /* 0x000000010f027811 */ /* 0x000fc600078fc0ff */
[----:B------:R-:W-:Y:S01]  /*02d0*/  IMAD.X R3, RZ, RZ, RZ, P0 ;  /* 0x000000ffff037224 */ /* 0x000fe200000e06ff */
[----:B------:R-:W-:-:S05]  /*02e0*/  LOP3.LUT R2, R2, 0x3, RZ, 0xc0, !PT ;  /* 0x0000000302027812 */ /* 0x000fca00078ec0ff */
[----:B------:R-:W-:Y:S01]  /*02f0*/  IMAD.MOV R4, RZ, RZ, -R2 ;  /* 0x000000ffff047224 */ /* 0x000fe200078e0a02 */
[C---:B0-----:R-:W-:Y:S02]  /*0300*/  IADD3 R16, P1, PT, R14.reuse, UR6, RZ ;  /* 0x000000060e107c10 */ /* 0x041fe4000ff3e0ff */
[C---:B------:R-:W-:Y:S02]  /*0310*/  LEA R13, P2, R14.reuse, UR4, 0x2 ;  /* 0x000000040e0d7c11 */ /* 0x040fe4000f8410ff */
[----:B------:R-:W-:Y:S02]  /*0320*/  IADD3.X R18, PT, PT, R3, UR7, RZ, P1, !PT ;  /* 0x0000000703127c10 */ /* 0x000fe40008ffe4ff */
[----:B------:R-:W-:-:S09]  /*0330*/  LEA.HI.X R14, R14, UR5, R3, 0x2, P2 ;  /* 0x000000050e0e7c11 */ /* 0x000fd200090f1403 */
.L_x_164:
[----:B------:R-:W-:Y:S02]  /*0340*/  IMAD.MOV.U32 R2, RZ, RZ, R13 ;  /* 0x000000ffff027224 */ /* 0x000fe400078e000d */
[----:B------:R-:W-:-:S05]  /*0350*/  IMAD.MOV.U32 R3, RZ, RZ, R14 ;  /* 0x000000ffff037224 */ /* 0x000fca00078e000e */
[----:B------:R-:W2:Y:S01]  /*0360*/  LDG.E R17, desc[UR10][R2.64] ;  /* 0x0000000a02117981 */ /* 0x000ea2000c1e1900 */
[----:B------:R-:W-:Y:S01]  /*0370*/  VIADD R4, R4, 0x1 ;  /* 0x0000000104047836 */ /* 0x000fe20000000000 */
[----:B------:R-:W-:Y:S01]  /*0380*/  BSSY.RECONVERGENT B3, `(.L_x_162) ;  /* 0x0000013000037945 */ /* 0x000fe20003800200 */
[----:B------:R-:W-:-:S03]  /*0390*/  IADD3 R13, P3, PT, R13, 0x400, RZ ;  /* 0x000004000d0d7810 */ /* 0x000fc60007f7e0ff */
[----:B------:R-:W-:Y:S02]  /*03a0*/  ISETP.NE.AND P2, PT, R4, RZ, PT ;  /* 0x000000ff0400720c */ /* 0x000fe40003f45270 */
[----:B--2--5:R-:W-:-:S13]  /*03b0*/  ISETP.GE.U32.AND P0, PT, R8, R17, PT ;  /* 0x000000110800720c */ /* 0x024fda0003f06070 */
[----:B------:R-:W-:Y:S05]  /*03c0*/  @!P0 BRA `(.L_x_163) ;  /* 0x0000000000388947 */ /* 0x000fea0003800000 */
[----:B------:R-:W-:Y:S01]  /*03d0*/  ISETP.GE.U32.AND P4, PT, R17, R8, PT ;  /* 0x000000081100720c */ /* 0x000fe20003f86070 */
[----:B------:R-:W-:Y:S02]  /*03e0*/  IMAD.MOV.U32 R3, RZ, RZ, R10 ;  /* 0x000000ffff037224 */ /* 0x000fe400078e000a */
[----:B------:R-:W-:Y:S02]  /*03f0*/  IMAD.MOV.U32 R5, RZ, RZ, R11 ;  /* 0x000000ffff057224 */ /* 0x000fe400078e000b */
[----:B------:R-:W-:Y:S02]  /*0400*/  IMAD.MOV.U32 R2, RZ, RZ, R8 ;  /* 0x000000ffff027224 */ /* 0x000fe400078e0008 */
[----:B------:R-:W-:Y:S02]  /*0410*/  IMAD.MOV.U32 R8, RZ, RZ, R17 ;  /* 0x000000ffff087224 */ /* 0x000fe400078e0011 */
[----:B------:R-:W-:Y:S02]  /*0420*/  IMAD.MOV.U32 R10, RZ, RZ, R16 ;  /* 0x000000ffff0a7224 */ /* 0x000fe400078e0010 */
[----:B------:R-:W-:-:S02]  /*0430*/  IMAD.MOV.U32 R11, RZ, RZ, R18 ;  /* 0x000000ffff0b7224 */ /* 0x000fc400078e0012 */
[CC--:B------:R-:W-:Y:S02]  /*0440*/  @P4 ISETP.GE.U32.AND P0, PT, R3.reuse, R16.reuse, PT ;  /* 0x000000100300420c */ /* 0x0c0fe40003f06070 */
[----:B------:R-:W-:Y:S02]  /*0450*/  @P4 ISETP.LT.U32.AND P1, PT, R3, R16, PT ;  /* 0x000000100300420c */ /* 0x000fe40003f21070 */
[CC--:B------:R-:W-:Y:S02]  /*0460*/  @P4 ISETP.GE.AND.EX P0, PT, R5.reuse, R18.reuse, PT, P0 ;  /* 0x000000120500420c */ /* 0x0c0fe40003f06300 */
[----:B------:R-:W-:Y:S02]  /*0470*/  @P4 ISETP.LT.AND.EX P1, PT, R5, R18, PT, P1 ;  /* 0x000000120500420c */ /* 0x000fe40003f21310 */
[----:B------:R-:W-:Y:S02]  /*0480*/  @P4 SEL R8, R2, R17, !P0 ;  /* 0x0000001102084207 */ /* 0x000fe40004000000 */
[----:B------:R-:W-:-:S02]  /*0490*/  @P4 SEL R10, R3, R16, P1 ;  /* 0x00000010030a4207 */ /* 0x000fc40000800000 */
[----:B------:R-:W-:-:S07]  /*04a0*/  @P4 SEL R11, R5, R18, P1 ;  /* 0x00000012050b4207 */ /* 0x000fce0000800000 */
.L_x_163:
[----:B------:R-:W-:Y:S05]  /*04b0*/  BSYNC.RECONVERGENT B3 ;  /* 0x0000000000037941 */ /* 0x000fea0003800200 */
.L_x_162:
[----:B------:R-:W-:Y:S01]  /*04c0*/  IADD3 R16, P0, PT, R16, 0x100, RZ ;  /* 0x0000010010107810 */ /* 0x000fe20007f1e0ff */
[----:B------:R-:W-:Y:S02]  /*04d0*/  VIADD R12, R12, 0x100 ;  /* 0x000001000c0c7836 */ /* 0x000fe40000000000 */
[----:B------:R-:W-:Y:S02]  /*04e0*/  IMAD.X R14, RZ, RZ, R14, P3 ;  /* 0x000000ffff0e7224 */ /* 0x000fe400018e060e */
[----:B------:R-:W-:Y:S01]  /*04f0*/  IMAD.X R18, RZ, RZ, R18, P0 ;  /* 0x000000ffff127224 */ /* 0x000fe200000e0612 */
[----:B------:R-:W-:Y:S07]  /*0500*/  @P2 BRA `(.L_x_164) ;  /* 0xfffffffc008c2947 */ /* 0x000fee000383ffff */
.L_x_161:
[----:B------:R-:W-:Y:S05]  /*0510*/  BSYNC.RECONVERGENT B2 ;  /* 0x0000000000027941 */ /* 0x000fea0003800200 */
.L_x_160:
[----:B------:R-:W-:-:S13]  /*0520*/  ISETP.GE.U32.AND P0, PT, R15, 0x300, PT ;  /* 0x000003000f00780c */ /* 0x000fda0003f06070 */
[----:B------:R-:W-:Y:S05]  /*0530*/  @!P0 BRA `(.L_x_159) ;  /* 0x0000000400948947 */ /* 0x000fea0003800000 */
[----:B------:R-:W0:Y:S01]  /*0540*/  LDC.64 R4, c[0x0][0x380] ;  /* 0x0000e000ff047b82 */ /* 0x000e220000000a00 */
[----:B------:R-:W-:-:S07]  /*0550*/  VIADD R12, R12, 0x200 ;  /* 0x000002000c0c7836 */ /* 0x000fce0000000000 */
[----:B------:R-:W1:Y:S02]  /*0560*/  LDC.64 R2, c[0x0][0x388] ;  /* 0x0000e200ff027b82 */ /* 0x000e640000000a00 */
.L_x_173:
[----:B------:R-:W-:-:S05]  /*0570*/  VIADD R14, R12, 0xfffffe00 ;  /* 0xfffffe000c0e7836 */ /* 0x000fca0000000000 */
[----:B------:R-:W-:-:S04]  /*0580*/  IADD3 R19, P0, PT, R7, R14, RZ ;  /* 0x0000000e07137210 */ /* 0x000fc80007f1e0ff */
[----:B------:R-:W-:Y:S02]  /*0590*/  LEA.HI.X.SX32 R22, R14, RZ, 0x1, P0 ;  /* 0x000000ff0e167211 */ /* 0x000fe400000f0eff */
[----:B0-----:R-:W-:-:S04]  /*05a0*/  LEA R16, P0, R19, R4, 0x2 ;  /* 0x0000000413107211 */ /* 0x001fc800078010ff */
[----:B------:R-:W-:-:S05]  /*05b0*/  LEA.HI.X R17, R19, R5, R22, 0x2, P0 ;  /* 0x0000000513117211 */ /* 0x000fca00000f1416 */
[----:B------:R-:W2:Y:S04]  /*05c0*/  LDG.E R25, desc[UR10][R16.64] ;  /* 0x0000000a10197981 */ /* 0x000ea8000c1e1900 */
[----:B-----5:R0:W5:Y:S04]  /*05d0*/  LDG.E R15, desc[UR10][R16.64+0x400] ;  /* 0x0004000a100f7981 */ /* 0x020168000c1e1900 */
[----:B------:R0:W5:Y:S04]  /*05e0*/  LDG.E R13, desc[UR10][R16.64+0x800] ;  /* 0x0008000a100d7981 */ /* 0x000168000c1e1900 */
[----:B------:R0:W5:Y:S01]  /*05f0*/  LDG.E R14, desc[UR10][R16.64+0xc00] ;  /* 0x000c000a100e7981 */ /* 0x000162000c1e1900 */
[----:B-1----:R-:W-:Y:S01]  /*0600*/  IADD3 R23, P1, PT, R19, R2, RZ ;  /* 0x0000000213177210 */ /* 0x002fe20007f3e0ff */
[----:B------:R-:W-:Y:S01]  /*0610*/  BSSY.RECONVERGENT B2, `(.L_x_165) ;  /* 0x0000013000027945 */ /* 0x000fe20003800200 */
[----:B------:R-:W-:-:S02]  /*0620*/  IMAD.MOV.U32 R18, RZ, RZ, R10 ;  /* 0x000000ffff127224 */ /* 0x000fc400078e000a */
[----:B------:R-:W-:Y:S02]  /*0630*/  IMAD.MOV.U32 R21, RZ, RZ, R11 ;  /* 0x000000ffff157224 */ /* 0x000fe400078e000b */
[----:B------:R-:W-:Y:S02]  /*0640*/  IMAD.MOV.U32 R20, RZ, RZ, R8 ;  /* 0x000000ffff147224 */ /* 0x000fe400078e0008 */
[----:B------:R-:W-:Y:S02]  /*0650*/  VIADD R19, R12, 0xffffff00 ;  /* 0xffffff000c137836 */ /* 0x000fe40000000000 */
[----:B------:R-:W-:Y:S01]  /*0660*/  IMAD.X R22, R22, 0x1, R3, P1 ;  /* 0x0000000116167824 */ /* 0x000fe200008e0603 */
[----:B--2---:R-:W-:-:S13]  /*0670*/  ISETP.GE.U32.AND P0, PT, R8, R25, PT ;  /* 0x000000190800720c */ /* 0x004fda0003f06070 */
[----:B0-----:R-:W-:Y:S05]  /*0680*/  @!P0 BRA `(.L_x_166) ;  /* 0x00000000002c8947 */ /* 0x001fea0003800000 */
        /* <DEDUP_REMOVED lines=11> */
.L_x_166:
[----:B------:R-:W-:Y:S05]  /*0740*/  BSYNC.RECONVERGENT B2 ;  /* 0x0000000000027941 */ /* 0x000fea0003800200 */
.L_x_165:
[----:B-----5:R-:W-:Y:S01]  /*0750*/  ISETP.GE.U32.AND P0, PT, R20, R15, PT ;  /* 0x0000000f1400720c */ /* 0x020fe20003f06070 */
[----:B------:R-:W-:Y:S01]  /*0760*/  BSSY.RECONVERGENT B2, `(.L_x_167) ;  /* 0x0000013000027945 */ /* 0x000fe20003800200 */
[----:B------:R-:W-:Y:S01]  /*0770*/  SHF.R.S32.HI R8, RZ, 0x1f, R19 ;  /* 0x0000001fff087819 */ /* 0x000fe20000011413 */
[----:B------:R-:W-:Y:S01]  /*0780*/  IMAD.MOV.U32 R11, RZ, RZ, R18 ;  /* 0x000000ffff0b7224 */ /* 0x000fe200078e0012 */
[----:B------:R-:W-:Y:S01]  /*0790*/  IADD3 R17, P1, P2, R19, R2, R7 ;  /* 0x0000000213117210 */ /* 0x000fe20007a3e007 */
[----:B------:R-:W-:-:S03]  /*07a0*/  IMAD.MOV.U32 R19, RZ, RZ, R21 ;  /* 0x000000ffff137224 */ /* 0x000fc600078e0015 */
[----:B------:R-:W-:Y:S01]  /*07b0*/  IADD3.X R10, PT, PT, R8, R3, RZ, P1, P2 ;  /* 0x00000003080a7210 */ /* 0x000fe20000fe44ff */
[----:B------:R-:W-:-:S04]  /*07c0*/  IMAD.MOV.U32 R8, RZ, RZ, R20 ;  /* 0x000000ffff087224 */ /* 0x000fc800078e0014 */
        /* <DEDUP_REMOVED lines=12> */
.L_x_168:
[----:B------:R-:W-:Y:S05]  /*0890*/  BSYNC.RECONVERGENT B2 ;  /* 0x0000000000027941 */ /* 0x000fea0003800200 */
.L_x_167:
[----:B------:R-:W-:Y:S01]  /*08a0*/  ISETP.GE.U32.AND P0, PT, R8, R13, PT ;  /* 0x0000000d0800720c */ /* 0x000fe20003f06070 */
[C---:B------:R-:W-:Y:S01]  /*08b0*/  VIADD R10, R12.reuse, 0x100 ;  /* 0x000001000c0a7836 */ /* 0x040fe20000000000 */
[----:B------:R-:W-:Y:S01]  /*08c0*/  SHF.R.S32.HI R16, RZ, 0x1f, R12 ;  /* 0x0000001fff107819 */ /* 0x000fe2000001140c */
[----:B------:R-:W-:Y:S01]  /*08d0*/  BSSY.RECONVERGENT B2, `(.L_x_169) ;  /* 0x0000013000027945 */ /* 0x000fe20003800200 */
[----:B------:R-:W-:Y:S01]  /*08e0*/  IADD3 R20, P1, P2, R12, R2, R7 ;  /* 0x000000020c147210 */ /* 0x000fe20007a3e007 */
[----:B------:R-:W-:Y:S02]  /*08f0*/  IMAD.MOV.U32 R17, RZ, RZ, R11 ;  /* 0x000000ffff117224 */ /* 0x000fe400078e000b */
[----:B------:R-:W-:Y:S01]  /*0900*/  IMAD.MOV.U32 R18, RZ, RZ, R19 ;  /* 0x000000ffff127224 */ /* 0x000fe200078e0013 */
[----:B------:R-:W-:Y:S01]  /*0910*/  IADD3.X R22, PT, PT, R16, R3, RZ, P1, P2 ;  /* 0x0000000310167210 */ /* 0x000fe20000fe44ff */
[----:B------:R-:W-:Y:S01]  /*0920*/  IMAD.MOV.U32 R15, RZ, RZ, R8 ;  /* 0x000000ffff0f7224 */ /* 0x000fe200078e0008 */
[----:B------:R-:W-:-:S03]  /*0930*/  SHF.R.S32.HI R16, RZ, 0x1f, R10 ;  /* 0x0000001fff107819 */ /* 0x000fc6000001140a */
        /* <DEDUP_REMOVED lines=12> */
.L_x_170:
[----:B------:R-:W-:Y:S05]  /*0a00*/  BSYNC.RECONVERGENT B2 ;  /* 0x0000000000027941 */ /* 0x000fea0003800200 */
.L_x_169:
[----:B------:R-:W-:Y:S01]  /*0a10*/  ISETP.GE.U32.AND P0, PT, R15, R14, PT ;  /* 0x0000000e0f00720c */ /* 0x000fe20003f06070 */
[----:B------:R-:W-:Y:S01]  /*0a20*/  BSSY.RECONVERGENT B2, `(.L_x_171) ;  /* 0x0000012000027945 */ /* 0x000fe20003800200 */
[----:B------:R-:W-:Y:S01]  /*0a30*/  IADD3 R20, P1, P2, R10, R2, R7 ;  /* 0x000000020a147210 */ /* 0x000fe20007a3e007 */
[----:B------:R-:W-:Y:S02]  /*0a40*/  IMAD.MOV.U32 R10, RZ, RZ, R17 ;  /* 0x000000ffff0a7224 */ /* 0x000fe400078e0011 */
[----:B------:R-:W-:Y:S01]  /*0a50*/  IMAD.MOV.U32 R11, RZ, RZ, R18 ;  /* 0x000000ffff0b7224 */ /* 0x000fe200078e0012 */
[----:B------:R-:W-:Y:S01]  /*0a60*/  IADD3.X R13, PT, PT, R16, R3, RZ, P1, P2 ;  /* 0x00000003100d7210 */ /* 0x000fe20000fe44ff */
[----:B------:R-:W-:-:S06]  /*0a70*/  IMAD.MOV.U32 R8, RZ, RZ, R15 ;  /* 0x000000ffff087224 */ /* 0x000fcc00078e000f */
        /* <DEDUP_REMOVED lines=12> */
.L_x_172:
[----:B------:R-:W-:Y:S05]  /*0b40*/  BSYNC.RECONVERGENT B2 ;  /* 0x0000000000027941 */ /* 0x000fea0003800200 */
.L_x_171:
[C---:B------:R-:W-:Y:S02]  /*0b50*/  VIADD R14, R12.reuse, 0x200 ;  /* 0x000002000c0e7836 */ /* 0x040fe40000000000 */
[----:B------:R-:W-:-:S03]  /*0b60*/  VIADD R12, R12, 0x400 ;  /* 0x000004000c0c7836 */ /* 0x000fc60000000000 */
[----:B------:R-:W-:-:S13]  /*0b70*/  ISETP.GE.AND P0, PT, R14, R9, PT ;  /* 0x000000090e00720c */ /* 0x000fda0003f06270 */
[----:B------:R-:W-:Y:S05]  /*0b80*/  @!P0 BRA `(.L_x_173) ;  /* 0xfffffff800788947 */ /* 0x000fea000383ffff */
.L_x_159:
[----:B------:R-:W-:Y:S05]  /*0b90*/  BSYNC.RECONVERGENT B1 ;  /* 0x0000000000017941 */ /* 0x000fea0003800200 */
.L_x_158:
[----:B------:R-:W-:-:S13]  /*0ba0*/  ISETP.GE.AND P0, PT, R9, 0x100, PT ;  /* 0x000001000900780c */ /* 0x000fda0003f06270 */
[----:B------:R-:W-:Y:S05]  /*0bb0*/  @!P0 BRA `(.L_x_174) ;  /* 0x00000010003c8947 */ /* 0x000fea0003800000 */
[----:B------:R-:W1:Y:S01]  /*0bc0*/  S2R R14, SR_LANEID ;  /* 0x00000000000e7919 */ /* 0x000e620000000000 */
[----:B------:R-:W-:Y:S01]  /*0bd0*/  BSSY.RECONVERGENT B1, `(.L_x_175) ;  /* 0x0000015000017945 */ /* 0x000fe20003800200 */
[----:B------:R-:W-:Y:S01]  /*0be0*/  IMAD.MOV.U32 R4, RZ, RZ, R10 ;  /* 0x000000ffff047224 */ /* 0x000fe200078e000a */
[----:B0----5:R-:W0:Y:S01]  /*0bf0*/  SHFL.DOWN PT, R3, R8, 0x1, 0x1f ;  /* 0x08201f0008037f89 */ /* 0x021e2200000e0000 */
[----:B------:R-:W-:Y:S02]  /*0c00*/  IMAD.MOV.U32 R9, RZ, RZ, R11 ;  /* 0x000000ffff097224 */ /* 0x000fe400078e000b */
[----:B------:R-:W-:Y:S01]  /*0c10*/  IMAD.MOV.U32 R2, RZ, RZ, R8 ;  /* 0x000000ffff027224 */ /* 0x000fe200078e0008 */
[----:B------:R2:W3:Y:S04]  /*0c20*/  SHFL.DOWN PT, R5, R10, 0x1, 0x1f ;  /* 0x08201f000a057f89 */ /* 0x0004e800000e0000 */
[----:B------:R2:W4:Y:S01]  /*0c30*/  SHFL.DOWN PT, R12, R11, 0x1, 0x1f ;  /* 0x08201f000b0c7f89 */ /* 0x00052200000e0000 */
[----:B0-----:R-:W-:-:S04]  /*0c40*/  ISETP.GE.U32.AND P0, PT, R8, R3, PT ;  /* 0x000000030800720c */ /* 0x001fc80003f06070 */
[----:B-1----:R-:W-:-:S13]  /*0c50*/  ISETP.GT.OR P0, PT, R14, 0x1e, !P0 ;  /* 0x0000001e0e00780c */ /* 0x002fda0004704670 */
        /* <DEDUP_REMOVED lines=12> */
.L_x_176:
[----:B------:R-:W-:Y:S05]  /*0d20*/  BSYNC.RECONVERGENT B1 ;  /* 0x0000000000017941 */ /* 0x000fea0003800200 */
.L_x_175:
        /* <DEDUP_REMOVED lines=21> */
.L_x_178:
[----:B------:R-:W-:Y:S05]  /*0e80*/  BSYNC.RECONVERGENT B1 ;  /* 0x0000000000017941 */ /* 0x000fea0003800200 */
.L_x_177:
        /* <DEDUP_REMOVED lines=21> */
.L_x_180:
[----:B------:R-:W-:Y:S05]  /*0fe0*/  BSYNC.RECONVERGENT B1 ;  /* 0x0000000000017941 */ /* 0x000fea0003800200 */
.L_x_179:
        /* <DEDUP_REMOVED lines=21> */
.L_x_182:
[----:B------:R-:W-:Y:S05]  /*1140*/  BSYNC.RECONVERGENT B1 ;  /* 0x0000000000017941 */ /* 0x000fea0003800200 */
.L_x_181:
        /* <DEDUP_REMOVED lines=22> */
.L_x_184:
[----:B------:R-:W-:Y:S05]  /*12b0*/  BSYNC.RECONVERGENT B1 ;  /* 0x0000000000017941 */ /* 0x000fea0003800200 */
.L_x_183:
[----:B------:R-:W-:Y:S04]  /*12c0*/  BSSY.RECONVERGENT B1, `(.L_x_185) ;  /* 0x000000c000017945 */ /* 0x000fe80003800200 */
[----:B------:R-:W-:Y:S05]  /*12d0*/  @P3 BRA `(.L_x_186) ;  /* 0x0000000000283947 */ /* 0x000fea0003800000 */
[----:B------:R-:W0:Y:S01]  /*12e0*/  S2R R8, SR_CgaCtaId ;  /* 0x0000000000087919 */ /* 0x000e220000008800 */
[----:B------:R-:W-:Y:S01]  /*12f0*/  MOV R7, 0x400 ;  /* 0x0000040000077802 */ /* 0x000fe20000000f00 */
[----:B------:R-:W-:Y:S01]  /*1300*/  IMAD.MOV.U32 R9, RZ, RZ, R2 ;  /* 0x000000ffff097224 */ /* 0x000fe200078e0002 */
[----:B------:R-:W-:-:S04]  /*1310*/  SHF.R.U32.HI R5, RZ, 0x1, R6 ;  /* 0x00000001ff057819 */ /* 0x000fc80000011606 */
[----:B------:R-:W-:Y:S02]  /*1320*/  LOP3.LUT R5, R5, 0x1f0, RZ, 0xc0, !PT ;  /* 0x000001f005057812 */ /* 0x000fe400078ec0ff */
[----:B0-----:R-:W-:-:S05]  /*1330*/  LEA R8, R8, R7, 0x18 ;  /* 0x0000000708087211 */ /* 0x001fca00078ec0ff */
[----:B------:R-:W-:Y:S02]  /*1340*/  IMAD.IADD R5, R5, 0x1, R8 ;  /* 0x0000000105057824 */ /* 0x000fe400078e0208 */
[----:B------:R-:W-:-:S03]  /*1350*/  IMAD.MOV.U32 R8, RZ, RZ, R3 ;  /* 0x000000ffff087224 */ /* 0x000fc600078e0003 */
[----:B------:R0:W-:Y:S04]  /*1360*/  STS [R5+0x8], R4 ;  /* 0x0000080405007388 */ /* 0x0001e80000000800 */
[----:B------:R0:W-:Y:S02]  /*1370*/  STS.64 [R5+0x10], R8 ;  /* 0x0000100805007388 */ /* 0x0001e40000000a00 */
.L_x_186:
[----:B------:R-:W-:Y:S05]  /*1380*/  BSYNC.RECONVERGENT B1 ;  /* 0x0000000000017941 */ /* 0x000fea0003800200 */
.L_x_185:
[----:B------:R-:W-:Y:S01]  /*1390*/  BAR.SYNC.DEFER_BLOCKING 0x0 ;  /* 0x0000000000007b1d */ /* 0x000fe20000010000 */
[----:B------:R-:W-:-:S13]  /*13a0*/  ISETP.NE.AND P2, PT, R6, RZ, PT ;  /* 0x000000ff0600720c */ /* 0x000fda0003f45270 */
[----:B------:R-:W-:Y:S05]  /*13b0*/  @P2 BRA `(.L_x_187) ;  /* 0x00000044008c2947 */ /* 0x000fea0003800000 */
[----:B------:R-:W1:Y:S01]  /*13c0*/  S2R R6, SR_CgaCtaId ;  /* 0x0000000000067919 */ /* 0x000e620000008800 */
[----:B0-----:R-:W-:Y:S01]  /*13d0*/  MOV R9, 0x400 ;  /* 0x0000040000097802 */ /* 0x001fe20000000f00 */
[----:B------:R-:W-:Y:S01]  /*13e0*/  BSSY.RECONVERGENT B1, `(.L_x_188) ;  /* 0x000001a000017945 */ /* 0x000fe20003800200 */
[----:B------:R-:W-:Y:S02]  /*13f0*/  IMAD.MOV.U32 R12, RZ, RZ, R4 ;  /* 0x000000ffff0c7224 */ /* 0x000fe400078e0004 */
[----:B------:R-:W-:Y:S01]  /*1400*/  IMAD.MOV.U32 R7, RZ, RZ, R2 ;  /* 0x000000ffff077224 */ /* 0x000fe200078e0002 */
[----:B-1----:R-:W-:Y:S01]  /*1410*/  LEA R9, R6, R9, 0x18 ;  /* 0x0000000906097211 */ /* 0x002fe200078ec0ff */
[----:B------:R-:W-:-:S04]  /*1420*/  IMAD.MOV.U32 R6, RZ, RZ, R3 ;  /* 0x000000ffff067224 */ /* 0x000fc800078e0003 */
        /* <DEDUP_REMOVED lines=21> */
.L_x_189:
[----:B------:R-:W-:Y:S05]  /*1580*/  BSYNC.RECONVERGENT B1 ;  /* 0x0000000000017941 */ /* 0x000fea0003800200 */
.L_x_188:
        /* <DEDUP_REMOVED lines=18> */
.L_x_191:
[----:B------:R-:W-:Y:S05]  /*16b0*/  BSYNC.RECONVERGENT B1 ;  /* 0x0000000000017941 */ /* 0x000fea0003800200 */
.L_x_190:
        /* <DEDUP_REMOVED lines=18> */
.L_x_193:
[----:B------:R-:W-:Y:S05]  /*17e0*/  BSYNC.RECONVERGENT B1 ;  /* 0x0000000000017941 */ /* 0x000fea0003800200 */
.L_x_192:
        /* <DEDUP_REMOVED lines=18> */
.L_x_195:
[----:B------:R-:W-:Y:S05]  /*1910*/  BSYNC.RECONVERGENT B1 ;  /* 0x0000000000017941 */ /* 0x000fea0003800200 */
.L_x_194:
        /* <DEDUP_REMOVED lines=18> */
.L_x_197:
[----:B------:R-:W-:Y:S05]  /*1a40*/  BSYNC.RECONVERGENT B1 ;  /* 0x0000000000017941 */ /* 0x000fea0003800200 */
.L_x_196:
        /* <DEDUP_REMOVED lines=18> */
.L_x_199:
[----:B------:R-:W-:Y:S05]  /*1b70*/  BSYNC.RECONVERGENT B1 ;  /* 0x0000000000017941 */ /* 0x000fea0003800200 */
.L_x_198:
        /* <DEDUP_REMOVED lines=12> */
[CC--:B------:R-:W-:Y:S02]  /*1c40*/  ISETP.LT.U32.AND P1, PT, R11.reuse, R8.reuse, PT ;  /* 0x000000080b00720c */ /* 0x0c0fe40003f21070 */
[CC--:B------:R-:W-:Y:S02]  /*1c50*/  ISETP.GE.AND.EX P0, PT, R10.reuse, R9.reuse, PT, P0 ;  /* 0x000000090a00720c */ /* 0x0c0fe40003f06300 */
[----:B------:R-:W-:Y:S02]  /*1c60*/  ISETP.LT.AND.EX P1, PT, R10, R9, PT, P1 ;  /* 0x000000090a00720c */ /* 0x000fe40003f21310 */
[----:B------:R-:W-:Y:S02]  /*1c70*/  SEL R4, R6, R5, !P0 ;  /* 0x0000000506047207 */ /* 0x000fe40004000000 */
[----:B------:R-:W-:-:S02]  /*1c80*/  SEL R3, R11, R8, P1 ;  /* 0x000000080b037207 */ /* 0x000fc40000800000 */
[----:B------:R-:W-:Y:S01]  /*1c90*/  SEL R2, R10, R9, P1 ;  /* 0x000000090a027207 */ /* 0x000fe20000800000 */
[----:B------:R-:W-:Y:S06]  /*1ca0*/  BRA `(.L_x_187) ;  /* 0x0000003c00507947 */ /* 0x000fec0003800000 */
.L_x_174:
[----:B0-----:R-:W-:Y:S01]  /*1cb0*/  LOP3.LUT R2, R6, 0x3e0, RZ, 0xc0, !PT ;  /* 0x000003e006027812 */ /* 0x001fe200078ec0ff */
[----:B------:R-:W-:Y:S01]  /*1cc0*/  BSSY.RECONVERGENT B1, `(.L_x_200) ;  /* 0x000001b000017945 */ /* 0x000fe20003800200 */
[----:B------:R-:W-:Y:S02]  /*1cd0*/  IMAD.MOV.U32 R14, RZ, RZ, R10 ;  /* 0x000000ffff0e7224 */ /* 0x000fe400078e000a */
[----:B------:R-:W-:Y:S02]  /*1ce0*/  IMAD.MOV.U32 R16, RZ, RZ, R11 ;  /* 0x000000ffff107224 */ /* 0x000fe400078e000b */
[----:B------:R-:W-:Y:S01]  /*1cf0*/  VIADD R4, R2, 0x20 ;  /* 0x0000002002047836 */ /* 0x000fe20000000000 */
[----:B------:R-:W-:-:S04]  /*1d00*/  LOP3.LUT R2, RZ, R2, RZ, 0x33, !PT ;  /* 0x00000002ff027212 */ /* 0x000fc800078e33ff */
[----:B------:R-:W-:Y:S01]  /*1d10*/  ISETP.GT.AND P0, PT, R4, R9, PT ;  /* 0x000000090400720c */ /* 0x000fe20003f04270 */
[----:B------:R-:W-:Y:S02]  /*1d20*/  IMAD.IADD R2, R9, 0x1, R2 ;  /* 0x0000000109027824 */ /* 0x000fe400078e0202 */
[----:B-----5:R-:W-:-:S03]  /*1d30*/  IMAD.MOV.U32 R4, RZ, RZ, R8 ;  /* 0x000000ffff047224 */ /* 0x020fc600078e0008 */
        /* <DEDUP_REMOVED lines=19> */
.L_x_201:
[----:B------:R-:W-:Y:S05]  /*1e70*/  BSYNC.RECONVERGENT B1 ;  /* 0x0000000000017941 */ /* 0x000fea0003800200 */
.L_x_200:
        /* <DEDUP_REMOVED lines=22> */
.L_x_203:
[----:B------:R-:W-:Y:S05]  /*1fe0*/  BSYNC.RECONVERGENT B1 ;  /* 0x0000000000017941 */ /* 0x000fea0003800200 */
.L_x_202:
        /* <DEDUP_REMOVED lines=22> */
.L_x_205:
[----:B------:R-:W-:Y:S05]  /*2150*/  BSYNC.RECONVERGENT B1 ;  /* 0x0000000000017941 */ /* 0x000fea0003800200 */
.L_x_204:
        /* <DEDUP_REMOVED lines=22> */
.L_x_207:
[----:B------:R-:W-:Y:S05]  /*22c0*/  BSYNC.RECONVERGENT B1 ;  /* 0x0000000000017941 */ /* 0x000fea0003800200 */
.L_x_206:
        /* <DEDUP_REMOVED lines=23> */
.L_x_209:
[----:B------:R-:W-:Y:S05]  /*2440*/  BSYNC.RECONVERGENT B1 ;  /* 0x0000000000017941 */ /* 0x000fea0003800200 */
.L_x_208:
[----:B------:R-:W-:Y:S04]  /*2450*/  BSSY.RECONVERGENT B1, `(.L_x_210) ;  /* 0x000000c000017945 */ /* 0x000fe80003800200 */
[----:B------:R-:W-:Y:S05]  /*2460*/  @P3 BRA `(.L_x_211) ;  /* 0x0000000000283947 */ /* 0x000fea0003800000 */
[----:B------:R-:W0:Y:S01]  /*2470*/  S2R R8, SR_CgaCtaId ;  /* 0x0000000000087919 */ /* 0x000e220000008800 */
[----:B------:R-:W-:Y:S01]  /*2480*/  MOV R7, 0x400 ;  /* 0x0000040000077802 */ /* 0x000fe20000000f00 */
[----:B------:R-:W-:Y:S01]  /*2490*/  IMAD.MOV.U32 R10, RZ, RZ, R3 ;  /* 0x000000ffff0a7224 */ /* 0x000fe200078e0003 */
[----:B------:R-:W-:Y:S01]  /*24a0*/  SHF.R.U32.HI R5, RZ, 0x1, R6 ;  /* 0x00000001ff057819 */ /* 0x000fe20000011606 */
[----:B------:R-:W-:-:S03]  /*24b0*/  IMAD.MOV.U32 R11, RZ, RZ, R2 ;  /* 0x000000ffff0b7224 */ /* 0x000fc600078e0002 */
[----:B------:R-:W-:Y:S02]  /*24c0*/  LOP3.LUT R5, R5, 0x1f0, RZ, 0xc0, !PT ;  /* 0x000001f005057812 */ /* 0x000fe400078ec0ff */
[----:B0-----:R-:W-:-:S05]  /*24d0*/  LEA R8, R8, R7, 0x18 ;  /* 0x0000000708087211 */ /* 0x001fca00078ec0ff */
[----:B------:R-:W-:-:S05]  /*24e0*/  IMAD.IADD R5, R5, 0x1, R8 ;  /* 0x0000000105057824 */ /* 0x000fca00078e0208 */
[----:B------:R0:W-:Y:S04]  /*24f0*/  STS.64 [R5+0x10], R10 ;  /* 0x0000100a05007388 */ /* 0x0001e80000000a00 */
[----:B------:R0:W-:Y:S02]  /*2500*/  STS [R5+0x8], R4 ;  /* 0x0000080405007388 */ /* 0x0001e40000000800 */
.L_x_211:
[----:B------:R-:W-:Y:S05]  /*2510*/  BSYNC.RECONVERGENT B1 ;  /* 0x0000000000017941 */ /* 0x000fea0003800200 */
.L_x_210:
[----:B------:R-:W-:Y:S01]  /*2520*/  BAR.SYNC.DEFER_BLOCKING 0x0 ;  /* 0x0000000000007b1d */ /* 0x000fe20000010000 */
[----:B------:R-:W-:-:S13]  /*2530*/  ISETP.NE.AND P2, PT, R6, RZ, PT ;  /* 0x000000ff0600720c */ /* 0x000fda0003f45270 */
[----:B------:R-:W-:Y:S05]  /*2540*/  @P2 BRA `(.L_x_187) ;  /* 0x0000003400282947 */ /* 0x000fea0003800000 */
[C---:B------:R-:W-:Y:S01]  /*2550*/  ISETP.GE.AND P0, PT, R9.reuse, 0x21, PT ;  /* 0x000000210900780c */ /* 0x040fe20003f06270 */
[----:B0-----:R-:W-:Y:S01]  /*2560*/  IMAD.MOV.U32 R5, RZ, RZ, R4 ;  /* 0x000000ffff057224 */ /* 0x001fe200078e0004 */
[C---:B------:R-:W-:Y:S01]  /*2570*/  ISETP.GE.AND P5, PT, R9.reuse, 0x41, PT ;  /* 0x000000410900780c */ /* 0x040fe20003fa6270 */
[----:B------:R-:W-:Y:S01]  /*2580*/  IMAD.MOV.U32 R11, RZ, RZ, R3 ;  /* 0x000000ffff0b7224 */ /* 0x000fe200078e0003 */
[C---:B------:R-:W-:Y:S01]  /*2590*/  ISETP.GE.AND P4, PT, R9.reuse, 0x61, PT ;  /* 0x000000610900780c */ /* 0x040fe20003f86270 */
[----:B------:R-:W-:Y:S01]  /*25a0*/  IMAD.MOV.U32 R8, RZ, RZ, R2 ;  /* 0x000000ffff087224 */ /* 0x000fe200078e0002 */
[----:B------:R-:W-:-:S07]  /*25b0*/  ISETP.GE.AND P3, PT, R9, 0x81, PT ;  /* 0x000000810900780c */ /* 0x000fce0003f66270 */
[----:B------:R-:W-:Y:S06]  /*25c0*/  @!P0 BRA `(.L_x_212) ;  /* 0x00000000005c8947 */ /* 0x000fec0003800000 */
        /* <DEDUP_REMOVED lines=22> */
.L_x_213:
[----:B------:R-:W-:Y:S05]  /*2730*/  BSYNC.RECONVERGENT B1 ;  /* 0x0000000000017941 */ /* 0x000fea0003800200 */
.L_x_212:
[----:B------:R-:W-:Y:S02]  /*2740*/  IMAD.MOV.U32 R2, RZ, RZ, R5 ;  /* 0x000000ffff027224 */ /* 0x000fe400078e0005 */
[----:B------:R-:W-:Y:S02]  /*2750*/  IMAD.MOV.U32 R7, RZ, RZ, R11 ;  /* 0x000000ffff077224 */ /* 0x000fe400078e000b */
[----:B------:R-:W-:Y:S01]  /*2760*/  IMAD.MOV.U32 R6, RZ, RZ, R8 ;  /* 0x000000ffff067224 */ /* 0x000fe200078e0008 */
        /* <DEDUP_REMOVED lines=23> */
.L_x_215:
[----:B------:R-:W-:Y:S05]  /*28e0*/  BSYNC.RECONVERGENT B1 ;  /* 0x0000000000017941 */ /* 0x000fea0003800200 */
.L_x_214:
[C---:B------:R-:W-:Y:S01]  /*28f0*/  ISETP.GE.AND P1, PT, R9.reuse, 0xa1, PT ;  /* 0x000000a10900780c */ /* 0x040fe20003f26270 */
[----:B------:R-:W-:Y:S01]  /*2900*/  IMAD.MOV.U32 R3, RZ, RZ, R2 ;  /* 0x000000ffff037224 */ /* 0x000fe200078e0002 */
[C---:B------:R-:W-:Y:S01]  /*2910*/  ISETP.GE.AND P5, PT, R9.reuse, 0xc1, PT ;  /* 0x000000c10900780c */ /* 0x040fe20003fa6270 */
[----:B------:R-:W-:Y:S01]  /*2920*/  IMAD.MOV.U32 R8, RZ, RZ, R6 ;  /* 0x000000ffff087224 */ /* 0x000fe200078e0006 */
[----:B------:R-:W-:Y:S01]  /*2930*/  ISETP.GE.AND P6, PT, R9, 0xe1, PT ;  /* 0x000000e10900780c */ /* 0x000fe20003fc6270 */
[----:B------:R-:W-:Y:S01]  /*2940*/  IMAD.MOV.U32 R9, RZ, RZ, R7 ;  /* 0x000000ffff097224 */ /* 0x000fe200078e0007 */
[----:B------:R-:W-:Y:S11]  /*2950*/  @!P4 BRA `(.L_x_216) ;  /* 0x00000000005cc947 */ /* 0x000ff60003800000 */
        /* <DEDUP_REMOVED lines=13> */
[----:B0-----:R-:W-:Y:S01]  /*2a30*/  @P4 ISETP.GE.U32.AND P0, PT, R7, R10, PT ;  /* 0x0000000a0700420c */ /* 0x001fe20003f06070 */
[----:B------:R-:W-:Y:S02]  /*2a40*/  IMAD.MOV.U32 R9, RZ, RZ, R10 ;  /* 0x000000ffff097224 */ /* 0x000fe400078e000a */
[----:B------:R-:W-:Y:S01]  /*2a50*/  IMAD.MOV.U32 R8, RZ, RZ, R11 ;  /* 0x000000ffff087224 */ /* 0x000fe200078e000b */
[----:B------:R-:W-:-:S04]  /*2a60*/  @P4 ISETP.GE.AND.EX P0, PT, R6, R11, PT, P0 ;  /* 0x0000000b0600420c */ /* 0x000fc80003f06300 */
[----:B------:R-:W-:Y:S02]  /*2a70*/  @P4 SEL R3, R2, R5, !P0 ;  /* 0x0000000502034207 */ /* 0x000fe40004000000 */
[----:B------:R-:W-:-:S04]  /*2a80*/  @P4 ISETP.LT.U32.AND P0, PT, R7, R10, PT ;  /* 0x0000000a0700420c */ /* 0x000fc80003f01070 */
[----:B------:R-:W-:-:S04]  /*2a90*/  @P4 ISETP.LT.AND.EX P0, PT, R6, R11, PT, P0 ;  /* 0x0000000b0600420c */ /* 0x000fc80003f01300 */
[----:B------:R-:W-:Y:S02]  /*2aa0*/  @P4 SEL R9, R7, R10, P0 ;  /* 0x0000000a07094207 */ /* 0x000fe40000000000 */
[----:B------:R-:W-:-:S07]  /*2ab0*/  @P4 SEL R8, R6, R11, P0 ;  /* 0x0000000b06084207 */ /* 0x000fce0000000000 */
.L_x_217:
[----:B------:R-:W-:Y:S05]  /*2ac0*/  BSYNC.RECONVERGENT B1 ;  /* 0x0000000000017941 */ /* 0x000fea0003800200 */
.L_x_216:
        /* <DEDUP_REMOVED lines=26> */
.L_x_219:
[----:B------:R-:W-:Y:S05]  /*2c70*/  BSYNC.RECONVERGENT B1 ;  /* 0x0000000000017941 */ /* 0x000fea0003800200 */
.L_x_218:
        /* <DEDUP_REMOVED lines=8> */
[----:B0-----:R-:W-:Y:S01]  /*2d00*/  LEA R8, R4, R3, 0x18 ;  /* 0x0000000304087211 */ /* 0x001fe200078ec0ff */
[----:B------:R-:W-:Y:S02]  /*2d10*/  IMAD.MOV.U32 R3, RZ, RZ, R2 ;  /* 0x000000ffff037224 */ /* 0x000fe400078e0002 */
[----:B------:R-:W-:Y:S02]  /*2d20*/  IMAD.MOV.U32 R4, RZ, RZ, R6 ;  /* 0x000000ffff047224 */ /* 0x000fe400078e0006 */
        /* <DEDUP_REMOVED lines=15> */
.L_x_221:
[----:B------:R-:W-:Y:S05]  /*2e20*/  BSYNC.RECONVERGENT B1 ;  /* 0x0000000000017941 */ /* 0x000fea0003800200 */
.L_x_220:
        /* <DEDUP_REMOVED lines=26> */
.L_x_223:
[----:B------:R-:W-:Y:S05]  /*2fd0*/  BSYNC.RECONVERGENT B1 ;  /* 0x0000000000017941 */ /* 0x000fea0003800200 */
.L_x_222:
[----:B------:R-:W-:Y:S02]  /*2fe0*/  IMAD.MOV.U32 R4, RZ, RZ, R5 ;  /* 0x000000ffff047224 */ /* 0x000fe400078e0005 */
[----:B------:R-:W-:Y:S02]  /*2ff0*/  IMAD.MOV.U32 R3, RZ, RZ, R7 ;  /* 0x000000ffff037224 */ /* 0x000fe400078e0007 */
[----:B------:R-:W-:Y:S01]  /*3000*/  IMAD.MOV.U32 R2, RZ, RZ, R8 ;  /* 0x000000ffff027224 */ /* 0x000fe200078e0008 */
[----:B------:R-:W-:Y:S06]  /*3010*/  @!P6 BRA `(.L_x_187) ;  /* 0x000000280074e947 */ /* 0x000fec0003800000 */
[----:B------:R-:W0:Y:S01]  /*3020*/  S2R R3, SR_CgaCtaId ;  /* 0x0000000000037919 */ /* 0x000e220000008800 */
[----:B------:R-:W-:Y:S01]  /*3030*/  MOV R2, 0x400 ;  /* 0x0000040000027802 */ /* 0x000fe20000000f00 */
[----:B------:R-:W-:-:S03]  /*3040*/  IMAD.MOV.U32 R4, RZ, RZ, R5 ;  /* 0x000000ffff047224 */ /* 0x000fc600078e0005 */
        /* <DEDUP_REMOVED lines=20> */
.L_x_155:
[----:B------:R-:W0:Y:S01]  /*3190*/  S2R R5, SR_TID.X ;  /* 0x0000000000057919 */ /* 0x000e220000002100 */
[----:B------:R-:W1:Y:S02]  /*31a0*/  LDCU.128 UR12, c[0x0][0x380] ;  /* 0x00007000ff0c77ac */ /* 0x000e640008000c00 */
[----:B-1----:R-:W-:Y:S02]  /*31b0*/  IMAD.U32 R10, RZ, RZ, UR12 ;  /* 0x0000000cff0a7e24 */ /* 0x002fe4000f8e00ff */
[----:B------:R-:W-:Y:S01]  /*31c0*/  IMAD.U32 R11, RZ, RZ, UR13 ;  /* 0x0000000dff0b7e24 */ /* 0x000fe2000f8e00ff */
[----:B0-----:R-:W-:-:S05]  /*31d0*/  IADD3 R3, P0, PT, R7, R5, RZ ;  /* 0x0000000507037210 */ /* 0x001fca0007f1e0ff */
[----:B------:R-:W-:Y:S01]  /*31e0*/  IMAD.X R4, RZ, RZ, RZ, P0 ;  /* 0x000000ffff047224 */ /* 0x000fe200000e06ff */
[----:B------:R-:W-:-:S04]  /*31f0*/  LEA R2, P0, R3, R10, 0x2 ;  /* 0x0000000a03027211 */ /* 0x000fc800078010ff */
[----:B------:R-:W-:-:S05]  /*3200*/  LEA.HI.X R3, R3, R11, R4, 0x2, P0 ;  /* 0x0000000b03037211 */ /* 0x000fca00000f1404 */
[----:B------:R-:W2:Y:S04]  /*3210*/  LDG.E R4, desc[UR10][R2.64] ;  /* 0x0000000a02047981 */ /* 0x000ea8000c1e1900 */
[----:B------:R-:W2:Y:S04]  /*3220*/  LDG.E R9, desc[UR10][R2.64+0x400] ;  /* 0x0004000a02097981 */ /* 0x000ea8000c1e1900 */
[----:B------:R-:W3:Y:S04]  /*3230*/  LDG.E R6, desc[UR10][R2.64+0x800] ;  /* 0x0008000a02067981 */ /* 0x000ee8000c1e1900 */
[----:B------:R-:W4:Y:S04]  /*3240*/  LDG.E R8, desc[UR10][R2.64+0xc00] ;  /* 0x000c000a02087981 */ /* 0x000f28000c1e1900 */
[----:B------:R0:W5:Y:S01]  /*3250*/  LDG.E R16, desc[UR10][R2.64+0x1000] ;  /* 0x0010000a02107981 */ /* 0x000162000c1e1900 */
[----:B------:R-:W-:Y:S01]  /*3260*/  VIADD R19, R5, 0x200 ;  /* 0x0000020005137836 */ /* 0x000fe20000000000 */
[----:B------:R-:W-:Y:S01]  /*3270*/  ISETP.LE.U32.AND P0, PT, R15, UR6, PT ;  /* 0x000000060f007c0c */ /* 0x000fe2000bf03070 */
[----:B------:R-:W-:Y:S01]  /*3280*/  IMAD.U32 R14, RZ, RZ, UR15 ;  /* 0x0000000fff0e7e24 */ /* 0x000fe2000f8e00ff */
[----:B------:R-:W-:Y:S02]  /*3290*/  BSSY.RECONVERGENT B1, `(.L_x_224) ;  /* 0x0000021000017945 */ /* 0x000fe40003800200 */
[----:B------:R-:W-:-:S02]  /*32a0*/  ISETP.GE.U32.AND.EX P0, PT, RZ, R12, PT, P0 ;  /* 0x0000000cff00720c */ /* 0x000fc40003f06100 */
[----:B0-----:R-:W-:Y:S02]  /*32b0*/  LOP3.LUT R2, R5, 0x400, RZ, 0xfc, !PT ;  /* 0x0000040005027812 */ /* 0x001fe400078efcff */
[----:B--2---:R-:W-:Y:S02]  /*32c0*/  VIMNMX.U32 R13, PT, PT, R4, R9, PT ;  /* 0x00000009040d7248 */ /* 0x004fe40003fe0000 */
[----:B------:R-:W-:Y:S01]  /*32d0*/  ISETP.GE.U32.AND P1, PT, R9, R4, PT ;  /* 0x000000040900720c */ /* 0x000fe20003f26070 */
[----:B------:R-:W-:Y:S01]  /*32e0*/  VIADD R4, R5, 0x100 ;  /* 0x0000010005047836 */ /* 0x000fe20000000000 */
[CC--:B---3--:R-:W-:Y:S02]  /*32f0*/  ISETP.GE.U32.AND P2, PT, R6.reuse, R13.reuse, PT ;  /* 0x0000000d0600720c */ /* 0x0c8fe40003f46070 */
[----:B------:R-:W-:Y:S01]  /*3300*/  VIMNMX.U32 R17, PT, PT, R6, R13, PT ;  /* 0x0000000d06117248 */ /* 0x000fe20003fe0000 */
[----:B------:R-:W-:-:S03]  /*3310*/  IMAD.U32 R13, RZ, RZ, UR14 ;  /* 0x0000000eff0d7e24 */ /* 0x000fc6000f8e00ff */
[CC--:B----4-:R-:W-:Y:S02]  /*3320*/  ISETP.GE.U32.AND P3, PT, R8.reuse, R17.reuse, PT ;  /* 0x000000110800720c */ /* 0x0d0fe40003f66070 */
[----:B------:R-:W-:-:S05]  /*3330*/  VIMNMX.U32 R17, PT, PT, R8, R17, PT ;  /* 0x0000001108117248 */ /* 0x000fca0003fe0000 */
[----:B------:R-:W-:Y:S01]  /*3340*/  @P2 SEL R19, R4, R5, !P1 ;  /* 0x0000000504132207 */ /* 0x000fe20004800000 */
[----:B------:R-:W-:Y:S01]  /*3350*/  IMAD.MOV.U32 R9, RZ, RZ, R17 ;  /* 0x000000ffff097224 */ /* 0x000fe200078e0011 */
[----:B------:R-:W-:-:S04]  /*3360*/  IADD3 R7, P1, PT, R7, R13, RZ ;  /* 0x0000000d07077210 */ /* 0x000fc80007f3e0ff */
[----:B------:R-:W-:Y:S01]  /*3370*/  @!P3 VIADD R19, R5, 0x300 ;  /* 0x000003000513b836 */ /* 0x000fe20000000000 */
[-C--:B------:R-:W-:Y:S01]  /*3380*/  IADD3 R18, P2, PT, R2, R7.reuse, RZ ;  /* 0x0000000702127210 */ /* 0x080fe20007f5e0ff */
[----:B------:R-:W-:Y:S01]  /*3390*/  IMAD.X R4, RZ, RZ, R14, P1 ;  /* 0x000000ffff047224 */ /* 0x000fe200008e060e */
[----:B-----5:R-:W-:Y:S02]  /*33a0*/  ISETP.GE.U32.AND P1, PT, R17, R16, PT ;  /* 0x000000101100720c */ /* 0x020fe40003f26070 */
[----:B------:R-:W-:Y:S01]  /*33b0*/  IADD3 R3, P3, PT, R19, R7, RZ ;  /* 0x0000000713037210 */ /* 0x000fe20007f7e0ff */
[----:B------:R-:W-:-:S04]  /*33c0*/  IMAD.X R7, RZ, RZ, R4, P2 ;  /* 0x000000ffff077224 */ /* 0x000fc800010e0604 */
[----:B------:R-:W-:Y:S02]  /*33d0*/  IMAD.X R6, RZ, RZ, R4, P3 ;  /* 0x000000ffff067224 */ /* 0x000fe400018e0604 */
[----:B------:R-:W-:Y:S02]  /*33e0*/  IMAD.MOV.U32 R8, RZ, RZ, R3 ;  /* 0x000000ffff087224 */ /* 0x000fe400078e0003 */
[----:B------:R-:W-:Y:S02]  /*33f0*/  IMAD.MOV.U32 R4, RZ, RZ, R6 ;  /* 0x000000ffff047224 */ /* 0x000fe400078e0006 */
[----:B------:R-:W-:Y:S05]  /*3400*/  @!P1 BRA `(.L_x_225) ;  /* 0x0000000000249947 */ /* 0x000fea0003800000 */
[----:B------:R-:W-:Y:S01]  /*3410*/  ISETP.GE.U32.AND P2, PT, R16, R17, PT ;  /* 0x000000111000720c */ /* 0x000fe20003f46070 */
[----:B------:R-:W-:Y:S02]  /*3420*/  IMAD.MOV.U32 R9, RZ, RZ, R16 ;  /* 0x000000ffff097224 */ /* 0x000fe400078e0010 */
[----:B------:R-:W-:Y:S02]  /*3430*/  IMAD.MOV.U32 R8, RZ, RZ, R18 ;  /* 0x000000ffff087224 */ /* 0x000fe400078e0012 */
[----:B------:R-:W-:-:S08]  /*3440*/  IMAD.MOV.U32 R4, RZ, RZ, R7 ;  /* 0x000000ffff047224 */ /* 0x000fd000078e0007 */
[----:B------:R-:W-:-:S04]  /*3450*/  @P2 ISETP.GE.U32.AND P1, PT, R19, R2, PT ;  /* 0x000000021300220c */ /* 0x000fc80003f26070 */
[----:B------:R-:W-:-:S04]  /*3460*/  @P2 ISETP.GE.U32.AND.EX P1, PT, RZ, RZ, PT, P1 ;  /* 0x000000ffff00220c */ /* 0x000fc80003f26110 */
[----:B------:R-:W-:Y:S02]  /*3470*/  @P2 SEL R9, R17, R16, !P1 ;  /* 0x0000001011092207 */ /* 0x000fe40004800000 */
[----:B------:R-:W-:Y:S02]  /*3480*/  @P2 SEL R8, R3, R18, !P1 ;  /* 0x0000001203082207 */ /* 0x000fe40004800000 */
[----:B------:R-:W-:-:S07]  /*3490*/  @P2 SEL R4, R6, R7, !P1 ;  /* 0x0000000706042207 */ /* 0x000fce0004800000 */
.L_x_225:
[----:B------:R-:W-:Y:S05]  /*34a0*/  BSYNC.RECONVERGENT B1 ;  /* 0x0000000000017941 */ /* 0x000fea0003800200 */
.L_x_224:
[----:B------:R-:W-:Y:S05]  /*34b0*/  @P0 BRA `(.L_x_226) ;  /* 0x0000001400200947 */ /* 0x000fea0003800000 */
[----:B------:R-:W0:Y:S01]  /*34c0*/  LDCU.64 UR8, c[0x0][0x3e8] ;  /* 0x00007d00ff0877ac */ /* 0x000e220008000a00 */
[----:B------:R-:W-:Y:S01]  /*34d0*/  ISETP.NE.AND P0, PT, R5, RZ, PT ;  /* 0x000000ff0500720c */ /* 0x000fe20003f05270 */
[----:B------:R-:W-:Y:S01]  /*34e0*/  BSSY.RECONVERGENT B1, `(.L_x_227) ;  /* 0x0000012000017945 */ /* 0x000fe20003800200 */
[----:B------:R-:W-:Y:S01]  /*34f0*/  UMOV UR4, 0x8 ;  /* 0x0000000800047882 */ /* 0x000fe20000000000 */
[----:B------:R-:W-:Y:S02]  /*3500*/  UMOV UR5, 0x0 ;  /* 0x0000000000057882 */ /* 0x000fe40000000000 */
[----:B0-----:R-:W-:-:S04]  /*3510*/  UIMAD.WIDE.U32 UR4, UR8, 0x1, UR4 ;  /* 0x00000001080478a5 */ /* 0x001fc8000f8e0004 */
[----:B------:R-:W-:Y:S02]  /*3520*/  UIADD3 UR7, UPT, UPT, UR5, UR9, URZ ;  /* 0x0000000905077290 */ /* 0x000fe4000fffe0ff */
[----:B------:R-:W-:Y:S02]  /*3530*/  IMAD.U32 R7, RZ, RZ, UR5 ;  /* 0x00000005ff077e24 */ /* 0x000fe4000f8e00ff */
[----:B------:R-:W-:Y:S02]  /*3540*/  IMAD.U32 R6, RZ, RZ, UR4 ;  /* 0x00000004ff067e24 */ /* 0x000fe4000f8e00ff */
[----:B------:R-:W-:Y:S01]  /*3550*/  IMAD.U32 R7, RZ, RZ, UR7 ;  /* 0x00000007ff077e24 */ /* 0x000fe2000f8e00ff */
[----:B------:R-:W-:Y:S06]  /*3560*/  @P0 BRA `(.L_x_228) ;  /* 0x0000000000240947 */ /* 0x000fec0003800000 */
[----:B------:R-:W-:Y:S02]  /*3570*/  IMAD.MOV.U32 R16, RZ, RZ, 0x500 ;  /* 0x00000500ff107424 */ /* 0x000fe400078e00ff */
[----:B------:R-:W-:-:S05]  /*3580*/  IMAD.MOV.U32 R17, RZ, RZ, 0x0 ;  /* 0x00000000ff117424 */ /* 0x000fca00078e00ff */
[----:B------:R-:W2:Y:S01]  /*3590*/  ATOMG.E.ADD.64.STRONG.GPU PT, R2, desc[UR10][R6.64], R16 ;  /* 0x80000010060279a8 */ /* 0x000ea200081ef50a */
[----:B------:R-:W0:Y:S01]  /*35a0*/  S2UR UR5, SR_CgaCtaId ;  /* 0x00000000000579c3 */ /* 0x000e220000008800 */
[----:B------:R-:W-:Y:S02]  /*35b0*/  UMOV UR4, 0x400 ;  /* 0x0000040000047882 */ /* 0x000fe40000000000 */
[----:B0-----:R-:W-:Y:S01]  /*35c0*/  ULEA UR4, UR5, UR4, 0x18 ;  /* 0x0000000405047291 */ /* 0x001fe2000f8ec0ff */
[----:B--2---:R-:W-:-:S05]  /*35d0*/  IADD3 R2, P0, PT, R2, UR6, RZ ;  /* 0x0000000602027c10 */ /* 0x004fca000ff1e0ff */
[----:B------:R-:W-:-:S05]  /*35e0*/  IMAD.X R3, RZ, RZ, R3, P0 ;  /* 0x000000ffff037224 */ /* 0x000fca00000e0603 */
[----:B------:R0:W-:Y:S03]  /*35f0*/  STS.64 [UR4+0x98], R2 ;  /* 0x00009802ff007988 */ /* 0x0001e60008000a04 */
.L_x_228:
[----:B------:R-:W-:Y:S05]  /*3600*/  BSYNC.RECONVERGENT B1 ;  /* 0x0000000000017941 */ /* 0x000fea0003800200 */
.L_x_227:
[----:B------:R-:W1:Y:S08]  /*3610*/  S2UR UR5, SR_CgaCtaId ;  /* 0x00000000000579c3 */ /* 0x000e700000008800 */
[----:B------:R-:W-:Y:S06]  /*3620*/  BAR.SYNC.DEFER_BLOCKING 0x0 ;  /* 0x0000000000007b1d */ /* 0x000fec0000010000 */
[----:B------:R-:W-:-:S02]  /*3630*/  UMOV UR4, 0x400 ;  /* 0x0000040000047882 */ /* 0x000fc40000000000 */
[----:B-1----:R-:W-:-:S06]  /*3640*/  ULEA UR4, UR5, UR4, 0x18 ;  /* 0x0000000405047291 */ /* 0x002fcc000f8ec0ff */
[----:B------:R-:W-:-:S05]  /*3650*/  IMAD.U32 R16, RZ, RZ, UR4 ;  /* 0x00000004ff107e24 */ /* 0x000fca000f8e00ff */
[----:B0-----:R-:W0:Y:S02]  /*3660*/  LDS.64 R2, [R16+0x98] ;  /* 0x0000980010027984 */ /* 0x001e240000000a00 */
[----:B0-----:R-:W-:-:S04]  /*3670*/  IADD3 R18, P1, PT, R2, 0x500, RZ ;  /* 0x0000050002127810 */ /* 0x001fc80007f3e0ff */
[----:B------:R-:W-:Y:S01]  /*3680*/  ISETP.GT.U32.AND P0, PT, R18, R15, PT ;  /* 0x0000000f1200720c */ /* 0x000fe20003f04070 */
[----:B------:R-:W-:-:S05]  /*3690*/  IMAD.X R17, RZ, RZ, R3, P1 ;  /* 0x000000ffff117224 */ /* 0x000fca00008e0603 */
[----:B------:R-:W-:-:S13]  /*36a0*/  ISETP.GT.AND.EX P0, PT, R17, R12, PT, P0 ;  /* 0x0000000c1100720c */ /* 0x000fda0003f04300 */
[----:B------:R-:W-:Y:S05]  /*36b0*/  @P0 BRA `(.L_x_229) ;  /* 0x0000000800340947 */ /* 0x000fea0003800000 */
[----:B------:R-:W-:Y:S01]  /*36c0*/  BSSY.RECONVERGENT B1, `(.L_x_229) ;  /* 0x000008c000017945 */ /* 0x000fe20003800200 */
[----:B------:R-:W0:Y:S01]  /*36d0*/  LDCU.64 UR8, c[0x0][0x398] ;  /* 0x00007300ff0877ac */ /* 0x000e220008000a00 */
[----:B------:R-:W1:Y:S02]  /*36e0*/  LDCU.128 UR12, c[0x0][0x380] ;  /* 0x00007000ff0c77ac */ /* 0x000e640008000c00 */
.L_x_242:
[----:B------:R-:W-:Y:S01]  /*36f0*/  IADD3 R22, P0, PT, R5, R2, RZ ;  /* 0x0000000205167210 */ /* 0x000fe20007f1e0ff */
[----:B-1----:R-:W-:Y:S02]  /*3700*/  IMAD.U32 R10, RZ, RZ, UR12 ;  /* 0x0000000cff0a7e24 */ /* 0x002fe4000f8e00ff */
[----:B------:R-:W-:Y:S02]  /*3710*/  IMAD.U32 R11, RZ, RZ, UR13 ;  /* 0x0000000dff0b7e24 */ /* 0x000fe4000f8e00ff */
[----:B------:R-:W-:Y:S01]  /*3720*/  IMAD.X R15, RZ, RZ, R3, P0 ;  /* 0x000000ffff0f7224 */ /* 0x000fe200000e0603 */
[----:B------:R-:W-:-:S04]  /*3730*/  LEA R18, P0, R22, R10, 0x2 ;  /* 0x0000000a16127211 */ /* 0x000fc800078010ff */
[----:B------:R-:W-:-:S05]  /*3740*/  LEA.HI.X R19, R22, R11, R15, 0x2, P0 ;  /* 0x0000000b16137211 */ /* 0x000fca00000f140f */
[----:B------:R-:W2:Y:S04]  /*3750*/  LDG.E R24, desc[UR10][R18.64] ;  /* 0x0000000a12187981 */ /* 0x000ea8000c1e1900 */
[----:B------:R1:W5:Y:S04]  /*3760*/  LDG.E R20, desc[UR10][R18.64+0x400] ;  /* 0x0004000a12147981 */ /* 0x000368000c1e1900 */
[----:B------:R1:W5:Y:S04]  /*3770*/  LDG.E R17, desc[UR10][R18.64+0x800] ;  /* 0x0008000a12117981 */ /* 0x000368000c1e1900 */
[----:B------:R1:W5:Y:S04]  /*3780*/  LDG.E R2, desc[UR10][R18.64+0xc00] ;  /* 0x000c000a12027981 */ /* 0x000368000c1e1900 */
[----:B------:R1:W5:Y:S01]  /*3790*/  LDG.E R12, desc[UR10][R18.64+0x1000] ;  /* 0x0010000a120c7981 */ /* 0x000362000c1e1900 */
[----:B------:R-:W-:Y:S01]  /*37a0*/  IMAD.U32 R13, RZ, RZ, UR14 ;  /* 0x0000000eff0d7e24 */ /* 0x000fe2000f8e00ff */
[----:B------:R-:W-:Y:S01]  /*37b0*/  BSSY.RECONVERGENT B2, `(.L_x_230) ;  /* 0x0000014000027945 */ /* 0x000fe20003800200 */
[----:B------:R-:W-:-:S02]  /*37c0*/  IMAD.U32 R14, RZ, RZ, UR15 ;  /* 0x0000000fff0e7e24 */ /* 0x000fc4000f8e00ff */
[----:B------:R-:W-:Y:S01]  /*37d0*/  IMAD.MOV.U32 R21, RZ, RZ, R9 ;  /* 0x000000ffff157224 */ /* 0x000fe200078e0009 */
[----:B------:R-:W-:Y:S01]  /*37e0*/  IADD3 R3, P1, PT, R22, R13, RZ ;  /* 0x0000000d16037210 */ /* 0x000fe20007f3e0ff */
[----:B------:R-:W-:Y:S02]  /*37f0*/  IMAD.MOV.U32 R22, RZ, RZ, R8 ;  /* 0x000000ffff167224 */ /* 0x000fe400078e0008 */
[----:B------:R-:W-:Y:S02]  /*3800*/  IMAD.MOV.U32 R23, RZ, RZ, R4 ;  /* 0x000000ffff177224 */ /* 0x000fe400078e0004 */
[----:B------:R-:W-:Y:S01]  /*3810*/  IMAD.X R15, R15, 0x1, R14, P1 ;  /* 0x000000010f0f7824 */ /* 0x000fe200008e060e */
[----:B--2---:R-:W-:-:S13]  /*3820*/  ISETP.GE.U32.AND P0, PT, R9, R24, PT ;  /* 0x000000180900720c */ /* 0x004fda0003f06070 */
[----:B-1----:R-:W-:Y:S05]  /*3830*/  @!P0 BRA `(.L_x_231) ;  /* 0x00000000002c8947 */ /* 0x002fea0003800000 */
        /* <DEDUP_REMOVED lines=11> */
.L_x_231:
[----:B0-----:R-:W-:Y:S05]  /*38f0*/  BSYNC.RECONVERGENT B2 ;  /* 0x0000000000027941 */ /* 0x001fea0003800200 */
.L_x_230:
[----:B-----5:R-:W-:Y:S01]  /*3900*/  ISETP.GE.U32.AND P0, PT, R21, R20, PT ;  /* 0x000000141500720c */ /* 0x020fe20003f06070 */
[----:B------:R-:W-:Y:S01]  /*3910*/  BSSY.RECONVERGENT B2, `(.L_x_232) ;  /* 0x0000012000027945 */ /* 0x000fe20003800200 */
[----:B------:R-:W-:Y:S01]  /*3920*/  IADD3 R9, P1, PT, R3, 0x100, RZ ;  /* 0x0000010003097810 */ /* 0x000fe20007f3e0ff */
[----:B------:R-:W-:Y:S02]  /*3930*/  IMAD.MOV.U32 R4, RZ, RZ, R21 ;  /* 0x000000ffff047224 */ /* 0x000fe400078e0015 */
[----:B------:R-:W-:Y:S02]  /*3940*/  IMAD.MOV.U32 R18, RZ, RZ, R22 ;  /* 0x000000ffff127224 */ /* 0x000fe400078e0016 */
[----:B------:R-:W-:Y:S02]  /*3950*/  IMAD.X R8, RZ, RZ, R15, P1 ;  /* 0x000000ffff087224 */ /* 0x000fe400008e060f */
[----:B------:R-:W-:-:S04]  /*3960*/  IMAD.MOV.U32 R19, RZ, RZ, R23 ;  /* 0x000000ffff137224 */ /* 0x000fc800078e0017 */
        /* <DEDUP_REMOVED lines=12> */
.L_x_233:
[----:B------:R-:W-:Y:S05]  /*3a30*/  BSYNC.RECONVERGENT B2 ;  /* 0x0000000000027941 */ /* 0x000fea0003800200 */
.L_x_232:
[----:B------:R-:W-:Y:S01]  /*3a40*/  ISETP.GE.U32.AND P0, PT, R4, R17, PT ;  /* 0x000000110400720c */ /* 0x000fe20003f06070 */
        /* <DEDUP_REMOVED lines=18> */
.L_x_235:
[----:B------:R-:W-:Y:S05]  /*3b70*/  BSYNC.RECONVERGENT B2 ;  /* 0x0000000000027941 */ /* 0x000fea0003800200 */
.L_x_234:
        /* <DEDUP_REMOVED lines=19> */
.L_x_237:
[----:B------:R-:W-:Y:S05]  /*3cb0*/  BSYNC.RECONVERGENT B2 ;  /* 0x0000000000027941 */ /* 0x000fea0003800200 */
.L_x_236:
        /* <DEDUP_REMOVED lines=19> */
.L_x_239:
[----:B------:R-:W-:Y:S05]  /*3df0*/  BSYNC.RECONVERGENT B2 ;  /* 0x0000000000027941 */ /* 0x000fea0003800200 */
.L_x_238:
[----:B------:R-:W-:Y:S01]  /*3e00*/  BAR.SYNC.DEFER_BLOCKING 0x0 ;  /* 0x0000000000007b1d */ /* 0x000fe20000010000 */
[----:B------:R-:W-:-:S05]  /*3e10*/  ISETP.NE.AND P0, PT, R5, RZ, PT ;  /* 0x000000ff0500720c */ /* 0x000fca0003f05270 */
[----:B------:R-:W-:Y:S08]  /*3e20*/  BSSY.RECONVERGENT B2, `(.L_x_240) ;  /* 0x000000c000027945 */ /* 0x000ff00003800200 */
[----:B------:R-:W-:Y:S05]  /*3e30*/  @P0 BRA `(.L_x_241) ;  /* 0x0000000000280947 */ /* 0x000fea0003800000 */
[----:B------:R-:W-:Y:S02]  /*3e40*/  IMAD.MOV.U32 R18, RZ, RZ, 0x500 ;  /* 0x00000500ff127424 */ /* 0x000fe400078e00ff */
[----:B------:R-:W-:-:S05]  /*3e50*/  IMAD.MOV.U32 R19, RZ, RZ, 0x0 ;  /* 0x00000000ff137424 */ /* 0x000fca00078e00ff */
[----:B------:R-:W2:Y:S01]  /*3e60*/  ATOMG.E.ADD.64.STRONG.GPU PT, R2, desc[UR10][R6.64], R18 ;  /* 0x80000012060279a8 */ /* 0x000ea200081ef50a */
[----:B------:R-:W0:Y:S01]  /*3e70*/  S2UR UR5, SR_CgaCtaId ;  /* 0x00000000000579c3 */ /* 0x000e220000008800 */
[----:B------:R-:W-:Y:S02]  /*3e80*/  UMOV UR4, 0x400 ;  /* 0x0000040000047882 */ /* 0x000fe40000000000 */
[----:B0-----:R-:W-:-:S06]  /*3e90*/  ULEA UR4, UR5, UR4, 0x18 ;  /* 0x0000000405047291 */ /* 0x001fcc000f8ec0ff */
[----:B------:R-:W-:Y:S01]  /*3ea0*/  IMAD.U32 R16, RZ, RZ, UR4 ;  /* 0x00000004ff107e24 */ /* 0x000fe2000f8e00ff */
[----:B--2---:R-:W-:-:S05]  /*3eb0*/  IADD3 R2, P0, PT, R2, UR6, RZ ;  /* 0x0000000602027c10 */ /* 0x004fca000ff1e0ff */
[----:B------:R-:W-:-:S05]  /*3ec0*/  IMAD.X R3, RZ, RZ, R3, P0 ;  /* 0x000000ffff037224 */ /* 0x000fca00000e0603 */
[----:B------:R0:W-:Y:S03]  /*3ed0*/  STS.64 [R16+0x98], R2 ;  /* 0x0000980210007388 */ /* 0x0001e60000000a00 */
.L_x_241:
[----:B------:R-:W-:Y:S05]  /*3ee0*/  BSYNC.RECONVERGENT B2 ;  /* 0x0000000000027941 */ /* 0x000fea0003800200 */
.L_x_240:
[----:B------:R-:W-:Y:S01]  /*3ef0*/  BAR.SYNC.DEFER_BLOCKING 0x0 ;  /* 0x0000000000007b1d */ /* 0x000fe20000010000 */
[----:B------:R-:W-:Y:S02]  /*3f00*/  IMAD.U32 R15, RZ, RZ, UR8 ;  /* 0x00000008ff0f7e24 */ /* 0x000fe4000f8e00ff */
[----:B------:R-:W-:-:S03]  /*3f10*/  IMAD.U32 R12, RZ, RZ, UR9 ;  /* 0x00000009ff0c7e24 */ /* 0x000fc6000f8e00ff */
[----:B0-----:R-:W0:Y:S02]  /*3f20*/  LDS.64 R2, [R16+0x98] ;  /* 0x0000980010027984 */ /* 0x001e240000000a00 */
[----:B0-----:R-:W-:-:S04]  /*3f30*/  IADD3 R18, P1, PT, R2, 0x500, RZ ;  /* 0x0000050002127810 */ /* 0x001fc80007f3e0ff */
[----:B------:R-:W-:Y:S01]  /*3f40*/  ISETP.GT.U32.AND P0, PT, R18, R15, PT ;  /* 0x0000000f1200720c */ /* 0x000fe20003f04070 */
[----:B------:R-:W-:-:S05]  /*3f50*/  IMAD.X R17, RZ, RZ, R3, P1 ;  /* 0x000000ffff117224 */ /* 0x000fca00008e0603 */
[----:B------:R-:W-:-:S13]  /*3f60*/  ISETP.GT.AND.EX P0, PT, R17, R12, PT, P0 ;  /* 0x0000000c1100720c */ /* 0x000fda0003f04300 */
[----:B------:R-:W-:Y:S05]  /*3f70*/  @!P0 BRA `(.L_x_242) ;  /* 0xfffffff400dc8947 */ /* 0x000fea000383ffff */
[----:B------:R-:W-:Y:S05]  /*3f80*/  BSYNC.RECONVERGENT B1 ;  /* 0x0000000000017941 */ /* 0x000fea0003800200 */
.L_x_229:
[----:B------:R-:W-:Y:S01]  /*3f90*/  ISETP.GE.U32.AND P0, PT, R2, R15, PT ;  /* 0x0000000f0200720c */ /* 0x000fe20003f06070 */
[----:B------:R-:W-:Y:S03]  /*3fa0*/  BSSY.RECONVERGENT B1, `(.L_x_226) ;  /* 0x0000099000017945 */ /* 0x000fe60003800200 */
[----:B------:R-:W-:-:S13]  /*3fb0*/  ISETP.GE.AND.EX P0, PT, R3, R12, PT, P0 ;  /* 0x0000000c0300720c */ /* 0x000fda0003f06300 */
[----:B------:R-:W-:Y:S05]  /*3fc0*/  @P0 BRA `(.L_x_243) ;  /* 0x0000000800580947 */ /* 0x000fea0003800000 */
[----:B------:R-:W-:-:S05]  /*3fd0*/  IMAD.IADD R12, R15, 0x1, -R2 ;  /* 0x000000010f0c7824 */ /* 0x000fca00078e0a02 */
[----:B------:R-:W-:-:S13]  /*3fe0*/  ISETP.GE.AND P0, PT, R5, R12, PT ;  /* 0x0000000c0500720c */ /* 0x000fda0003f06270 */
[----:B------:R-:W-:Y:S05]  /*3ff0*/  @P0 BRA `(.L_x_243) ;  /* 0x00000008004c0947 */ /* 0x000fea0003800000 */
[----:B------:R-:W-:Y:S01]  /*4000*/  LOP3.LUT R16, RZ, R5, RZ, 0x33, !PT ;  /* 0x00000005ff107212 */ /* 0x000fe200078e33ff */
[----:B------:R-:W-:Y:S03]  /*4010*/  BSSY.RECONVERGENT B2, `(.L_x_244) ;  /* 0x000002d000027945 */ /* 0x000fe60003800200 */
[----:B------:R-:W-:Y:S01]  /*4020*/  IADD3 R16, PT, PT, -R2, R15, R16 ;  /* 0x0000000f02107210 */ /* 0x000fe20007ffe110 */
[----:B------:R-:W-:-:S03]  /*4030*/  IMAD.MOV.U32 R15, RZ, RZ, R5 ;  /* 0x000000ffff0f7224 */ /* 0x000fc600078e0005 */
[----:B------:R-:W-:-:S04]  /*4040*/  LOP3.LUT R6, R16, 0x300, RZ, 0xc0, !PT ;  /* 0x0000030010067812 */ /* 0x000fc800078ec0ff */
[----:B------:R-:W-:-:S13]  /*4050*/  ISETP.NE.AND P0, PT, R6, 0x300, PT ;  /* 0x000003000600780c */ /* 0x000fda0003f05270 */
[----:B------:R-:W-:Y:S05]  /*4060*/  @!P0 BRA `(.L_x_245) ;  /* 0x00000000009c8947 */ /* 0x000fea0003800000 */
[----:B------:R-:W-:Y:S01]  /*4070*/  IADD3 R18, P0, PT, R5, R2, RZ ;  /* 0x0000000205127210 */ /* 0x000fe20007f1e0ff */
[----:B------:R-:W-:Y:S01]  /*4080*/  IMAD.MOV.U32 R15, RZ, RZ, R5 ;  /* 0x000000ffff0f7224 */ /* 0x000fe200078e0005 */
[----:B------:R-:W-:Y:S02]  /*4090*/  LEA.HI R6, R16, 0x1, RZ, 0x18 ;  /* 0x0000000110067811 */ /* 0x000fe400078fc0ff */
[C---:B------:R-:W-:Y:S01]  /*40a0*/  LEA R17, P1, R18.reuse, R10, 0x2 ;  /* 0x0000000a12117211 */ /* 0x040fe200078210ff */
[----:B------:R-:W-:Y:S01]  /*40b0*/  IMAD.X R7, RZ, RZ, R3, P0 ;  /* 0x000000ffff077224 */ /* 0x000fe200000e0603 */
[----:B------:R-:W-:Y:S02]  /*40c0*/  IADD3 R20, P0, PT, R18, R13, RZ ;  /* 0x0000000d12147210 */ /* 0x000fe40007f1e0ff */
[----:B------:R-:W-:Y:S02]  /*40d0*/  LOP3.LUT R6, R6, 0x3, RZ, 0xc0, !PT ;  /* 0x0000000306067812 */ /* 0x000fe400078ec0ff */
[----:B------:R-:W-:Y:S01]  /*40e0*/  LEA.HI.X R18, R18, R11, R7, 0x2, P1 ;  /* 0x0000000b12127211 */ /* 0x000fe200008f1407 */
[----:B------:R-:W-:-:S02]  /*40f0*/  IMAD.X R14, R7, 0x1, R14, P0 ;  /* 0x00000001070e7824 */ /* 0x000fc400000e060e */
[----:B------:R-:W-:-:S07]  /*4100*/  IMAD.MOV R10, RZ, RZ, -R6 ;  /* 0x000000ffff0a7224 */ /* 0x000fce00078e0a06 */
.L_x_248:
[----:B------:R-:W-:Y:S02]  /*4110*/  IMAD.MOV.U32 R6, RZ, RZ, R17 ;  /* 0x000000ffff067224 */ /* 0x000fe400078e0011 */
[----:B------:R-:W-:-:S05]  /*4120*/  IMAD.MOV.U32 R7, RZ, RZ, R18 ;  /* 0x000000ffff077224 */ /* 0x000fca00078e0012 */
[----:B------:R-:W2:Y:S01]  /*4130*/  LDG.E R22, desc[UR10][R6.64] ;  /* 0x0000000a06167981 */ /* 0x000ea2000c1e1900 */
[----:B------:R-:W-:Y:S01]  /*4140*/  VIADD R10, R10, 0x1 ;  /* 0x000000010a0a7836 */ /* 0x000fe20000000000 */
[----:B------:R-:W-:Y:S01]  /*4150*/  BSSY.RECONVERGENT B3, `(.L_x_246) ;  /* 0x0000013000037945 */ /* 0x000fe20003800200 */
[----:B------:R-:W-:-:S03]  /*4160*/  IADD3 R17, P3, PT, R17, 0x400, RZ ;  /* 0x0000040011117810 */ /* 0x000fc60007f7e0ff */
[----:B------:R-:W-:Y:S02]  /*4170*/  ISETP.NE.AND P2, PT, R10, RZ, PT ;  /* 0x000000ff0a00720c */ /* 0x000fe40003f45270 */
[----:B--2---:R-:W-:-:S13]  /*4180*/  ISETP.GE.U32.AND P0, PT, R9, R22, PT ;  /* 0x000000160900720c */ /* 0x004fda0003f06070 */
        /* <DEDUP_REMOVED lines=15> */
.L_x_247:
[----:B------:R-:W-:Y:S05]  /*4280*/  BSYNC.RECONVERGENT B3 ;  /* 0x0000000000037941 */ /* 0x000fea0003800200 */
.L_x_246:
[----:B------:R-:W-:Y:S01]  /*4290*/  IADD3 R20, P0, PT, R20, 0x100, RZ ;  /* 0x0000010014147810 */ /* 0x000fe20007f1e0ff */
[----:B------:R-:W-:Y:S02]  /*42a0*/  VIADD R15, R15, 0x100 ;  /* 0x000001000f0f7836 */ /* 0x000fe40000000000 */
[----:B------:R-:W-:Y:S02]  /*42b0*/  IMAD.X R18, RZ, RZ, R18, P3 ;  /* 0x000000ffff127224 */ /* 0x000fe400018e0612 */
[----:B------:R-:W-:Y:S01]  /*42c0*/  IMAD.X R14, RZ, RZ, R14, P0 ;  /* 0x000000ffff0e7224 */ /* 0x000fe200000e060e */
[----:B------:R-:W-:Y:S07]  /*42d0*/  @P2 BRA `(.L_x_248) ;  /* 0xfffffffc008c2947 */ /* 0x000fee000383ffff */
.L_x_245:
[----:B------:R-:W-:Y:S05]  /*42e0*/  BSYNC.RECONVERGENT B2 ;  /* 0x0000000000027941 */ /* 0x000fea0003800200 */
.L_x_244:
[----:B------:R-:W-:-:S13]  /*42f0*/  ISETP.GE.U32.AND P0, PT, R16, 0x300, PT ;  /* 0x000003001000780c */ /* 0x000fda0003f06070 */
[----:B------:R-:W-:Y:S05]  /*4300*/  @!P0 BRA `(.L_x_243) ;  /* 0x0000000400888947 */ /* 0x000fea0003800000 */
[----:B------:R-:W0:Y:S01]  /*4310*/  LDC.64 R10, c[0x0][0x380] ;  /* 0x0000e000ff0a7b82 */ /* 0x000e220000000a00 */
[----:B------:R-:W-:-:S07]  /*4320*/  VIADD R13, R15, 0x200 ;  /* 0x000002000f0d7836 */ /* 0x000fce0000000000 */
[----:B------:R-:W1:Y:S02]  /*4330*/  LDC.64 R6, c[0x0][0x388] ;  /* 0x0000e200ff067b82 */ /* 0x000e640000000a00 */
.L_x_257:
[----:B------:R-:W-:-:S05]  /*4340*/  VIADD R15, R13, 0xfffffe00 ;  /* 0xfffffe000d0f7836 */ /* 0x000fca0000000000 */
[----:B------:R-:W-:-:S05]  /*4350*/  IADD3 R21, P0, PT, R15, R2, RZ ;  /* 0x000000020f157210 */ /* 0x000fca0007f1e0ff */
[----:B------:R-:W-:Y:S01]  /*4360*/  IMAD.X R22, RZ, RZ, R3, P0 ;  /* 0x000000ffff167224 */ /* 0x000fe200000e0603 */
[----:B0-----:R-:W-:-:S04]  /*4370*/  LEA R16, P0, R21, R10, 0x2 ;  /* 0x0000000a15107211 */ /* 0x001fc800078010ff */
[----:B------:R-:W-:-:S05]  /*4380*/  LEA.HI.X R17, R21, R11, R22, 0x2, P0 ;  /* 0x0000000b15117211 */ /* 0x000fca00000f1416 */
[----:B------:R-:W2:Y:S04]  /*4390*/  LDG.E R24, desc[UR10][R16.64] ;  /* 0x0000000a10187981 */ /* 0x000ea8000c1e1900 */
[----:B------:R0:W5:Y:S04]  /*43a0*/  LDG.E R18, desc[UR10][R16.64+0x400] ;  /* 0x0004000a10127981 */ /* 0x000168000c1e1900 */
        /* <DEDUP_REMOVED lines=22> */
.L_x_250:
[----:B------:R-:W-:Y:S05]  /*4510*/  BSYNC.RECONVERGENT B2 ;  /* 0x0000000000027941 */ /* 0x000fea0003800200 */
.L_x_249:
[----:B-----5:R-:W-:Y:S01]  /*4520*/  ISETP.GE.U32.AND P0, PT, R19, R18, PT ;  /* 0x000000121300720c */ /* 0x020fe20003f06070 */
[----:B------:R-:W-:Y:S01]  /*4530*/  BSSY.RECONVERGENT B2, `(.L_x_251) ;  /* 0x0000013000027945 */ /* 0x000fe20003800200 */
[----:B------:R-:W-:Y:S01]  /*4540*/  IADD3 R16, P1, P2, R2, R6, R23 ;  /* 0x0000000602107210 */ /* 0x000fe20007a3e017 */
[----:B------:R-:W-:Y:S02]  /*4550*/  VIADD R17, R13, 0x100 ;  /* 0x000001000d117836 */ /* 0x000fe40000000000 */
[----:B------:R-:W-:Y:S01]  /*4560*/  IMAD.MOV.U32 R9, RZ, RZ, R19 ;  /* 0x000000ffff097224 */ /* 0x000fe200078e0013 */
[----:B------:R-:W-:Y:S01]  /*4570*/  IADD3.X R23, PT, PT, R3, R7, RZ, P1, P2 ;  /* 0x0000000703177210 */ /* 0x000fe20000fe44ff */
[----:B------:R-:W-:Y:S02]  /*4580*/  IMAD.MOV.U32 R4, RZ, RZ, R21 ;  /* 0x000000ffff047224 */ /* 0x000fe400078e0015 */
        /* <DEDUP_REMOVED lines=13> */
.L_x_252:
[----:B------:R-:W-:Y:S05]  /*4660*/  BSYNC.RECONVERGENT B2 ;  /* 0x0000000000027941 */ /* 0x000fea0003800200 */
.L_x_251:
[----:B------:R-:W-:Y:S01]  /*4670*/  ISETP.GE.U32.AND P0, PT, R9, R14, PT ;  /* 0x0000000e0900720c */ /* 0x000fe20003f06070 */
[----:B------:R-:W-:Y:S01]  /*4680*/  BSSY.RECONVERGENT B2, `(.L_x_253) ;  /* 0x0000013000027945 */ /* 0x000fe20003800200 */
[CC--:B------:R-:W-:Y:S01]  /*4690*/  IADD3 R19, P1, P4, R2.reuse, R6.reuse, R13 ;  /* 0x0000000602137210 */ /* 0x0c0fe20007c3e00d */
[----:B------:R-:W-:Y:S01]  /*46a0*/  IMAD.MOV.U32 R16, RZ, RZ, R9 ;  /* 0x000000ffff107224 */ /* 0x000fe200078e0009 */
[----:B------:R-:W-:Y:S01]  /*46b0*/  IADD3 R20, P2, P3, R2, R6, R17 ;  /* 0x0000000602147210 */ /* 0x000fe20007b5e011 */
        /* <DEDUP_REMOVED lines=15> */
.L_x_254:
[----:B------:R-:W-:Y:S05]  /*47b0*/  BSYNC.RECONVERGENT B2 ;  /* 0x0000000000027941 */ /* 0x000fea0003800200 */
.L_x_253:
[----:B------:R-:W-:Y:S01]  /*47c0*/  ISETP.GE.U32.AND P0, PT, R16, R15, PT ;  /* 0x0000000f1000720c */ /* 0x000fe20003f06070 */
[----:B------:R-:W-:Y:S01]  /*47d0*/  BSSY.RECONVERGENT B2, `(.L_x_255) ;  /* 0x0000011000027945 */ /* 0x000fe20003800200 */
[----:B------:R-:W-:Y:S01]  /*47e0*/  IADD3.X R19, PT, PT, R3, R7, RZ, P2, P3 ;  /* 0x0000000703137210 */ /* 0x000fe200017e64ff */
        /* <DEDUP_REMOVED lines=15> */
.L_x_256:
[----:B------:R-:W-:Y:S05]  /*48e0*/  BSYNC.RECONVERGENT B2 ;  /* 0x0000000000027941 */ /* 0x000fea0003800200 */
.L_x_255:
[C---:B------:R-:W-:Y:S02]  /*48f0*/  VIADD R15, R13.reuse, 0x200 ;  /* 0x000002000d0f7836 */ /* 0x040fe40000000000 */
[----:B------:R-:W-:-:S03]  /*4900*/  VIADD R13, R13, 0x400 ;  /* 0x000004000d0d7836 */ /* 0x000fc60000000000 */
[----:B------:R-:W-:-:S13]  /*4910*/  ISETP.GE.AND P0, PT, R15, R12, PT ;  /* 0x0000000c0f00720c */ /* 0x000fda0003f06270 */
[----:B------:R-:W-:Y:S05]  /*4920*/  @!P0 BRA `(.L_x_257) ;  /* 0xfffffff800848947 */ /* 0x000fea000383ffff */
.L_x_243:
[----:B------:R-:W-:Y:S05]  /*4930*/  BSYNC.RECONVERGENT B1 ;  /* 0x0000000000017941 */ /* 0x000fea0003800200 */
.L_x_226:
        /* <DEDUP_REMOVED lines=22> */
.L_x_259:
[----:B------:R-:W-:Y:S05]  /*4aa0*/  BSYNC.RECONVERGENT B1 ;  /* 0x0000000000017941 */ /* 0x000fea0003800200 */
.L_x_258:
        /* <DEDUP_REMOVED lines=21> */
.L_x_261:
[----:B------:R-:W-:Y:S05]  /*4c00*/  BSYNC.RECONVERGENT B1 ;  /* 0x0000000000017941 */ /* 0x000fea0003800200 */
.L_x_260:
        /* <DEDUP_REMOVED lines=21> */
.L_x_263:
[----:B------:R-:W-:Y:S05]  /*4d60*/  BSYNC.RECONVERGENT B1 ;  /* 0x0000000000017941 */ /* 0x000fea0003800200 */
.L_x_262:
        /* <DEDUP_REMOVED lines=21> */
.L_x_265:
[----:B------:R-:W-:Y:S05]  /*4ec0*/  BSYNC.RECONVERGENT B1 ;  /* 0x0000000000017941 */ /* 0x000fea0003800200 */
.L_x_264:
        /* <DEDUP_REMOVED lines=22> */
.L_x_267:
[----:B------:R-:W-:Y:S05]  /*5030*/  BSYNC.RECONVERGENT B1 ;  /* 0x0000000000017941 */ /* 0x000fea0003800200 */
.L_x_266:
[----:B------:R-:W-:Y:S04]  /*5040*/  BSSY.RECONVERGENT B1, `(.L_x_268) ;  /* 0x000000c000017945 */ /* 0x000fe80003800200 */
[----:B------:R-:W-:Y:S05]  /*5050*/  @P3 BRA `(.L_x_269) ;  /* 0x0000000000283947 */ /* 0x000fea0003800000 */
[----:B------:R-:W0:Y:S01]  /*5060*/  S2R R8, SR_CgaCtaId ;  /* 0x0000000000087919 */ /* 0x000e220000008800 */
[----:B------:R-:W-:Y:S02]  /*5070*/  MOV R7, 0x400 ;  /* 0x0000040000077802 */ /* 0x000fe40000000f00 */
[----:B------:R-:W-:-:S04]  /*5080*/  SHF.R.U32.HI R6, RZ, 0x1, R5 ;  /* 0x00000001ff067819 */ /* 0x000fc80000011605 */
[----:B------:R-:W-:Y:S02]  /*5090*/  LOP3.LUT R6, R6, 0x1f0, RZ, 0xc0, !PT ;  /* 0x000001f006067812 */ /* 0x000fe400078ec0ff */
[----:B0-----:R-:W-:-:S05]  /*50a0*/  LEA R7, R8, R7, 0x18 ;  /* 0x0000000708077211 */ /* 0x001fca00078ec0ff */
[----:B------:R-:W-:Y:S02]  /*50b0*/  IMAD.IADD R9, R6, 0x1, R7 ;  /* 0x0000000106097824 */ /* 0x000fe400078e0207 */
[----:B------:R-:W-:Y:S02]  /*50c0*/  IMAD.MOV.U32 R6, RZ, RZ, R3 ;  /* 0x000000ffff067224 */ /* 0x000fe400078e0003 */
[----:B------:R-:W-:Y:S01]  /*50d0*/  IMAD.MOV.U32 R7, RZ, RZ, R2 ;  /* 0x000000ffff077224 */ /* 0x000fe200078e0002 */
[----:B------:R0:W-:Y:S04]  /*50e0*/  STS [R9+0x8], R4 ;  /* 0x0000080409007388 */ /* 0x0001e80000000800 */
[----:B------:R0:W-:Y:S02]  /*50f0*/  STS.64 [R9+0x10], R6 ;  /* 0x0000100609007388 */ /* 0x0001e40000000a00 */
.L_x_269:
[----:B------:R-:W-:Y:S05]  /*5100*/  BSYNC.RECONVERGENT B1 ;  /* 0x0000000000017941 */ /* 0x000fea0003800200 */
.L_x_268:
        /* <DEDUP_REMOVED lines=24> */
[CC--:B------:R-:W-:Y:S02]  /*5290*/  @P3 ISETP.LT.U32.AND P1, PT, R3.reuse, R10.reuse, PT ;  /* 0x0000000a0300320c */ /* 0x0c0fe40003f21070 */
[CC--:B------:R-:W-:Y:S02]  /*52a0*/  @P3 ISETP.GE.AND.EX P0, PT, R2.reuse, R11.reuse, PT, P0 ;  /* 0x0000000b0200320c */ /* 0x0c0fe40003f06300 */
[----:B------:R-:W-:Y:S02]  /*52b0*/  @P3 ISETP.LT.AND.EX P1, PT, R2, R11, PT, P1 ;  /* 0x0000000b0200320c */ /* 0x000fe40003f21310 */
[----:B------:R-:W-:Y:S02]  /*52c0*/  @P3 SEL R12, R4, R13, !P0 ;  /* 0x0000000d040c3207 */ /* 0x000fe40004000000 */
[----:B------:R-:W-:-:S02]  /*52d0*/  @P3 SEL R10, R3, R10, P1 ;  /* 0x0000000a030a3207 */ /* 0x000fc40000800000 */
[----:B------:R-:W-:-:S07]  /*52e0*/  @P3 SEL R14, R2, R11, P1 ;  /* 0x0000000b020e3207 */ /* 0x000fce0000800000 */
.L_x_271:
[----:B------:R-:W-:Y:S05]  /*52f0*/  BSYNC.RECONVERGENT B1 ;  /* 0x0000000000017941 */ /* 0x000fea0003800200 */
.L_x_270:
        /* <DEDUP_REMOVED lines=11> */
[-C--:B------:R-:W-:Y:S02]  /*53b0*/  @P3 ISETP.LT.U32.AND P1, PT, R10, R2.reuse, PT ;  /* 0x000000020a00320c */ /* 0x080fe40003f21070 */
[CC--:B------:R-:W-:Y:S02]  /*53c0*/  @P3 ISETP.GE.AND.EX P0, PT, R14.reuse, R3.reuse, PT, P0 ;  /* 0x000000030e00320c */ /* 0x0c0fe40003f06300 */
[----:B------:R-:W-:Y:S02]  /*53d0*/  @P3 ISETP.LT.AND.EX P1, PT, R14, R3, PT, P1 ;  /* 0x000000030e00320c */ /* 0x000fe40003f21310 */
[----:B------:R-:W-:Y:S02]  /*53e0*/  @P3 SEL R4, R12, R15, !P0 ;  /* 0x0000000f0c043207 */ /* 0x000fe40004000000 */
[----:B------:R-:W-:-:S02]  /*53f0*/  @P3 SEL R11, R10, R2, P1 ;  /* 0x000000020a0b3207 */ /* 0x000fc40000800000 */
[----:B------:R-:W-:-:S07]  /*5400*/  @P3 SEL R3, R14, R3, P1 ;  /* 0x000000030e033207 */ /* 0x000fce0000800000 */
.L_x_273:
[----:B------:R-:W-:Y:S05]  /*5410*/  BSYNC.RECONVERGENT B1 ;  /* 0x0000000000017941 */ /* 0x000fea0003800200 */
.L_x_272:
        /* <DEDUP_REMOVED lines=18> */
.L_x_275:
[----:B------:R-:W-:Y:S05]  /*5540*/  BSYNC.RECONVERGENT B1 ;  /* 0x0000000000017941 */ /* 0x000fea0003800200 */
.L_x_274:
        /* <DEDUP_REMOVED lines=18> */
.L_x_277:
[----:B------:R-:W-:Y:S05]  /*5670*/  BSYNC.RECONVERGENT B1 ;  /* 0x0000000000017941 */ /* 0x000fea0003800200 */
.L_x_276:
        /* <DEDUP_REMOVED lines=18> */
.L_x_279:
[----:B------:R-:W-:Y:S05]  /*57a0*/  BSYNC.RECONVERGENT B1 ;  /* 0x0000000000017941 */ /* 0x000fea0003800200 */
.L_x_278:
        /* <DEDUP_REMOVED lines=18> */
.L_x_281:
[----:B------:R-:W-:Y:S05]  /*58d0*/  BSYNC.RECONVERGENT B1 ;  /* 0x0000000000017941 */ /* 0x000fea0003800200 */
.L_x_280:
        /* <DEDUP_REMOVED lines=17> */
.L_x_187:
[----:B------:R-:W-:Y:S05]  /*59f0*/  BSYNC.RECONVERGENT B0 ;  /* 0x0000000000007941 */ /* 0x000fea0003800200 */
.L_x_154:
[----:B------:R-:W-:Y:S05]  /*5a00*/  @P2 EXIT ;  /* 0x000000000000294d */ /* 0x000fea0003800000 */
[----:B0-----:R-:W0:Y:S01]  /*5a10*/  LDC.64 R6, c[0x0][0x390] ;  /* 0x0000e400ff067b82 */ /* 0x001e220000000a00 */
[----:B------:R-:W-:-:S04]  /*5a20*/  LOP3.LUT R3, R3, R2, RZ, 0x3c, !PT ;  /* 0x0000000203037212 */ /* 0x000fc800078e3cff */
[----:B------:R-:W-:-:S04]  /*5a30*/  LOP3.LUT R2, R3, R2, RZ, 0x3c, !PT ;  /* 0x0000000203027212 */ /* 0x000fc800078e3cff */
[----:B------:R-:W-:Y:S01]  /*5a40*/  LOP3.LUT R3, R3, R2, RZ, 0x3c, !PT ;  /* 0x0000000203037212 */ /* 0x000fe200078e3cff */
[----:B0-----:R-:W-:-:S05]  /*5a50*/  IMAD.WIDE.U32 R6, R0, 0x10, R6 ;  /* 0x0000001000067825 */ /* 0x001fca00078e0006 */
[----:B------:R-:W-:Y:S04]  /*5a60*/  STG.E.64 desc[UR10][R6.64+0x8], R2 ;  /* 0x0000080206007986 */ /* 0x000fe8000c101b0a */
[----:B------:R-:W-:Y:S01]  /*5a70*/  STG.E desc[UR10][R6.64], R4 ;  /* 0x0000000406007986 */ /* 0x000fe2000c10190a */
[----:B------:R-:W-:Y:S05]  /*5a80*/  EXIT ;  /* 0x000000000000794d */ /* 0x000fea0003800000 */
.L_x_282:
        /* <DEDUP_REMOVED lines=15> */
.L_x_807:


//--------------------- .text._ZN6thrust24THRUST_300001_SM_1000_NS8cuda_cub4core6detail13_kernel_agentINS1_8__reduce11ReduceAgentINS0_12zip_iteratorIN4cuda3std3__45tupleIJNS0_10device_ptrIjEENS0_17counting_iteratorIlNS0_11use_defaultESF_SF_EEEEEEEPNSB_IJjlEEESJ_lNS1_9__extrema9arg_min_fIjlNSA_4lessIjEEEEEEJSI_SK_lSP_EEEvDpT0_ --------------------------
	.section	.text._ZN6thrust24THRUST_300001_SM_1000_NS8cuda_cub4core6detail13_kernel_agentINS1_8__reduce11ReduceAgentINS0_12zip_iteratorIN4cuda3std3__45tupleIJNS0_10device_ptrIjEENS0_17counting_iteratorIlNS0_11use_defaultESF_SF_EEEEEEEPNSB_IJjlEEESJ_lNS1_9__extrema9arg_min_fIjlNSA_4lessIjEEEEEEJSI_SK_lSP_EEEvDpT0_,"ax",@progbits
	.align	128
        .global         _ZN6thrust24THRUST_300001_SM_1000_NS8cuda_cub4core6detail13_kernel_agentINS1_8__reduce11ReduceAgentINS0_12zip_iteratorIN4cuda3std3__45tupleIJNS0_10device_ptrIjEENS0_17counting_iteratorIlNS0_11use_defaultESF_SF_EEEEEEEPNSB_IJjlEEESJ_lNS1_9__extrema9arg_min_fIjlNSA_4lessIjEEEEEEJSI_SK_lSP_EEEvDpT0_
        .type           _ZN6thrust24THRUST_300001_SM_1000_NS8cuda_cub4core6detail13_kernel_agentINS1_8__reduce11ReduceAgentINS0_12zip_iteratorIN4cuda3std3__45tupleIJNS0_10device_ptrIjEENS0_17counting_iteratorIlNS0_11use_defaultESF_SF_EEEEEEEPNSB_IJjlEEESJ_lNS1_9__extrema9arg_min_fIjlNSA_4lessIjEEEEEEJSI_SK_lSP_EEEvDpT0_,@function
        .size           _ZN6thrust24THRUST_300001_SM_1000_NS8cuda_cub4core6detail13_kernel_agentINS1_8__reduce11ReduceAgentINS0_12zip_iteratorIN4cuda3std3__45tupleIJNS0_10device_ptrIjEENS0_17counting_iteratorIlNS0_11use_defaultESF_SF_EEEEEEEPNSB_IJjlEEESJ_lNS1_9__extrema9arg_min_fIjlNSA_4lessIjEEEEEEJSI_SK_lSP_EEEvDpT0_,(.L_x_808 - _ZN6thrust24THRUST_300001_SM_1000_NS8cuda_cub4core6detail13_kernel_agentINS1_8__reduce11ReduceAgentINS0_12zip_iteratorIN4cuda3std3__45tupleIJNS0_10device_ptrIjEENS0_17counting_iteratorIlNS0_11use_defaultESF_SF_EEEEEEEPNSB_IJjlEEESJ_lNS1_9__extrema9arg_min_fIjlNSA_4lessIjEEEEEEJSI_SK_lSP_EEEvDpT0_)
        .other          _ZN6thrust24THRUST_300001_SM_1000_NS8cuda_cub4core6detail13_kernel_agentINS1_8__reduce11ReduceAgentINS0_12zip_iteratorIN4cuda3std3__45tupleIJNS0_10device_ptrIjEENS0_17counting_iteratorIlNS0_11use_defaultESF_SF_EEEEEEEPNSB_IJjlEEESJ_lNS1_9__extrema9arg_min_fIjlNSA_4lessIjEEEEEEJSI_SK_lSP_EEEvDpT0_,@"STO_CUDA_ENTRY STV_DEFAULT"
_ZN6thrust24THRUST_300001_SM_1000_NS8cuda_cub4core6detail13_kernel_agentINS1_8__reduce11ReduceAgentINS0_12zip_iteratorIN4cuda3std3__45tupleIJNS0_10device_ptrIjEENS0_17counting_iteratorIlNS0_11use_defaultESF_SF_EEEEEEEPNSB_IJjlEEESJ_lNS1_9__extrema9arg_min_fIjlNSA_4lessIjEEEEEEJSI_SK_lSP_EEEvDpT0_:
.text._ZN6thrust24THRUST_300001_SM_1000_NS8cuda_cub4core6detail13_kernel_agentINS1_8__reduce11ReduceAgentINS0_12zip_iteratorIN4cuda3std3__45tupleIJNS0_10device_ptrIjEENS0_17counting_iteratorIlNS0_11use_defaultESF_SF_EEEEEEEPNSB_IJjlEEESJ_lNS1_9__extrema9arg_min_fIjlNSA_4lessIjEEEEEEJSI_SK_lSP_EEEvDpT0_:
[----:B------:R-:W-:Y:S01]  /*0000*/  LDC R1, c[0x0][0x37c] ;  /* 0x0000df00ff017b82 */ /* 0x000fe20000000800 */
[----:B------:R-:W0:Y:S02]  /*0010*/  LDCU.64 UR4, c[0x0][0x398] ;  /* 0x00007300ff0477ac */ /* 0x000e240008000a00 */
[----:B0-----:R-:W-:-:S04]  /*0020*/  ISETP.NE.U32.AND P0, PT, RZ, UR4, PT ;  /* 0x00000004ff007c0c */ /* 0x001fc8000bf05070 */
[----:B------:R-:W-:-:S13]  /*0030*/  ISETP.NE.AND.EX P0, PT, RZ, UR5, PT, P0 ;  /* 0x00000005ff007c0c */ /* 0x000fda000bf05300 */
[----:B------:R-:W-:Y:S05]  /*0040*/  @!P0 EXIT ;  /* 0x000000000000894d */ /* 0x000fea0003800000 */
[----:B------:R-:W-:Y:S01]  /*0050*/  UISETP.GT.U32.AND UP0, UPT, UR4, 0x4ff, UPT ;  /* 0x000004ff0400788c */ /* 0x000fe2000bf04070 */
[----:B------:R-:W-:Y:S01]  /*0060*/  BSSY.RECONVERGENT B0, `(.L_x_283) ;  /* 0x000054f000007945 */ /* 0x000fe20003800200 */
[----:B------:R-:W0:Y:S02]  /*0070*/  LDCU.64 UR8, c[0x0][0x358] ;  /* 0x00006b00ff0877ac */ /* 0x000e240008000a00 */
[----:B------:R-:W-:-:S09]  /*0080*/  UISETP.GT.AND.EX UP0, UPT, UR5, URZ, UPT, UP0 ;  /* 0x000000ff0500728c */ /* 0x000fd2000bf04300 */
        /* <DEDUP_REMOVED lines=9> */
[----:B------:R-:W1:Y:S01]  /*0120*/  LDC.64 R4, c[0x0][0x380] ;  /* 0x0000e000ff047b82 */ /* 0x000e620000000a00 */
[----:B------:R-:W2:Y:S01]  /*0130*/  LDCU.64 UR6, c[0x0][0x388] ;  /* 0x00007100ff0677ac */ /* 0x000ea20008000a00 */
[----:B-1----:R-:W-:-:S06]  /*0140*/  IMAD.WIDE.U32 R4, R0, 0x4, R4 ;  /* 0x0000000400047825 */ /* 0x002fcc00078e0004 */
[----:B0-----:R1:W5:Y:S01]  /*0150*/  LDG.E R4, desc[UR8][R4.64] ;  /* 0x0000000804047981 */ /* 0x001362000c1e1900 */
[C---:B--2---:R-:W-:Y:S01]  /*0160*/  IADD3 R3, P0, PT, R0.reuse, UR6, RZ ;  /* 0x0000000600037c10 */ /* 0x044fe2000ff1e0ff */
[----:B------:R-:W-:-:S04]  /*0170*/  VIADD R11, R0, 0x100 ;  /* 0x00000100000b7836 */ /* 0x000fc80000000000 */
[----:B------:R-:W-:-:S08]  /*0180*/  IMAD.X R2, RZ, RZ, UR7, P0 ;  /* 0x00000007ff027e24 */ /* 0x000fd000080e06ff */
.L_x_286:
[----:B0-----:R-:W-:Y:S05]  /*0190*/  BSYNC.RECONVERGENT B1 ;  /* 0x0000000000017941 */ /* 0x001fea0003800200 */
.L_x_285:
        /* <DEDUP_REMOVED lines=10> */
[----:B------:R-:W1:Y:S01]  /*0240*/  LDCU.64 UR6, c[0x0][0x388] ;  /* 0x00007100ff0677ac */ /* 0x000e620008000a00 */
[----:B------:R-:W-:-:S04]  /*0250*/  LEA.HI R5, R14, 0x1, RZ, 0x18 ;  /* 0x000000010e057811 */ /* 0x000fc800078fc0ff */
[----:B------:R-:W-:-:S05]  /*0260*/  LOP3.LUT R5, R5, 0x3, RZ, 0xc0, !PT ;  /* 0x0000000305057812 */ /* 0x000fca00078ec0ff */
[----:B------:R-:W-:Y:S01]  /*0270*/  IMAD.MOV R5, RZ, RZ, -R5 ;  /* 0x000000ffff057224 */ /* 0x000fe200078e0a05 */
[C---:B-1----:R-:W-:Y:S01]  /*0280*/  IADD3 R12, P0, PT, R11.reuse, UR6, RZ ;  /* 0x000000060b0c7c10 */ /* 0x042fe2000ff1e0ff */
[----:B0-----:R-:W-:-:S04]  /*0290*/  IMAD.WIDE.U32 R6, R11, 0x4, R6 ;  /* 0x000000040b067825 */ /* 0x001fc800078e0006 */
[----:B------:R-:W-:Y:S02]  /*02a0*/  IMAD.MOV.U32 R9, RZ, RZ, R6 ;  /* 0x000000ffff097224 */ /* 0x000fe400078e0006 */
[----:B------:R-:W-:Y:S02]  /*02b0*/  IMAD.MOV.U32 R10, RZ, RZ, R7 ;  /* 0x000000ffff0a7224 */ /* 0x000fe400078e0007 */
[----:B------:R-:W-:-:S07]  /*02c0*/  IMAD.X R13, RZ, RZ, UR7, P0 ;  /* 0x00000007ff0d7e24 */ /* 0x000fce00080e06ff */
.L_x_293:
        /* <DEDUP_REMOVED lines=17> */
[CC--:B------:R-:W-:Y:S02]  /*03e0*/  @P4 ISETP.LT.U32.AND P0, PT, R7.reuse, R12.reuse, PT ;  /* 0x0000000c0700420c */ /* 0x0c0fe40003f01070 */
[CC--:B------:R-:W-:Y:S02]  /*03f0*/  @P4 ISETP.GE.AND.EX P1, PT, R8.reuse, R13.reuse, PT, P1 ;  /* 0x0000000d0800420c */ /* 0x0c0fe40003f26310 */
[----:B------:R-:W-:Y:S02]  /*0400*/  @P4 ISETP.LT.AND.EX P0, PT, R8, R13, PT, P0 ;  /* 0x0000000d0800420c */ /* 0x000fe40003f01300 */
[----:B------:R-:W-:Y:S02]  /*0410*/  @P4 SEL R4, R6, R15, !P1 ;  /* 0x0000000f06044207 */ /* 0x000fe40004800000 */
[----:B------:R-:W-:-:S02]  /*0420*/  @P4 SEL R3, R7, R12, P0 ;  /* 0x0000000c07034207 */ /* 0x000fc40000000000 */
[----:B------:R-:W-:-:S07]  /*0430*/  @P4 SEL R2, R8, R13, P0 ;  /* 0x0000000d08024207 */ /* 0x000fce0000000000 */
.L_x_292:
[----:B------:R-:W-:Y:S05]  /*0440*/  BSYNC.RECONVERGENT B3 ;  /* 0x0000000000037941 */ /* 0x000fea0003800200 */
.L_x_291:
[----:B------:R-:W-:Y:S01]  /*0450*/  IADD3 R12, P0, PT, R12, 0x100, RZ ;  /* 0x000001000c0c7810 */ /* 0x000fe20007f1e0ff */
[----:B------:R-:W-:Y:S02]  /*0460*/  VIADD R11, R11, 0x100 ;  /* 0x000001000b0b7836 */ /* 0x000fe40000000000 */
[----:B------:R-:W-:Y:S02]  /*0470*/  IMAD.X R10, RZ, RZ, R10, P3 ;  /* 0x000000ffff0a7224 */ /* 0x000fe400018e060a */
[----:B------:R-:W-:Y:S01]  /*0480*/  IMAD.X R13, RZ, RZ, R13, P0 ;  /* 0x000000ffff0d7224 */ /* 0x000fe200000e060d */
[----:B------:R-:W-:Y:S07]  /*0490*/  @P2 BRA `(.L_x_293) ;  /* 0xfffffffc008c2947 */ /* 0x000fee000383ffff */
.L_x_290:
[----:B------:R-:W-:Y:S05]  /*04a0*/  BSYNC.RECONVERGENT B2 ;  /* 0x0000000000027941 */ /* 0x000fea0003800200 */
.L_x_289:
[----:B------:R-:W-:-:S13]  /*04b0*/  ISETP.GE.U32.AND P0, PT, R14, 0x300, PT ;  /* 0x000003000e00780c */ /* 0x000fda0003f06070 */
[----:B------:R-:W-:Y:S05]  /*04c0*/  @!P0 BRA `(.L_x_288) ;  /* 0x00000004007c8947 */ /* 0x000fea0003800000 */
[----:B------:R-:W0:Y:S01]  /*04d0*/  LDC.64 R8, c[0x0][0x380] ;  /* 0x0000e000ff087b82 */ /* 0x000e220000000a00 */
[----:B------:R-:W-:-:S07]  /*04e0*/  VIADD R10, R11, 0x200 ;  /* 0x000002000b0a7836 */ /* 0x000fce0000000000 */
[----:B------:R-:W1:Y:S02]  /*04f0*/  LDC.64 R6, c[0x0][0x388] ;  /* 0x0000e200ff067b82 */ /* 0x000e640000000a00 */
.L_x_302:
[----:B------:R-:W-:-:S04]  /*0500*/  VIADD R15, R10, 0xfffffe00 ;  /* 0xfffffe000a0f7836 */ /* 0x000fc80000000000 */
[----:B0-----:R-:W-:-:S05]  /*0510*/  IMAD.WIDE R12, R15, 0x4, R8 ;  /* 0x000000040f0c7825 */ /* 0x001fca00078e0208 */
[----:B------:R-:W2:Y:S04]  /*0520*/  LDG.E R19, desc[UR8][R12.64] ;  /* 0x000000080c137981 */ /* 0x000ea8000c1e1900 */
[----:B-----5:R0:W5:Y:S04]  /*0530*/  LDG.E R21, desc[UR8][R12.64+0x400] ;  /* 0x000400080c157981 */ /* 0x020168000c1e1900 */
[----:B------:R0:W5:Y:S04]  /*0540*/  LDG.E R5, desc[UR8][R12.64+0x800] ;  /* 0x000800080c057981 */ /* 0x000168000c1e1900 */
[----:B------:R0:W5:Y:S01]  /*0550*/  LDG.E R11, desc[UR8][R12.64+0xc00] ;  /* 0x000c00080c0b7981 */ /* 0x000162000c1e1900 */
[----:B-1----:R-:W-:Y:S01]  /*0560*/  IADD3 R20, P1, PT, R15, R6, RZ ;  /* 0x000000060f147210 */ /* 0x002fe20007f3e0ff */
[----:B------:R-:W-:Y:S01]  /*0570*/  BSSY.RECONVERGENT B2, `(.L_x_294) ;  /* 0x0000013000027945 */ /* 0x000fe20003800200 */
[----:B------:R-:W-:-:S02]  /*0580*/  IMAD.MOV.U32 R17, RZ, RZ, R3 ;  /* 0x000000ffff117224 */ /* 0x000fc400078e0003 */
[----:B------:R-:W-:Y:S01]  /*0590*/  IMAD.MOV.U32 R18, RZ, RZ, R2 ;  /* 0x000000ffff127224 */ /* 0x000fe200078e0002 */
[----:B------:R-:W-:Y:S01]  /*05a0*/  LEA.HI.X.SX32 R15, R15, R7, 0x1, P1 ;  /* 0x000000070f0f7211 */ /* 0x000fe200008f0eff */
[----:B------:R-:W-:Y:S02]  /*05b0*/  IMAD.MOV.U32 R14, RZ, RZ, R4 ;  /* 0x000000ffff0e7224 */ /* 0x000fe400078e0004 */
[----:B------:R-:W-:Y:S01]  /*05c0*/  VIADD R16, R10, 0xffffff00 ;  /* 0xffffff000a107836 */ /* 0x000fe20000000000 */
[----:B--2---:R-:W-:-:S13]  /*05d0*/  ISETP.GE.U32.AND P0, PT, R4, R19, PT ;  /* 0x000000130400720c */ /* 0x004fda0003f06070 */
[----:B0-----:R-:W-:Y:S05]  /*05e0*/  @!P0 BRA `(.L_x_295) ;  /* 0x00000000002c8947 */ /* 0x001fea0003800000 */
        /* <DEDUP_REMOVED lines=11> */
.L_x_295:
[----:B------:R-:W-:Y:S05]  /*06a0*/  BSYNC.RECONVERGENT B2 ;  /* 0x0000000000027941 */ /* 0x000fea0003800200 */
.L_x_294:
[----:B-----5:R-:W-:Y:S01]  /*06b0*/  ISETP.GE.U32.AND P0, PT, R14, R21, PT ;  /* 0x000000150e00720c */ /* 0x020fe20003f06070 */
[----:B------:R-:W-:Y:S01]  /*06c0*/  BSSY.RECONVERGENT B2, `(.L_x_296) ;  /* 0x0000013000027945 */ /* 0x000fe20003800200 */
[----:B------:R-:W-:Y:S01]  /*06d0*/  IADD3 R12, P1, PT, R16, R6, RZ ;  /* 0x00000006100c7210 */ /* 0x000fe20007f3e0ff */
[----:B------:R-:W-:Y:S02]  /*06e0*/  VIADD R3, R10, 0x100 ;  /* 0x000001000a037836 */ /* 0x000fe40000000000 */
[----:B------:R-:W-:Y:S01]  /*06f0*/  IMAD.MOV.U32 R4, RZ, RZ, R17 ;  /* 0x000000ffff047224 */ /* 0x000fe200078e0011 */
[----:B------:R-:W-:Y:S01]  /*0700*/  LEA.HI.X.SX32 R13, R16, R7, 0x1, P1 ;  /* 0x00000007100d7211 */ /* 0x000fe200008f0eff */
        /* <DEDUP_REMOVED lines=14> */
.L_x_297:
[----:B------:R-:W-:Y:S05]  /*07f0*/  BSYNC.RECONVERGENT B2 ;  /* 0x0000000000027941 */ /* 0x000fea0003800200 */
.L_x_296:
[----:B------:R-:W-:Y:S01]  /*0800*/  ISETP.GE.U32.AND P0, PT, R2, R5, PT ;  /* 0x000000050200720c */ /* 0x000fe20003f06070 */
[----:B------:R-:W-:Y:S01]  /*0810*/  BSSY.RECONVERGENT B2, `(.L_x_298) ;  /* 0x0000013000027945 */ /* 0x000fe20003800200 */
[CC--:B------:R-:W-:Y:S01]  /*0820*/  IADD3 R17, P1, PT, R10.reuse, R6.reuse, RZ ;  /* 0x000000060a117210 */ /* 0x0c0fe20007f3e0ff */
[----:B------:R-:W-:Y:S01]  /*0830*/  IMAD.MOV.U32 R13, RZ, RZ, R4 ;  /* 0x000000ffff0d7224 */ /* 0x000fe200078e0004 */
[----:B------:R-:W-:Y:S01]  /*0840*/  IADD3 R18, P2, PT, R3, R6, RZ ;  /* 0x0000000603127210 */ /* 0x000fe20007f5e0ff */
[----:B------:R-:W-:Y:S01]  /*0850*/  IMAD.MOV.U32 R14, RZ, RZ, R15 ;  /* 0x000000ffff0e7224 */ /* 0x000fe200078e000f */
[----:B------:R-:W-:Y:S01]  /*0860*/  LEA.HI.X.SX32 R16, R10, R7, 0x1, P1 ;  /* 0x000000070a107211 */ /* 0x000fe200008f0eff */
        /* <DEDUP_REMOVED lines=13> */
.L_x_299:
[----:B------:R-:W-:Y:S05]  /*0940*/  BSYNC.RECONVERGENT B2 ;  /* 0x0000000000027941 */ /* 0x000fea0003800200 */
.L_x_298:
[----:B------:R-:W-:Y:S01]  /*0950*/  ISETP.GE.U32.AND P0, PT, R12, R11, PT ;  /* 0x0000000b0c00720c */ /* 0x000fe20003f06070 */
[----:B------:R-:W-:Y:S01]  /*0960*/  BSSY.RECONVERGENT B2, `(.L_x_300) ;  /* 0x0000011000027945 */ /* 0x000fe20003800200 */
[----:B------:R-:W-:Y:S01]  /*0970*/  LEA.HI.X.SX32 R5, R3, R7, 0x1, P2 ;  /* 0x0000000703057211 */ /* 0x000fe200010f0eff */
        /* <DEDUP_REMOVED lines=15> */
.L_x_301:
[----:B------:R-:W-:Y:S05]  /*0a70*/  BSYNC.RECONVERGENT B2 ;  /* 0x0000000000027941 */ /* 0x000fea0003800200 */
.L_x_300:
[C---:B------:R-:W-:Y:S02]  /*0a80*/  VIADD R5, R10.reuse, 0x200 ;  /* 0x000002000a057836 */ /* 0x040fe40000000000 */
[----:B------:R-:W-:-:S03]  /*0a90*/  VIADD R10, R10, 0x400 ;  /* 0x000004000a0a7836 */ /* 0x000fc60000000000 */
[----:B------:R-:W-:-:S13]  /*0aa0*/  ISETP.GE.AND P0, PT, R5, UR5, PT ;  /* 0x0000000505007c0c */ /* 0x000fda000bf06270 */
[----:B------:R-:W-:Y:S05]  /*0ab0*/  @!P0 BRA `(.L_x_302) ;  /* 0xfffffff800908947 */ /* 0x000fea000383ffff */
.L_x_288:
[----:B------:R-:W-:Y:S05]  /*0ac0*/  BSYNC.RECONVERGENT B1 ;  /* 0x0000000000017941 */ /* 0x000fea0003800200 */
.L_x_287:
[----:B------:R-:W0:Y:S02]  /*0ad0*/  LDCU UR4, c[0x0][0x398] ;  /* 0x00007300ff0477ac */ /* 0x000e240008000800 */
[----:B0-----:R-:W-:-:S09]  /*0ae0*/  UISETP.GE.AND UP0, UPT, UR4, 0x100, UPT ;  /* 0x000001000400788c */ /* 0x001fd2000bf06270 */
[----:B------:R-:W-:Y:S05]  /*0af0*/  BRA.U !UP0, `(.L_x_303) ;  /* 0x00000011083c7547 */ /* 0x000fea000b800000 */
[----:B------:R-:W0:Y:S01]  /*0b00*/  S2R R12, SR_LANEID ;  /* 0x00000000000c7919 */ /* 0x000e220000000000 */
[----:B------:R-:W-:Y:S01]  /*0b10*/  BSSY.RECONVERGENT B1, `(.L_x_304) ;  /* 0x0000015000017945 */ /* 0x000fe20003800200 */
[----:B------:R-:W-:Y:S01]  /*0b20*/  IMAD.MOV.U32 R8, RZ, RZ, R3 ;  /* 0x000000ffff087224 */ /* 0x000fe200078e0003 */
[----:B-----5:R-:W2:Y:S01]  /*0b30*/  SHFL.DOWN PT, R7, R4, 0x1, 0x1f ;  /* 0x08201f0004077f89 */ /* 0x020ea200000e0000 */
[----:B------:R-:W-:Y:S02]  /*0b40*/  IMAD.MOV.U32 R9, RZ, RZ, R2 ;  /* 0x000000ffff097224 */ /* 0x000fe400078e0002 */
[----:B-1----:R-:W-:Y:S01]  /*0b50*/  IMAD.MOV.U32 R5, RZ, RZ, R4 ;  /* 0x000000ffff057224 */ /* 0x002fe200078e0004 */
[----:B------:R1:W3:Y:S04]  /*0b60*/  SHFL.DOWN PT, R6, R3, 0x1, 0x1f ;  /* 0x08201f0003067f89 */ /* 0x0002e800000e0000 */
[----:B------:R1:W4:Y:S01]  /*0b70*/  SHFL.DOWN PT, R11, R2, 0x1, 0x1f ;  /* 0x08201f00020b7f89 */ /* 0x00032200000e0000 */
[----:B--2---:R-:W-:-:S04]  /*0b80*/  ISETP.GE.U32.AND P0, PT, R4, R7, PT ;  /* 0x000000070400720c */ /* 0x004fc80003f06070 */
[----:B0-----:R-:W-:-:S13]  /*0b90*/  ISETP.GT.OR P0, PT, R12, 0x1e, !P0 ;  /* 0x0000001e0c00780c */ /* 0x001fda0004704670 */
[----:B-1-34-:R-:W-:Y:S05]  /*0ba0*/  @P0 BRA `(.L_x_305) ;  /* 0x00000000002c0947 */ /* 0x01afea0003800000 */
        /* <DEDUP_REMOVED lines=11> */
.L_x_305:
[----:B------:R-:W-:Y:S05]  /*0c60*/  BSYNC.RECONVERGENT B1 ;  /* 0x0000000000017941 */ /* 0x000fea0003800200 */
.L_x_304:
        /* <DEDUP_REMOVED lines=21> */
.L_x_307:
[----:B------:R-:W-:Y:S05]  /*0dc0*/  BSYNC.RECONVERGENT B1 ;  /* 0x0000000000017941 */ /* 0x000fea0003800200 */
.L_x_306:
        /* <DEDUP_REMOVED lines=21> */
.L_x_309:
[----:B------:R-:W-:Y:S05]  /*0f20*/  BSYNC.RECONVERGENT B1 ;  /* 0x0000000000017941 */ /* 0x000fea0003800200 */
.L_x_308:
        /* <DEDUP_REMOVED lines=21> */
.L_x_311:
[----:B------:R-:W-:Y:S05]  /*1080*/  BSYNC.RECONVERGENT B1 ;  /* 0x0000000000017941 */ /* 0x000fea0003800200 */
.L_x_310:
        /* <DEDUP_REMOVED lines=22> */
.L_x_313:
[----:B------:R-:W-:Y:S05]  /*11f0*/  BSYNC.RECONVERGENT B1 ;  /* 0x0000000000017941 */ /* 0x000fea0003800200 */
.L_x_312:
        /* <DEDUP_REMOVED lines=12> */
.L_x_315:
[----:B------:R-:W-:Y:S05]  /*12c0*/  BSYNC.RECONVERGENT B1 ;  /* 0x0000000000017941 */ /* 0x000fea0003800200 */
.L_x_314:
        /* <DEDUP_REMOVED lines=31> */
.L_x_318:
[----:B------:R-:W-:Y:S05]  /*14c0*/  BSYNC.RECONVERGENT B1 ;  /* 0x0000000000017941 */ /* 0x000fea0003800200 */
.L_x_317:
        /* <DEDUP_REMOVED lines=18> */
.L_x_320:
[----:B------:R-:W-:Y:S05]  /*15f0*/  BSYNC.RECONVERGENT B1 ;  /* 0x0000000000017941 */ /* 0x000fea0003800200 */
.L_x_319:
        /* <DEDUP_REMOVED lines=18> */
.L_x_322:
[----:B------:R-:W-:Y:S05]  /*1720*/  BSYNC.RECONVERGENT B1 ;  /* 0x0000000000017941 */ /* 0x000fea0003800200 */
.L_x_321:
        /* <DEDUP_REMOVED lines=18> */
.L_x_324:
[----:B------:R-:W-:Y:S05]  /*1850*/  BSYNC.RECONVERGENT B1 ;  /* 0x0000000000017941 */ /* 0x000fea0003800200 */
.L_x_323:
        /* <DEDUP_REMOVED lines=18> */
.L_x_326:
[----:B------:R-:W-:Y:S05]  /*1980*/  BSYNC.RECONVERGENT B1 ;  /* 0x0000000000017941 */ /* 0x000fea0003800200 */
.L_x_325:
        /* <DEDUP_REMOVED lines=18> */
.L_x_328:
[----:B------:R-:W-:Y:S05]  /*1ab0*/  BSYNC.RECONVERGENT B1 ;  /* 0x0000000000017941 */ /* 0x000fea0003800200 */
.L_x_327:
        /* <DEDUP_REMOVED lines=19> */
.L_x_303:
[----:B-1----:R-:W-:Y:S01]  /*1bf0*/  LOP3.LUT R5, R0, 0x3e0, RZ, 0xc0, !PT ;  /* 0x000003e000057812 */ /* 0x002fe200078ec0ff */
[----:B------:R-:W-:Y:S01]  /*1c00*/  BSSY.RECONVERGENT B1, `(.L_x_329) ;  /* 0x000001b000017945 */ /* 0x000fe20003800200 */
[----:B-----5:R-:W-:Y:S02]  /*1c10*/  IMAD.MOV.U32 R7, RZ, RZ, R4 ;  /* 0x000000ffff077224 */ /* 0x020fe400078e0004 */
[----:B------:R-:W-:Y:S02]  /*1c20*/  IMAD.MOV.U32 R13, RZ, RZ, R3 ;  /* 0x000000ffff0d7224 */ /* 0x000fe400078e0003 */
[----:B------:R-:W-:Y:S01]  /*1c30*/  VIADD R6, R5, 0x20 ;  /* 0x0000002005067836 */ /* 0x000fe20000000000 */
[----:B------:R-:W-:Y:S01]  /*1c40*/  LOP3.LUT R5, RZ, R5, RZ, 0x33, !PT ;  /* 0x00000005ff057212 */ /* 0x000fe200078e33ff */
[----:B------:R-:W-:-:S03]  /*1c50*/  IMAD.MOV.U32 R15, RZ, RZ, R2 ;  /* 0x000000ffff0f7224 */ /* 0x000fc600078e0002 */
[----:B------:R-:W-:Y:S01]  /*1c60*/  ISETP.GT.AND P0, PT, R6, UR4, PT ;  /* 0x0000000406007c0c */ /* 0x000fe2000bf04270 */
[----:B------:R-:W-:-:S05]  /*1c70*/  VIADD R5, R5, UR4 ;  /* 0x0000000405057c36 */ /* 0x000fca0008000000 */
        /* <DEDUP_REMOVED lines=19> */
.L_x_330:
[----:B------:R-:W-:Y:S05]  /*1db0*/  BSYNC.RECONVERGENT B1 ;  /* 0x0000000000017941 */ /* 0x000fea0003800200 */
.L_x_329:
        /* <DEDUP_REMOVED lines=22> */
.L_x_332:
[----:B------:R-:W-:Y:S05]  /*1f20*/  BSYNC.RECONVERGENT B1 ;  /* 0x0000000000017941 */ /* 0x000fea0003800200 */
.L_x_331:
        /* <DEDUP_REMOVED lines=22> */
.L_x_334:
[----:B------:R-:W-:Y:S05]  /*2090*/  BSYNC.RECONVERGENT B1 ;  /* 0x0000000000017941 */ /* 0x000fea0003800200 */
.L_x_333:
        /* <DEDUP_REMOVED lines=22> */
.L_x_336:
[----:B------:R-:W-:Y:S05]  /*2200*/  BSYNC.RECONVERGENT B1 ;  /* 0x0000000000017941 */ /* 0x000fea0003800200 */
.L_x_335:
        /* <DEDUP_REMOVED lines=23> */
.L_x_338:
[----:B------:R-:W-:Y:S05]  /*2380*/  BSYNC.RECONVERGENT B1 ;  /* 0x0000000000017941 */ /* 0x000fea0003800200 */
.L_x_337:
        /* <DEDUP_REMOVED lines=12> */
.L_x_340:
[----:B------:R-:W-:Y:S05]  /*2450*/  BSYNC.RECONVERGENT B1 ;  /* 0x0000000000017941 */ /* 0x000fea0003800200 */
.L_x_339:
        /* <DEDUP_REMOVED lines=30> */
.L_x_342:
[----:B------:R-:W-:Y:S05]  /*2640*/  BSYNC.RECONVERGENT B1 ;  /* 0x0000000000017941 */ /* 0x000fea0003800200 */
.L_x_341:
        /* <DEDUP_REMOVED lines=27> */
.L_x_344:
[----:B------:R-:W-:Y:S05]  /*2800*/  BSYNC.RECONVERGENT B1 ;  /* 0x0000000000017941 */ /* 0x000fea0003800200 */
.L_x_343:
        /* <DEDUP_REMOVED lines=27> */
.L_x_346:
[----:B------:R-:W-:Y:S05]  /*29c0*/  BSYNC.RECONVERGENT B1 ;  /* 0x0000000000017941 */ /* 0x000fea0003800200 */
.L_x_345:
        /* <DEDUP_REMOVED lines=27> */
.L_x_348:
[----:B------:R-:W-:Y:S05]  /*2b80*/  BSYNC.RECONVERGENT B1 ;  /* 0x0000000000017941 */ /* 0x000fea0003800200 */
.L_x_347:
        /* <DEDUP_REMOVED lines=27> */
.L_x_350:
[----:B------:R-:W-:Y:S05]  /*2d40*/  BSYNC.RECONVERGENT B1 ;  /* 0x0000000000017941 */ /* 0x000fea0003800200 */
.L_x_349:
        /* <DEDUP_REMOVED lines=27> */
.L_x_352:
[----:B------:R-:W-:Y:S05]  /*2f00*/  BSYNC.RECONVERGENT B1 ;  /* 0x0000000000017941 */ /* 0x000fea0003800200 */
.L_x_351:
        /* <DEDUP_REMOVED lines=28> */
.L_x_284:
[----:B------:R-:W1:Y:S01]  /*30d0*/  S2R R0, SR_TID.X ;  /* 0x0000000000007919 */ /* 0x000e620000002100 */
[----:B------:R-:W1:Y:S01]  /*30e0*/  LDC.64 R2, c[0x0][0x380] ;  /* 0x0000e000ff027b82 */ /* 0x000e620000000a00 */
[----:B------:R-:W2:Y:S01]  /*30f0*/  LDCU.64 UR6, c[0x0][0x388] ;  /* 0x00007100ff0677ac */ /* 0x000ea20008000a00 */
[----:B-1----:R-:W-:-:S05]  /*3100*/  IMAD.WIDE.U32 R2, R0, 0x4, R2 ;  /* 0x0000000400027825 */ /* 0x002fca00078e0002 */
[----:B0-----:R-:W3:Y:S04]  /*3110*/  LDG.E R4, desc[UR8][R2.64] ;  /* 0x0000000802047981 */ /* 0x001ee8000c1e1900 */
[----:B------:R-:W3:Y:S04]  /*3120*/  LDG.E R5, desc[UR8][R2.64+0x400] ;  /* 0x0004000802057981 */ /* 0x000ee8000c1e1900 */
[----:B------:R-:W4:Y:S04]  /*3130*/  LDG.E R6, desc[UR8][R2.64+0x800] ;  /* 0x0008000802067981 */ /* 0x000f28000c1e1900 */
[----:B------:R-:W5:Y:S04]  /*3140*/  LDG.E R7, desc[UR8][R2.64+0xc00] ;  /* 0x000c000802077981 */ /* 0x000f68000c1e1900 */
[----:B------:R-:W2:Y:S01]  /*3150*/  LDG.E R9, desc[UR8][R2.64+0x1000] ;  /* 0x0010000802097981 */ /* 0x000ea2000c1e1900 */
[----:B------:R-:W-:Y:S01]  /*3160*/  VIADD R13, R0, 0x200 ;  /* 0x00000200000d7836 */ /* 0x000fe20000000000 */
[----:B------:R-:W-:Y:S01]  /*3170*/  BSSY.RECONVERGENT B1, `(.L_x_353) ;  /* 0x000001d000017945 */ /* 0x000fe20003800200 */
[----:B---3--:R-:W-:-:S02]  /*3180*/  VIMNMX.U32 R11, PT, PT, R4, R5, PT ;  /* 0x00000005040b7248 */ /* 0x008fc40003fe0000 */
[----:B------:R-:W-:Y:S01]  /*3190*/  ISETP.GE.U32.AND P0, PT, R5, R4, PT ;  /* 0x000000040500720c */ /* 0x000fe20003f06070 */
[----:B------:R-:W-:Y:S01]  /*31a0*/  VIADD R5, R0, 0x100 ;  /* 0x0000010000057836 */ /* 0x000fe20000000000 */
[CC--:B----4-:R-:W-:Y:S02]  /*31b0*/  ISETP.GE.U32.AND P1, PT, R6.reuse, R11.reuse, PT ;  /* 0x0000000b0600720c */ /* 0x0d0fe40003f26070 */
[----:B------:R-:W-:Y:S02]  /*31c0*/  VIMNMX.U32 R6, PT, PT, R6, R11, PT ;  /* 0x0000000b06067248 */ /* 0x000fe40003fe0000 */
[----:B------:R-:W-:Y:S02]  /*31d0*/  LOP3.LUT R4, R0, 0x400, RZ, 0xfc, !PT ;  /* 0x0000040000047812 */ /* 0x000fe400078efcff */
[CC--:B-----5:R-:W-:Y:S02]  /*31e0*/  ISETP.GE.U32.AND P2, PT, R7.reuse, R6.reuse, PT ;  /* 0x000000060700720c */ /* 0x0e0fe40003f46070 */
[----:B------:R-:W-:-:S05]  /*31f0*/  VIMNMX.U32 R10, PT, PT, R7, R6, PT ;  /* 0x00000006070a7248 */ /* 0x000fca0003fe0000 */
[----:B------:R-:W-:Y:S01]  /*3200*/  @P1 SEL R13, R5, R0, !P0 ;  /* 0x00000000050d1207 */ /* 0x000fe20004000000 */
[----:B------:R-:W-:Y:S01]  /*3210*/  IMAD.MOV.U32 R6, RZ, RZ, R10 ;  /* 0x000000ffff067224 */ /* 0x000fe200078e000a */
[----:B--2---:R-:W-:Y:S02]  /*3220*/  ISETP.GE.U32.AND P0, PT, R10, R9, PT ;  /* 0x000000090a00720c */ /* 0x004fe40003f06070 */
[----:B------:R-:W-:Y:S02]  /*3230*/  IADD3 R12, P1, PT, R4, UR6, RZ ;  /* 0x00000006040c7c10 */ /* 0x000fe4000ff3e0ff */
[----:B------:R-:W-:-:S03]  /*3240*/  @!P2 VIADD R13, R0, 0x300 ;  /* 0x00000300000da836 */ /* 0x000fc60000000000 */
[----:B------:R-:W-:Y:S02]  /*3250*/  IMAD.X R14, RZ, RZ, UR7, P1 ;  /* 0x00000007ff0e7e24 */ /* 0x000fe400088e06ff */
[----:B------:R-:W-:-:S05]  /*3260*/  IADD3 R5, P2, PT, R13, UR6, RZ ;  /* 0x000000060d057c10 */ /* 0x000fca000ff5e0ff */
[----:B------:R-:W-:Y:S02]  /*3270*/  IMAD.X R11, RZ, RZ, UR7, P2 ;  /* 0x00000007ff0b7e24 */ /* 0x000fe400090e06ff */
[----:B------:R-:W-:Y:S02]  /*3280*/  IMAD.MOV.U32 R7, RZ, RZ, R5 ;  /* 0x000000ffff077224 */ /* 0x000fe400078e0005 */
[----:B------:R-:W-:Y:S01]  /*3290*/  IMAD.MOV.U32 R8, RZ, RZ, R11 ;  /* 0x000000ffff087224 */ /* 0x000fe200078e000b */
[----:B------:R-:W-:Y:S06]  /*32a0*/  @!P0 BRA `(.L_x_354) ;  /* 0x0000000000248947 */ /* 0x000fec0003800000 */
        /* <DEDUP_REMOVED lines=9> */
.L_x_354:
[----:B------:R-:W-:Y:S05]  /*3340*/  BSYNC.RECONVERGENT B1 ;  /* 0x0000000000017941 */ /* 0x000fea0003800200 */
.L_x_353:
[----:B------:R-:W-:Y:S01]  /*3350*/  UISETP.GE.U32.AND UP0, UPT, UR4, 0xa00, UPT ;  /* 0x00000a000400788c */ /* 0x000fe2000bf06070 */
[----:B------:R-:W-:Y:S02]  /*3360*/  IMAD.MOV.U32 R9, RZ, RZ, 0x500 ;  /* 0x00000500ff097424 */ /* 0x000fe400078e00ff */
[----:B------:R-:W-:Y:S01]  /*3370*/  IMAD.MOV.U32 R10, RZ, RZ, RZ ;  /* 0x000000ffff0a7224 */ /* 0x000fe200078e00ff */
[----:B------:R-:W-:-:S09]  /*3380*/  UISETP.GE.U32.AND.EX UP0, UPT, UR5, URZ, UPT, UP0 ;  /* 0x000000ff0500728c */ /* 0x000fd2000bf06100 */
[----:B------:R-:W-:Y:S05]  /*3390*/  BRA.U !UP0, `(.L_x_355) ;  /* 0x0000000508c87547 */ /* 0x000fea000b800000 */
[----:B------:R-:W-:Y:S01]  /*33a0*/  IMAD.MOV.U32 R9, RZ, RZ, 0x500 ;  /* 0x00000500ff097424 */ /* 0x000fe200078e00ff */
[----:B------:R-:W0:Y:S01]  /*33b0*/  LDCU.64 UR6, c[0x0][0x388] ;  /* 0x00007100ff0677ac */ /* 0x000e220008000a00 */
[----:B------:R-:W-:Y:S01]  /*33c0*/  IMAD.MOV.U32 R10, RZ, RZ, RZ ;  /* 0x000000ffff0a7224 */ /* 0x000fe200078e00ff */
[----:B------:R-:W1:Y:S06]  /*33d0*/  LDCU.64 UR4, c[0x0][0x398] ;  /* 0x00007300ff0477ac */ /* 0x000e6c0008000a00 */
.L_x_366:
[----:B------:R-:W-:-:S04]  /*33e0*/  LEA R14, P0, R9, R2, 0x2 ;  /* 0x00000002090e7211 */ /* 0x000fc800078010ff */
[----:B------:R-:W-:-:S05]  /*33f0*/  LEA.HI.X R15, R9, R3, R10, 0x2, P0 ;  /* 0x00000003090f7211 */ /* 0x000fca00000f140a */
[----:B------:R-:W2:Y:S04]  /*3400*/  LDG.E R21, desc[UR8][R14.64] ;  /* 0x000000080e157981 */ /* 0x000ea8000c1e1900 */
[----:B------:R3:W5:Y:S04]  /*3410*/  LDG.E R18, desc[UR8][R14.64+0x400] ;  /* 0x000400080e127981 */ /* 0x000768000c1e1900 */
[----:B------:R3:W5:Y:S04]  /*3420*/  LDG.E R23, desc[UR8][R14.64+0x800] ;  /* 0x000800080e177981 */ /* 0x000768000c1e1900 */
[----:B------:R3:W5:Y:S04]  /*3430*/  LDG.E R4, desc[UR8][R14.64+0xc00] ;  /* 0x000c00080e047981 */ /* 0x000768000c1e1900 */
[----:B------:R3:W5:Y:S01]  /*3440*/  LDG.E R11, desc[UR8][R14.64+0x1000] ;  /* 0x001000080e0b7981 */ /* 0x000762000c1e1900 */
[----:B0-----:R-:W-:Y:S01]  /*3450*/  IADD3 R12, P1, P2, R9, UR6, R0 ;  /* 0x00000006090c7c10 */ /* 0x001fe2000fa3e000 */
[----:B------:R-:W-:Y:S01]  /*3460*/  BSSY.RECONVERGENT B1, `(.L_x_356) ;  /* 0x0000012000017945 */ /* 0x000fe20003800200 */
[----:B------:R-:W-:-:S02]  /*3470*/  IMAD.MOV.U32 R13, RZ, RZ, R6 ;  /* 0x000000ffff0d7224 */ /* 0x000fc400078e0006 */
[----:B------:R-:W-:Y:S01]  /*3480*/  IMAD.MOV.U32 R17, RZ, RZ, R7 ;  /* 0x000000ffff117224 */ /* 0x000fe200078e0007 */
[----:B------:R-:W-:Y:S01]  /*3490*/  IADD3.X R5, PT, PT, R10, UR7, RZ, P1, P2 ;  /* 0x000000070a057c10 */ /* 0x000fe20008fe44ff */
[----:B------:R-:W-:Y:S01]  /*34a0*/  IMAD.MOV.U32 R19, RZ, RZ, R8 ;  /* 0x000000ffff137224 */ /* 0x000fe200078e0008 */
[----:B--2---:R-:W-:-:S13]  /*34b0*/  ISETP.GE.U32.AND P0, PT, R6, R21, PT ;  /* 0x000000150600720c */ /* 0x004fda0003f06070 */
[----:B---3--:R-:W-:Y:S05]  /*34c0*/  @!P0 BRA `(.L_x_357) ;  /* 0x00000000002c8947 */ /* 0x008fea0003800000 */
        /* <DEDUP_REMOVED lines=11> */
.L_x_357:
[----:B-1----:R-:W-:Y:S05]  /*3580*/  BSYNC.RECONVERGENT B1 ;  /* 0x0000000000017941 */ /* 0x002fea0003800200 */
.L_x_356:
[----:B-----5:R-:W-:Y:S01]  /*3590*/  ISETP.GE.U32.AND P0, PT, R13, R18, PT ;  /* 0x000000120d00720c */ /* 0x020fe20003f06070 */
[----:B------:R-:W-:Y:S01]  /*35a0*/  BSSY.RECONVERGENT B1, `(.L_x_358) ;  /* 0x0000010000017945 */ /* 0x000fe20003800200 */
[----:B------:R-:W-:Y:S02]  /*35b0*/  IMAD.MOV.U32 R6, RZ, RZ, R13 ;  /* 0x000000ffff067224 */ /* 0x000fe400078e000d */
[----:B------:R-:W-:Y:S02]  /*35c0*/  IMAD.MOV.U32 R14, RZ, RZ, R17 ;  /* 0x000000ffff0e7224 */ /* 0x000fe400078e0011 */
[----:B------:R-:W-:-:S07]  /*35d0*/  IMAD.MOV.U32 R16, RZ, RZ, R19 ;  /* 0x000000ffff107224 */ /* 0x000fce00078e0013 */
[----:B------:R-:W-:Y:S05]  /*35e0*/  @!P0 BRA `(.L_x_359) ;  /* 0x00000000002c8947 */ /* 0x000fea0003800000 */
[----:B------:R-:W-:Y:S01]  /*35f0*/  ISETP.GE.U32.AND P2, PT, R18, R13, PT ;  /* 0x0000000d1200720c */ /* 0x000fe20003f46070 */
[----:B------:R-:W-:Y:S01]  /*3600*/  IMAD.MOV.U32 R6, RZ, RZ, R18 ;  /* 0x000000ffff067224 */ /* 0x000fe200078e0012 */
[----:B------:R-:W-:-:S05]  /*3610*/  IADD3 R14, P1, PT, R12, 0x100, RZ ;  /* 0x000001000c0e7810 */ /* 0x000fca0007f3e0ff */
[----:B------:R-:W-:-:S06]  /*3620*/  IMAD.X R16, RZ, RZ, R5, P1 ;  /* 0x000000ffff107224 */ /* 0x000fcc00008e0605 */
[CC--:B------:R-:W-:Y:S02]  /*3630*/  @P2 ISETP.GE.U32.AND P0, PT, R17.reuse, R14.reuse, PT ;  /* 0x0000000e1100220c */ /* 0x0c0fe40003f06070 */
[----:B------:R-:W-:Y:S02]  /*3640*/  @P2 ISETP.LT.U32.AND P1, PT, R17, R14, PT ;  /* 0x0000000e1100220c */ /* 0x000fe40003f21070 */
[CC--:B------:R-:W-:Y:S02]  /*3650*/  @P2 ISETP.GE.AND.EX P0, PT, R19.reuse, R16.reuse, PT, P0 ;  /* 0x000000101300220c */ /* 0x0c0fe40003f06300 */
[----:B------:R-:W-:Y:S02]  /*3660*/  @P2 ISETP.LT.AND.EX P1, PT, R19, R16, PT, P1 ;  /* 0x000000101300220c */ /* 0x000fe40003f21310 */
[----:B------:R-:W-:Y:S02]  /*3670*/  @P2 SEL R6, R13, R18, !P0 ;  /* 0x000000120d062207 */ /* 0x000fe40004000000 */
[----:B------:R-:W-:-:S02]  /*3680*/  @P2 SEL R14, R17, R14, P1 ;  /* 0x0000000e110e2207 */ /* 0x000fc40000800000 */
[----:B------:R-:W-:-:S07]  /*3690*/  @P2 SEL R16, R19, R16, P1 ;  /* 0x0000001013102207 */ /* 0x000fce0000800000 */
.L_x_359:
[----:B------:R-:W-:Y:S05]  /*36a0*/  BSYNC.RECONVERGENT B1 ;  /* 0x0000000000017941 */ /* 0x000fea0003800200 */
.L_x_358:
        /* <DEDUP_REMOVED lines=19> */
.L_x_361:
[----:B------:R-:W-:Y:S05]  /*37e0*/  BSYNC.RECONVERGENT B1 ;  /* 0x0000000000017941 */ /* 0x000fea0003800200 */
.L_x_360:
        /* <DEDUP_REMOVED lines=19> */
.L_x_363:
[----:B------:R-:W-:Y:S05]  /*3920*/  BSYNC.RECONVERGENT B1 ;  /* 0x0000000000017941 */ /* 0x000fea0003800200 */
.L_x_362:
[----:B------:R-:W-:Y:S01]  /*3930*/  ISETP.GE.U32.AND P0, PT, R14, R11, PT ;  /* 0x0000000b0e00720c */ /* 0x000fe20003f06070 */
        /* <DEDUP_REMOVED lines=16> */
.L_x_365:
[----:B------:R-:W-:Y:S05]  /*3a40*/  BSYNC.RECONVERGENT B1 ;  /* 0x0000000000017941 */ /* 0x000fea0003800200 */
.L_x_364:
[----:B------:R-:W-:-:S04]  /*3a50*/  IADD3 R4, P1, PT, R9, 0xa00, RZ ;  /* 0x00000a0009047810 */ /* 0x000fc80007f3e0ff */
[----:B------:R-:W-:Y:S01]  /*3a60*/  ISETP.GT.U32.AND P0, PT, R4, UR4, PT ;  /* 0x0000000404007c0c */ /* 0x000fe2000bf04070 */
[----:B------:R-:W-:Y:S01]  /*3a70*/  IMAD.X R4, RZ, RZ, R10, P1 ;  /* 0x000000ffff047224 */ /* 0x000fe200008e060a */
[----:B------:R-:W-:-:S04]  /*3a80*/  IADD3 R9, P1, PT, R9, 0x500, RZ ;  /* 0x0000050009097810 */ /* 0x000fc80007f3e0ff */
[----:B------:R-:W-:Y:S01]  /*3a90*/  ISETP.GT.AND.EX P0, PT, R4, UR5, PT, P0 ;  /* 0x0000000504007c0c */ /* 0x000fe2000bf04300 */
[----:B------:R-:W-:-:S12]  /*3aa0*/  IMAD.X R10, RZ, RZ, R10, P1 ;  /* 0x000000ffff0a7224 */ /* 0x000fd800008e060a */
[----:B------:R-:W-:Y:S05]  /*3ab0*/  @!P0 BRA `(.L_x_366) ;  /* 0xfffffff800488947 */ /* 0x000fea000383ffff */
.L_x_355:
        /* <DEDUP_REMOVED lines=8> */
[----:B------:R-:W-:Y:S01]  /*3b40*/  BSSY.RECONVERGENT B2, `(.L_x_369) ;  /* 0x000002e000027945 */ /* 0x000fe20003800200 */
[----:B------:R-:W-:Y:S02]  /*3b50*/  IMAD.MOV.U32 R12, RZ, RZ, R0 ;  /* 0x000000ffff0c7224 */ /* 0x000fe400078e0000 */
[----:B------:R-:W-:-:S04]  /*3b60*/  IADD3 R15, PT, PT, -R9, UR4, R2 ;  /* 0x00000004090f7c10 */ /* 0x000fc8000fffe102 */
[----:B------:R-:W-:-:S04]  /*3b70*/  LOP3.LUT R2, R15, 0x300, RZ, 0xc0, !PT ;  /* 0x000003000f027812 */ /* 0x000fc800078ec0ff */
[----:B------:R-:W-:-:S13]  /*3b80*/  ISETP.NE.AND P0, PT, R2, 0x300, PT ;  /* 0x000003000200780c */ /* 0x000fda0003f05270 */
[----:B------:R-:W-:Y:S05]  /*3b90*/  @!P0 BRA `(.L_x_370) ;  /* 0x0000000000a08947 */ /* 0x000fea0003800000 */
[----:B------:R-:W0:Y:S01]  /*3ba0*/  LDCU.64 UR10, c[0x0][0x380] ;  /* 0x00007000ff0a77ac */ /* 0x000e220008000a00 */
[----:B------:R-:W-:Y:S01]  /*3bb0*/  IADD3 R14, P0, PT, R0, R9, RZ ;  /* 0x00000009000e7210 */ /* 0x000fe20007f1e0ff */
[----:B------:R-:W-:Y:S01]  /*3bc0*/  IMAD.MOV.U32 R12, RZ, RZ, R0 ;  /* 0x000000ffff0c7224 */ /* 0x000fe200078e0000 */
[----:B------:R-:W-:-:S03]  /*3bd0*/  LEA.HI R2, R15, 0x1, RZ, 0x18 ;  /* 0x000000010f027811 */ /* 0x000fc600078fc0ff */
[----:B------:R-:W-:Y:S01]  /*3be0*/  IMAD.X R3, RZ, RZ, R10, P0 ;  /* 0x000000ffff037224 */ /* 0x000fe200000e060a */
[----:B------:R-:W-:Y:S02]  /*3bf0*/  LOP3.LUT R2, R2, 0x3, RZ, 0xc0, !PT ;  /* 0x0000000302027812 */ /* 0x000fe400078ec0ff */
[----:B------:R-:W-:-:S03]  /*3c00*/  IADD3 R16, P0, PT, R14, UR6, RZ ;  /* 0x000000060e107c10 */ /* 0x000fc6000ff1e0ff */
[----:B------:R-:W-:Y:S01]  /*3c10*/  IMAD.MOV R4, RZ, RZ, -R2 ;  /* 0x000000ffff047224 */ /* 0x000fe200078e0a02 */
[----:B------:R-:W-:Y:S02]  /*3c20*/  IADD3.X R18, PT, PT, R3, UR7, RZ, P0, !PT ;  /* 0x0000000703127c10 */ /* 0x000fe400087fe4ff */
[----:B0-----:R-:W-:-:S04]  /*3c30*/  LEA R13, P1, R14, UR10, 0x2 ;  /* 0x0000000a0e0d7c11 */ /* 0x001fc8000f8210ff */
[----:B------:R-:W-:-:S09]  /*3c40*/  LEA.HI.X R14, R14, UR11, R3, 0x2, P1 ;  /* 0x0000000b0e0e7c11 */ /* 0x000fd200088f1403 */
.L_x_373:
        /* <DEDUP_REMOVED lines=23> */
.L_x_372:
[----:B------:R-:W-:Y:S05]  /*3dc0*/  BSYNC.RECONVERGENT B3 ;  /* 0x0000000000037941 */ /* 0x000fea0003800200 */
.L_x_371:
[----:B------:R-:W-:Y:S01]  /*3dd0*/  IADD3 R16, P0, PT, R16, 0x100, RZ ;  /* 0x0000010010107810 */ /* 0x000fe20007f1e0ff */
[----:B------:R-:W-:Y:S02]  /*3de0*/  VIADD R12, R12, 0x100 ;  /* 0x000001000c0c7836 */ /* 0x000fe40000000000 */
[----:B------:R-:W-:Y:S02]  /*3df0*/  IMAD.X R14, RZ, RZ, R14, P3 ;  /* 0x000000ffff0e7224 */ /* 0x000fe400018e060e */
[----:B------:R-:W-:Y:S01]  /*3e00*/  IMAD.X R18, RZ, RZ, R18, P0 ;  /* 0x000000ffff127224 */ /* 0x000fe200000e0612 */
[----:B------:R-:W-:Y:S07]  /*3e10*/  @P2 BRA `(.L_x_373) ;  /* 0xfffffffc008c2947 */ /* 0x000fee000383ffff */
.L_x_370:
[----:B------:R-:W-:Y:S05]  /*3e20*/  BSYNC.RECONVERGENT B2 ;  /* 0x0000000000027941 */ /* 0x000fea0003800200 */
.L_x_369:
[----:B------:R-:W-:-:S13]  /*3e30*/  ISETP.GE.U32.AND P0, PT, R15, 0x300, PT ;  /* 0x000003000f00780c */ /* 0x000fda0003f06070 */
[----:B------:R-:W-:Y:S05]  /*3e40*/  @!P0 BRA `(.L_x_368) ;  /* 0x0000000400888947 */ /* 0x000fea0003800000 */
[----:B------:R-:W0:Y:S01]  /*3e50*/  LDC.64 R4, c[0x0][0x380] ;  /* 0x0000e000ff047b82 */ /* 0x000e220000000a00 */
[----:B------:R-:W-:-:S07]  /*3e60*/  VIADD R12, R12, 0x200 ;  /* 0x000002000c0c7836 */ /* 0x000fce0000000000 */
[----:B------:R-:W1:Y:S02]  /*3e70*/  LDC.64 R2, c[0x0][0x388] ;  /* 0x0000e200ff027b82 */ /* 0x000e640000000a00 */
.L_x_382:
        /* <DEDUP_REMOVED lines=29> */
.L_x_375:
[----:B------:R-:W-:Y:S05]  /*4050*/  BSYNC.RECONVERGENT B2 ;  /* 0x0000000000027941 */ /* 0x000fea0003800200 */
.L_x_374:
        /* <DEDUP_REMOVED lines=20> */
.L_x_377:
[----:B------:R-:W-:Y:S05]  /*41a0*/  BSYNC.RECONVERGENT B2 ;  /* 0x0000000000027941 */ /* 0x000fea0003800200 */
.L_x_376:
        /* <DEDUP_REMOVED lines=20> */
.L_x_379:
[----:B------:R-:W-:Y:S05]  /*42f0*/  BSYNC.RECONVERGENT B2 ;  /* 0x0000000000027941 */ /* 0x000fea0003800200 */
.L_x_378:
        /* <DEDUP_REMOVED lines=18> */
.L_x_381:
[----:B------:R-:W-:Y:S05]  /*4420*/  BSYNC.RECONVERGENT B2 ;  /* 0x0000000000027941 */ /* 0x000fea0003800200 */
.L_x_380:
[C---:B------:R-:W-:Y:S02]  /*4430*/  VIADD R14, R12.reuse, 0x200 ;  /* 0x000002000c0e7836 */ /* 0x040fe40000000000 */
[----:B------:R-:W-:-:S03]  /*4440*/  VIADD R12, R12, 0x400 ;  /* 0x000004000c0c7836 */ /* 0x000fc60000000000 */
[----:B------:R-:W-:-:S13]  /*4450*/  ISETP.GE.AND P0, PT, R14, R11, PT ;  /* 0x0000000b0e00720c */ /* 0x000fda0003f06270 */
[----:B------:R-:W-:Y:S05]  /*4460*/  @!P0 BRA `(.L_x_382) ;  /* 0xfffffff800848947 */ /* 0x000fea000383ffff */
.L_x_368:
[----:B------:R-:W-:Y:S05]  /*4470*/  BSYNC.RECONVERGENT B1 ;  /* 0x0000000000017941 */ /* 0x000fea0003800200 */
.L_x_367:
        /* <DEDUP_REMOVED lines=22> */
.L_x_384:
[----:B------:R-:W-:Y:S05]  /*45e0*/  BSYNC.RECONVERGENT B1 ;  /* 0x0000000000017941 */ /* 0x000fea0003800200 */
.L_x_383:
        /* <DEDUP_REMOVED lines=21> */
.L_x_386:
[----:B------:R-:W-:Y:S05]  /*4740*/  BSYNC.RECONVERGENT B1 ;  /* 0x0000000000017941 */ /* 0x000fea0003800200 */
.L_x_385:
        /* <DEDUP_REMOVED lines=21> */
.L_x_388:
[----:B------:R-:W-:Y:S05]  /*48a0*/  BSYNC.RECONVERGENT B1 ;  /* 0x0000000000017941 */ /* 0x000fea0003800200 */
.L_x_387:
        /* <DEDUP_REMOVED lines=21> */
.L_x_390:
[----:B------:R-:W-:Y:S05]  /*4a00*/  BSYNC.RECONVERGENT B1 ;  /* 0x0000000000017941 */ /* 0x000fea0003800200 */
.L_x_389:
        /* <DEDUP_REMOVED lines=22> */
.L_x_392:
[----:B------:R-:W-:Y:S05]  /*4b70*/  BSYNC.RECONVERGENT B1 ;  /* 0x0000000000017941 */ /* 0x000fea0003800200 */
.L_x_391:
        /* <DEDUP_REMOVED lines=12> */
.L_x_394:
[----:B------:R-:W-:Y:S05]  /*4c40*/  BSYNC.RECONVERGENT B1 ;  /* 0x0000000000017941 */ /* 0x000fea0003800200 */
.L_x_393:
        /* <DEDUP_REMOVED lines=31> */
.L_x_396:
[----:B------:R-:W-:Y:S05]  /*4e40*/  BSYNC.RECONVERGENT B1 ;  /* 0x0000000000017941 */ /* 0x000fea0003800200 */
.L_x_395:
        /* <DEDUP_REMOVED lines=18> */
.L_x_398:
[----:B------:R-:W-:Y:S05]  /*4f70*/  BSYNC.RECONVERGENT B1 ;  /* 0x0000000000017941 */ /* 0x000fea0003800200 */
.L_x_397:
        /* <DEDUP_REMOVED lines=18> */
.L_x_400:
[----:B------:R-:W-:Y:S05]  /*50a0*/  BSYNC.RECONVERGENT B1 ;  /* 0x0000000000017941 */ /* 0x000fea0003800200 */
.L_x_399:
        /* <DEDUP_REMOVED lines=18> */
.L_x_402:
[----:B------:R-:W-:Y:S05]  /*51d0*/  BSYNC.RECONVERGENT B1 ;  /* 0x0000000000017941 */ /* 0x000fea0003800200 */
.L_x_401:
        /* <DEDUP_REMOVED lines=18> */
.L_x_404:
[----:B------:R-:W-:Y:S05]  /*5300*/  BSYNC.RECONVERGENT B1 ;  /* 0x0000000000017941 */ /* 0x000fea0003800200 */
.L_x_403:
        /* <DEDUP_REMOVED lines=18> */
.L_x_406:
[----:B------:R-:W-:Y:S05]  /*5430*/  BSYNC.RECONVERGENT B1 ;  /* 0x0000000000017941 */ /* 0x000fea0003800200 */
.L_x_405:
        /* <DEDUP_REMOVED lines=17> */
.L_x_316:
[----:B------:R-:W-:Y:S05]  /*5550*/  BSYNC.RECONVERGENT B0 ;  /* 0x0000000000007941 */ /* 0x000fea0003800200 */
.L_x_283:
[----:B------:R-:W-:Y:S05]  /*5560*/  @P1 EXIT ;  /* 0x000000000000194d */ /* 0x000fea0003800000 */
[----:B0-----:R-:W0:Y:S01]  /*5570*/  LDC.64 R6, c[0x0][0x390] ;  /* 0x0000e400ff067b82 */ /* 0x001e220000000a00 */
[----:B------:R-:W-:Y:S02]  /*5580*/  IMAD.MOV.U32 R5, RZ, RZ, R4 ;  /* 0x000000ffff057224 */ /* 0x000fe400078e0004 */
[----:B------:R-:W-:-:S05]  /*5590*/  IMAD.MOV.U32 R4, RZ, RZ, R3 ;  /* 0x000000ffff047224 */ /* 0x000fca00078e0003 */
[----:B0-----:R-:W-:Y:S04]  /*55a0*/  STG.E.64 desc[UR8][R6.64+0x8], R4 ;  /* 0x0000080406007986 */ /* 0x001fe8000c101b08 */
[----:B------:R-:W-:Y:S01]  /*55b0*/  STG.E desc[UR8][R6.64], R2 ;  /* 0x0000000206007986 */ /* 0x000fe2000c101908 */
[----:B------:R-:W-:Y:S05]  /*55c0*/  EXIT ;  /* 0x000000000000794d */ /* 0x000fea0003800000 */
.L_x_407:
        /* <DEDUP_REMOVED lines=11> */
.L_x_808:


//--------------------- .text._ZN6thrust24THRUST_300001_SM_1000_NS8cuda_cub4core6detail13_kernel_agentINS1_8__reduce11ReduceAgentIPN4cuda3std3__45tupleIJjlEEESC_SB_iNS1_9__extrema9arg_min_fIjlNS9_4lessIjEEEEEEJSC_SC_iSH_EEEvDpT0_ --------------------------
	.section	.text._ZN6thrust24THRUST_300001_SM_1000_NS8cuda_cub4core6detail13_kernel_agentINS1_8__reduce11ReduceAgentIPN4cuda3std3__45tupleIJjlEEESC_SB_iNS1_9__extrema9arg_min_fIjlNS9_4lessIjEEEEEEJSC_SC_iSH_EEEvDpT0_,"ax",@progbits
	.align	128
        .global         _ZN6thrust24THRUST_300001_SM_1000_NS8cuda_cub4core6detail13_kernel_agentINS1_8__reduce11ReduceAgentIPN4cuda3std3__45tupleIJjlEEESC_SB_iNS1_9__extrema9arg_min_fIjlNS9_4lessIjEEEEEEJSC_SC_iSH_EEEvDpT0_
        .type           _ZN6thrust24THRUST_300001_SM_1000_NS8cuda_cub4core6detail13_kernel_agentINS1_8__reduce11ReduceAgentIPN4cuda3std3__45tupleIJjlEEESC_SB_iNS1_9__extrema9arg_min_fIjlNS9_4lessIjEEEEEEJSC_SC_iSH_EEEvDpT0_,@function
        .size           _ZN6thrust24THRUST_300001_SM_1000_NS8cuda_cub4core6detail13_kernel_agentINS1_8__reduce11ReduceAgentIPN4cuda3std3__45tupleIJjlEEESC_SB_iNS1_9__extrema9arg_min_fIjlNS9_4lessIjEEEEEEJSC_SC_iSH_EEEvDpT0_,(.L_x_809 - _ZN6thrust24THRUST_300001_SM_1000_NS8cuda_cub4core6detail13_kernel_agentINS1_8__reduce11ReduceAgentIPN4cuda3std3__45tupleIJjlEEESC_SB_iNS1_9__extrema9arg_min_fIjlNS9_4lessIjEEEEEEJSC_SC_iSH_EEEvDpT0_)
        .other          _ZN6thrust24THRUST_300001_SM_1000_NS8cuda_cub4core6detail13_kernel_agentINS1_8__reduce11ReduceAgentIPN4cuda3std3__45tupleIJjlEEESC_SB_iNS1_9__extrema9arg_min_fIjlNS9_4lessIjEEEEEEJSC_SC_iSH_EEEvDpT0_,@"STO_CUDA_ENTRY STV_DEFAULT"
_ZN6thrust24THRUST_300001_SM_1000_NS8cuda_cub4core6detail13_kernel_agentINS1_8__reduce11ReduceAgentIPN4cuda3std3__45tupleIJjlEEESC_SB_iNS1_9__extrema9arg_min_fIjlNS9_4lessIjEEEEEEJSC_SC_iSH_EEEvDpT0_:
.text._ZN6thrust24THRUST_300001_SM_1000_NS8cuda_cub4core6detail13_kernel_agentINS1_8__reduce11ReduceAgentIPN4cuda3std3__45tupleIJjlEEESC_SB_iNS1_9__extrema9arg_min_fIjlNS9_4lessIjEEEEEEJSC_SC_iSH_EEEvDpT0_:
        /* <DEDUP_REMOVED lines=21> */
.L_x_411:
[----:B0-----:R-:W-:Y:S05]  /*0150*/  BSYNC.RECONVERGENT B1 ;  /* 0x0000000000017941 */ /* 0x001fea0003800200 */
.L_x_410:
        /* <DEDUP_REMOVED lines=15> */
.L_x_418:
        /* <DEDUP_REMOVED lines=24> */
.L_x_417:
[----:B------:R-:W-:Y:S05]  /*03d0*/  BSYNC.RECONVERGENT B3 ;  /* 0x0000000000037941 */ /* 0x000fea0003800200 */
.L_x_416:
[----:B------:R-:W-:Y:S02]  /*03e0*/  IMAD.X R7, RZ, RZ, R7, P3 ;  /* 0x000000ffff077224 */ /* 0x000fe400018e0607 */
[----:B------:R-:W-:Y:S01]  /*03f0*/  VIADD R4, R4, 0x100 ;  /* 0x0000010004047836 */ /* 0x000fe20000000000 */
[----:B------:R-:W-:Y:S06]  /*0400*/  @P2 BRA `(.L_x_418) ;  /* 0xfffffffc00902947 */ /* 0x000fec000383ffff */
.L_x_415:
[----:B------:R-:W-:Y:S05]  /*0410*/  BSYNC.RECONVERGENT B2 ;  /* 0x0000000000027941 */ /* 0x000fea0003800200 */
.L_x_414:
[----:B------:R-:W0:Y:S01]  /*0420*/  LDC.64 R6, c[0x0][0x380] ;  /* 0x0000e000ff067b82 */ /* 0x000e220000000a00 */
[----:B------:R-:W-:-:S13]  /*0430*/  ISETP.GE.U32.AND P0, PT, R14, 0x300, PT ;  /* 0x000003000e00780c */ /* 0x000fda0003f06070 */
[----:B------:R-:W-:Y:S05]  /*0440*/  @!P0 BRA `(.L_x_413) ;  /* 0x0000000400508947 */ /* 0x000fea0003800000 */
.L_x_427:
        /* <DEDUP_REMOVED lines=23> */
.L_x_420:
[----:B------:R-:W-:Y:S05]  /*05c0*/  BSYNC.RECONVERGENT B2 ;  /* 0x0000000000027941 */ /* 0x000fea0003800200 */
.L_x_419:
        /* <DEDUP_REMOVED lines=18> */
.L_x_422:
[----:B------:R-:W-:Y:S05]  /*06f0*/  BSYNC.RECONVERGENT B2 ;  /* 0x0000000000027941 */ /* 0x000fea0003800200 */
.L_x_421:
        /* <DEDUP_REMOVED lines=18> */
.L_x_424:
[----:B------:R-:W-:Y:S05]  /*0820*/  BSYNC.RECONVERGENT B2 ;  /* 0x0000000000027941 */ /* 0x000fea0003800200 */
.L_x_423:
        /* <DEDUP_REMOVED lines=18> */
.L_x_426:
[----:B------:R-:W-:Y:S05]  /*0950*/  BSYNC.RECONVERGENT B2 ;  /* 0x0000000000027941 */ /* 0x000fea0003800200 */
.L_x_425:
[----:B------:R-:W-:-:S05]  /*0960*/  VIADD R4, R4, 0x400 ;  /* 0x0000040004047836 */ /* 0x000fca0000000000 */
[----:B------:R-:W-:-:S13]  /*0970*/  ISETP.GE.AND P0, PT, R4, UR5, PT ;  /* 0x0000000504007c0c */ /* 0x000fda000bf06270 */
[----:B------:R-:W-:Y:S05]  /*0980*/  @!P0 BRA `(.L_x_427) ;  /* 0xfffffff800b08947 */ /* 0x000fea000383ffff */
.L_x_413:
[----:B------:R-:W-:Y:S05]  /*0990*/  BSYNC.RECONVERGENT B1 ;  /* 0x0000000000017941 */ /* 0x000fea0003800200 */
.L_x_412:
        /* <DEDUP_REMOVED lines=25> */
.L_x_430:
[----:B------:R-:W-:Y:S05]  /*0b30*/  BSYNC.RECONVERGENT B1 ;  /* 0x0000000000017941 */ /* 0x000fea0003800200 */
.L_x_429:
        /* <DEDUP_REMOVED lines=21> */
.L_x_432:
[----:B------:R-:W-:Y:S05]  /*0c90*/  BSYNC.RECONVERGENT B1 ;  /* 0x0000000000017941 */ /* 0x000fea0003800200 */
.L_x_431:
        /* <DEDUP_REMOVED lines=21> */
.L_x_434:
[----:B------:R-:W-:Y:S05]  /*0df0*/  BSYNC.RECONVERGENT B1 ;  /* 0x0000000000017941 */ /* 0x000fea0003800200 */
.L_x_433:
        /* <DEDUP_REMOVED lines=21> */
.L_x_436:
[----:B------:R-:W-:Y:S05]  /*0f50*/  BSYNC.RECONVERGENT B1 ;  /* 0x0000000000017941 */ /* 0x000fea0003800200 */
.L_x_435:
        /* <DEDUP_REMOVED lines=22> */
.L_x_438:
[----:B------:R-:W-:Y:S05]  /*10c0*/  BSYNC.RECONVERGENT B1 ;  /* 0x0000000000017941 */ /* 0x000fea0003800200 */
.L_x_437:
        /* <DEDUP_REMOVED lines=12> */
.L_x_440:
[----:B------:R-:W-:Y:S05]  /*1190*/  BSYNC.RECONVERGENT B1 ;  /* 0x0000000000017941 */ /* 0x000fea0003800200 */
.L_x_439:
        /* <DEDUP_REMOVED lines=31> */
.L_x_443:
[----:B------:R-:W-:Y:S05]  /*1390*/  BSYNC.RECONVERGENT B1 ;  /* 0x0000000000017941 */ /* 0x000fea0003800200 */
.L_x_442:
        /* <DEDUP_REMOVED lines=18> */
.L_x_445:
[----:B------:R-:W-:Y:S05]  /*14c0*/  BSYNC.RECONVERGENT B1 ;  /* 0x0000000000017941 */ /* 0x000fea0003800200 */
.L_x_444:
        /* <DEDUP_REMOVED lines=18> */
.L_x_447:
[----:B------:R-:W-:Y:S05]  /*15f0*/  BSYNC.RECONVERGENT B1 ;  /* 0x0000000000017941 */ /* 0x000fea0003800200 */
.L_x_446:
        /* <DEDUP_REMOVED lines=18> */
.L_x_449:
[----:B------:R-:W-:Y:S05]  /*1720*/  BSYNC.RECONVERGENT B1 ;  /* 0x0000000000017941 */ /* 0x000fea0003800200 */
.L_x_448:
        /* <DEDUP_REMOVED lines=18> */
.L_x_451:
[----:B------:R-:W-:Y:S05]  /*1850*/  BSYNC.RECONVERGENT B1 ;  /* 0x0000000000017941 */ /* 0x000fea0003800200 */
.L_x_450:
        /* <DEDUP_REMOVED lines=18> */
.L_x_453:
[----:B------:R-:W-:Y:S05]  /*1980*/  BSYNC.RECONVERGENT B1 ;  /* 0x0000000000017941 */ /* 0x000fea0003800200 */
.L_x_452:
        /* <DEDUP_REMOVED lines=19> */
.L_x_428:
        /* <DEDUP_REMOVED lines=28> */
.L_x_455:
[----:B------:R-:W-:Y:S05]  /*1c80*/  BSYNC.RECONVERGENT B1 ;  /* 0x0000000000017941 */ /* 0x000fea0003800200 */
.L_x_454:
        /* <DEDUP_REMOVED lines=22> */
.L_x_457:
[----:B------:R-:W-:Y:S05]  /*1df0*/  BSYNC.RECONVERGENT B1 ;  /* 0x0000000000017941 */ /* 0x000fea0003800200 */
.L_x_456:
        /* <DEDUP_REMOVED lines=22> */
.L_x_459:
[----:B------:R-:W-:Y:S05]  /*1f60*/  BSYNC.RECONVERGENT B1 ;  /* 0x0000000000017941 */ /* 0x000fea0003800200 */
.L_x_458:
        /* <DEDUP_REMOVED lines=22> */
.L_x_461:
[----:B------:R-:W-:Y:S05]  /*20d0*/  BSYNC.RECONVERGENT B1 ;  /* 0x0000000000017941 */ /* 0x000fea0003800200 */
.L_x_460:
        /* <DEDUP_REMOVED lines=23> */
.L_x_463:
[----:B------:R-:W-:Y:S05]  /*2250*/  BSYNC.RECONVERGENT B1 ;  /* 0x0000000000017941 */ /* 0x000fea0003800200 */
.L_x_462:
        /* <DEDUP_REMOVED lines=12> */
.L_x_465:
[----:B------:R-:W-:Y:S05]  /*2320*/  BSYNC.RECONVERGENT B1 ;  /* 0x0000000000017941 */ /* 0x000fea0003800200 */
.L_x_464:
        /* <DEDUP_REMOVED lines=30> */
.L_x_467:
[----:B------:R-:W-:Y:S05]  /*2510*/  BSYNC.RECONVERGENT B1 ;  /* 0x0000000000017941 */ /* 0x000fea0003800200 */
.L_x_466:
        /* <DEDUP_REMOVED lines=27> */
.L_x_469:
[----:B------:R-:W-:Y:S05]  /*26d0*/  BSYNC.RECONVERGENT B1 ;  /* 0x0000000000017941 */ /* 0x000fea0003800200 */
.L_x_468:
        /* <DEDUP_REMOVED lines=27> */
.L_x_471:
[----:B------:R-:W-:Y:S05]  /*2890*/  BSYNC.RECONVERGENT B1 ;  /* 0x0000000000017941 */ /* 0x000fea0003800200 */
.L_x_470:
        /* <DEDUP_REMOVED lines=27> */
.L_x_473:
[----:B------:R-:W-:Y:S05]  /*2a50*/  BSYNC.RECONVERGENT B1 ;  /* 0x0000000000017941 */ /* 0x000fea0003800200 */
.L_x_472:
        /* <DEDUP_REMOVED lines=27> */
.L_x_475:
[----:B------:R-:W-:Y:S05]  /*2c10*/  BSYNC.RECONVERGENT B1 ;  /* 0x0000000000017941 */ /* 0x000fea0003800200 */
.L_x_474:
        /* <DEDUP_REMOVED lines=27> */
.L_x_477:
[----:B------:R-:W-:Y:S05]  /*2dd0*/  BSYNC.RECONVERGENT B1 ;  /* 0x0000000000017941 */ /* 0x000fea0003800200 */
.L_x_476:
        /* <DEDUP_REMOVED lines=28> */
.L_x_409:
        /* <DEDUP_REMOVED lines=22> */
[-C--:B------:R-:W-:Y:S02]  /*3100*/  @P2 ISETP.LT.U32.AND P1, PT, R14, R8.reuse, PT ;  /* 0x000000080e00220c */ /* 0x080fe40003f21070 */
[CC--:B------:R-:W-:Y:S02]  /*3110*/  @P2 ISETP.GE.AND.EX P0, PT, R15.reuse, R9.reuse, PT, P0 ;  /* 0x000000090f00220c */ /* 0x0c0fe40003f06300 */
[----:B------:R-:W-:Y:S02]  /*3120*/  @P2 ISETP.LT.AND.EX P1, PT, R15, R9, PT, P1 ;  /* 0x000000090f00220c */ /* 0x000fe40003f21310 */
[----:B------:R-:W-:Y:S02]  /*3130*/  @P2 SEL R19, R18, R11, !P0 ;  /* 0x0000000b12132207 */ /* 0x000fe40004000000 */
[----:B------:R-:W-:-:S02]  /*3140*/  @P2 SEL R11, R14, R8, P1 ;  /* 0x000000080e0b2207 */ /* 0x000fc40000800000 */
[----:B------:R-:W-:-:S03]  /*3150*/  @P2 SEL R14, R15, R9, P1 ;  /* 0x000000090f0e2207 */ /* 0x000fc60000800000 */
[----:B------:R-:W-:Y:S02]  /*3160*/  @P2 IMAD.MOV.U32 R8, RZ, RZ, R11 ;  /* 0x000000ffff082224 */ /* 0x000fe400078e000b */
[----:B------:R-:W-:-:S07]  /*3170*/  @P2 IMAD.MOV.U32 R9, RZ, RZ, R14 ;  /* 0x000000ffff092224 */ /* 0x000fce00078e000e */
.L_x_479:
[----:B------:R-:W-:Y:S05]  /*3180*/  BSYNC.RECONVERGENT B1 ;  /* 0x0000000000017941 */ /* 0x000fea0003800200 */
.L_x_478:
        /* <DEDUP_REMOVED lines=17> */
.L_x_481:
[----:B------:R-:W-:Y:S05]  /*32a0*/  BSYNC.RECONVERGENT B1 ;  /* 0x0000000000017941 */ /* 0x000fea0003800200 */
.L_x_480:
        /* <DEDUP_REMOVED lines=17> */
.L_x_483:
[----:B------:R-:W-:Y:S05]  /*33c0*/  BSYNC.RECONVERGENT B1 ;  /* 0x0000000000017941 */ /* 0x000fea0003800200 */
.L_x_482:
        /* <DEDUP_REMOVED lines=17> */
.L_x_485:
[----:B------:R-:W-:Y:S05]  /*34e0*/  BSYNC.RECONVERGENT B1 ;  /* 0x0000000000017941 */ /* 0x000fea0003800200 */
.L_x_484:
[----:B------:R-:W-:Y:S01]  /*34f0*/  UISETP.GE.U32.AND UP0, UPT, UR4, 0xa00, UPT ;  /* 0x00000a000400788c */ /* 0x000fe2000bf06070 */
[----:B------:R-:W-:-:S08]  /*3500*/  IMAD.MOV.U32 R5, RZ, RZ, 0x500 ;  /* 0x00000500ff057424 */ /* 0x000fd000078e00ff */
[----:B------:R-:W-:Y:S05]  /*3510*/  BRA.U !UP0, `(.L_x_486) ;  /* 0x0000000508b47547 */ /* 0x000fea000b800000 */
[----:B------:R-:W0:Y:S01]  /*3520*/  LDC.64 R6, c[0x0][0x380] ;  /* 0x0000e000ff067b82 */ /* 0x000e220000000a00 */
[----:B------:R-:W-:Y:S01]  /*3530*/  IMAD.MOV.U32 R5, RZ, RZ, 0x500 ;  /* 0x00000500ff057424 */ /* 0x000fe200078e00ff */
[----:B------:R-:W1:Y:S06]  /*3540*/  LDCU UR4, c[0x0][0x390] ;  /* 0x00007200ff0477ac */ /* 0x000e6c0008000800 */
.L_x_497:
[----:B------:R-:W-:-:S04]  /*3550*/  IMAD.IADD R17, R0, 0x1, R5 ;  /* 0x0000000100117824 */ /* 0x000fc800078e0205 */
[----:B0-----:R-:W-:-:S05]  /*3560*/  IMAD.WIDE.U32 R16, R17, 0x10, R6 ;  /* 0x0000001011107825 */ /* 0x001fca00078e0006 */
        /* <DEDUP_REMOVED lines=27> */
.L_x_488:
[----:B-1----:R-:W-:Y:S05]  /*3720*/  BSYNC.RECONVERGENT B1 ;  /* 0x0000000000017941 */ /* 0x002fea0003800200 */
.L_x_487:
        /* <DEDUP_REMOVED lines=17> */
.L_x_490:
[----:B------:R-:W-:Y:S05]  /*3840*/  BSYNC.RECONVERGENT B1 ;  /* 0x0000000000017941 */ /* 0x000fea0003800200 */
.L_x_489:
        /* <DEDUP_REMOVED lines=17> */
.L_x_492:
[----:B------:R-:W-:Y:S05]  /*3960*/  BSYNC.RECONVERGENT B1 ;  /* 0x0000000000017941 */ /* 0x000fea0003800200 */
.L_x_491:
        /* <DEDUP_REMOVED lines=17> */
.L_x_494:
[----:B------:R-:W-:Y:S05]  /*3a80*/  BSYNC.RECONVERGENT B1 ;  /* 0x0000000000017941 */ /* 0x000fea0003800200 */
.L_x_493:
        /* <DEDUP_REMOVED lines=17> */
.L_x_496:
[----:B------:R-:W-:Y:S05]  /*3ba0*/  BSYNC.RECONVERGENT B1 ;  /* 0x0000000000017941 */ /* 0x000fea0003800200 */
.L_x_495:
[C---:B------:R-:W-:Y:S02]  /*3bb0*/  VIADD R8, R5.reuse, 0xa00 ;  /* 0x00000a0005087836 */ /* 0x040fe40000000000 */
[----:B------:R-:W-:-:S03]  /*3bc0*/  VIADD R5, R5, 0x500 ;  /* 0x0000050005057836 */ /* 0x000fc60000000000 */
[----:B------:R-:W-:-:S13]  /*3bd0*/  ISETP.GT.AND P0, PT, R8, UR4, PT ;  /* 0x0000000408007c0c */ /* 0x000fda000bf04270 */
[----:B------:R-:W-:Y:S05]  /*3be0*/  @!P0 BRA `(.L_x_497) ;  /* 0xfffffff800588947 */ /* 0x000fea000383ffff */
.L_x_486:
[----:B------:R-:W-:-:S13]  /*3bf0*/  ISETP.GE.AND P0, PT, R5, UR4, PT ;  /* 0x0000000405007c0c */ /* 0x000fda000bf06270 */
        /* <DEDUP_REMOVED lines=12> */
[----:B------:R-:W0:Y:S01]  /*3cc0*/  LDC.64 R6, c[0x0][0x380] ;  /* 0x0000e000ff067b82 */ /* 0x000e220000000a00 */
[----:B------:R-:W-:Y:S01]  /*3cd0*/  LEA.HI R8, R16, 0x1, RZ, 0x18 ;  /* 0x0000000110087811 */ /* 0x000fe200078fc0ff */
[----:B------:R-:W-:Y:S02]  /*3ce0*/  IMAD.IADD R13, R0, 0x1, R5 ;  /* 0x00000001000d7824 */ /* 0x000fe400078e0205 */
[----:B------:R-:W-:Y:S01]  /*3cf0*/  IMAD.MOV.U32 R10, RZ, RZ, R0 ;  /* 0x000000ffff0a7224 */ /* 0x000fe200078e0000 */
[----:B------:R-:W-:-:S05]  /*3d00*/  LOP3.LUT R8, R8, 0x3, RZ, 0xc0, !PT ;  /* 0x0000000308087812 */ /* 0x000fca00078ec0ff */
[----:B------:R-:W-:-:S07]  /*3d10*/  IMAD.MOV R12, RZ, RZ, -R8 ;  /* 0x000000ffff0c7224 */ /* 0x000fce00078e0a08 */
.L_x_504:
[----:B0-----:R-:W-:-:S05]  /*3d20*/  IMAD.WIDE.U32 R8, R13, 0x10, R6 ;  /* 0x000000100d087825 */ /* 0x001fca00078e0006 */
[----:B------:R-:W2:Y:S01]  /*3d30*/  LDG.E.CONSTANT R19, desc[UR6][R8.64] ;  /* 0x0000000608137981 */ /* 0x000ea2000c1e9900 */
[----:B------:R-:W-:Y:S01]  /*3d40*/  VIADD R12, R12, 0x1 ;  /* 0x000000010c0c7836 */ /* 0x000fe20000000000 */
[----:B------:R-:W-:Y:S04]  /*3d50*/  BSSY.RECONVERGENT B3, `(.L_x_502) ;  /* 0x0000013000037945 */ /* 0x000fe80003800200 */
        /* <DEDUP_REMOVED lines=18> */
.L_x_503:
[----:B------:R-:W-:Y:S05]  /*3e80*/  BSYNC.RECONVERGENT B3 ;  /* 0x0000000000037941 */ /* 0x000fea0003800200 */
.L_x_502:
[----:B------:R-:W-:Y:S02]  /*3e90*/  VIADD R10, R10, 0x100 ;  /* 0x000001000a0a7836 */ /* 0x000fe40000000000 */
[----:B------:R-:W-:Y:S01]  /*3ea0*/  VIADD R13, R13, 0x100 ;  /* 0x000001000d0d7836 */ /* 0x000fe20000000000 */
[----:B------:R-:W-:Y:S06]  /*3eb0*/  @P2 BRA `(.L_x_504) ;  /* 0xfffffffc00982947 */ /* 0x000fec000383ffff */
.L_x_501:
[----:B------:R-:W-:Y:S05]  /*3ec0*/  BSYNC.RECONVERGENT B2 ;  /* 0x0000000000027941 */ /* 0x000fea0003800200 */
.L_x_500:
[----:B------:R-:W-:-:S13]  /*3ed0*/  ISETP.GE.U32.AND P0, PT, R16, 0x300, PT ;  /* 0x000003001000780c */ /* 0x000fda0003f06070 */
[----:B------:R-:W-:Y:S05]  /*3ee0*/  @!P0 BRA `(.L_x_499) ;  /* 0x0000000400808947 */ /* 0x000fea0003800000 */
[----:B------:R-:W0:Y:S01]  /*3ef0*/  LDCU.64 UR8, c[0x0][0x380] ;  /* 0x00007000ff0877ac */ /* 0x000e220008000a00 */
[----:B------:R-:W1:Y:S01]  /*3f00*/  LDC.64 R6, c[0x0][0x380] ;  /* 0x0000e000ff067b82 */ /* 0x000e620000000a00 */
[C---:B------:R-:W-:Y:S01]  /*3f10*/  IADD3 R9, P0, PT, R10.reuse, R5, RZ ;  /* 0x000000050a097210 */ /* 0x040fe20007f1e0ff */
[----:B------:R-:W-:-:S04]  /*3f20*/  IMAD.IADD R13, R10, 0x1, R5 ;  /* 0x000000010a0d7824 */ /* 0x000fc800078e0205 */
[----:B------:R-:W-:Y:S01]  /*3f30*/  IMAD.X R12, RZ, RZ, RZ, P0 ;  /* 0x000000ffff0c7224 */ /* 0x000fe200000e06ff */
[----:B0-----:R-:W-:-:S04]  /*3f40*/  LEA R8, P1, R9, UR8, 0x4 ;  /* 0x0000000809087c11 */ /* 0x001fc8000f8220ff */
[----:B------:R-:W-:Y:S02]  /*3f50*/  IADD3 R8, P0, PT, R8, 0x3008, RZ ;  /* 0x0000300808087810 */ /* 0x000fe40007f1e0ff */
[----:B------:R-:W-:-:S05]  /*3f60*/  LEA.HI.X R9, R9, UR9, R12, 0x4, P1 ;  /* 0x0000000909097c11 */ /* 0x000fca00088f240c */
[----:B------:R-:W-:-:S07]  /*3f70*/  IMAD.X R9, RZ, RZ, R9, P0 ;  /* 0x000000ffff097224 */ /* 0x000fce00000e0609 */
.L_x_513:
[----:B-1----:R-:W-:Y:S01]  /*3f80*/  IMAD.WIDE.U32 R14, R13, 0x10, R6 ;  /* 0x000000100d0e7825 */ /* 0x002fe200078e0006 */
[----:B------:R0:W5:Y:S04]  /*3f90*/  LDG.E.CONSTANT R25, desc[UR6][R8.64+-0x2008] ;  /* 0xffdff80608197981 */ /* 0x000168000c1e9900 */
[----:B------:R-:W2:Y:S04]  /*3fa0*/  LDG.E.CONSTANT R21, desc[UR6][R14.64] ;  /* 0x000000060e157981 */ /* 0x000ea8000c1e9900 */
        /* <DEDUP_REMOVED lines=20> */
.L_x_506:
[----:B------:R-:W-:Y:S05]  /*40f0*/  BSYNC.RECONVERGENT B2 ;  /* 0x0000000000027941 */ /* 0x000fea0003800200 */
.L_x_505:
        /* <DEDUP_REMOVED lines=18> */
.L_x_508:
[----:B------:R-:W-:Y:S05]  /*4220*/  BSYNC.RECONVERGENT B2 ;  /* 0x0000000000027941 */ /* 0x000fea0003800200 */
.L_x_507:
        /* <DEDUP_REMOVED lines=18> */
.L_x_510:
[----:B------:R-:W-:Y:S05]  /*4350*/  BSYNC.RECONVERGENT B2 ;  /* 0x0000000000027941 */ /* 0x000fea0003800200 */
.L_x_509:
        /* <DEDUP_REMOVED lines=18> */
.L_x_512:
[----:B------:R-:W-:Y:S05]  /*4480*/  BSYNC.RECONVERGENT B2 ;  /* 0x0000000000027941 */ /* 0x000fea0003800200 */
.L_x_511:
[----:B------:R-:W-:Y:S01]  /*4490*/  VIADD R10, R10, 0x400 ;  /* 0x000004000a0a7836 */ /* 0x000fe20000000000 */
[----:B------:R-:W-:Y:S01]  /*44a0*/  IADD3 R8, P1, PT, R8, 0x4000, RZ ;  /* 0x0000400008087810 */ /* 0x000fe20007f3e0ff */
[----:B------:R-:W-:-:S03]  /*44b0*/  VIADD R13, R13, 0x400 ;  /* 0x000004000d0d7836 */ /* 0x000fc60000000000 */
[----:B------:R-:W-:Y:S01]  /*44c0*/  ISETP.GE.AND P0, PT, R10, R11, PT ;  /* 0x0000000b0a00720c */ /* 0x000fe20003f06270 */
[----:B------:R-:W-:-:S12]  /*44d0*/  IMAD.X R9, RZ, RZ, R9, P1 ;  /* 0x000000ffff097224 */ /* 0x000fd800008e0609 */
[----:B------:R-:W-:Y:S05]  /*44e0*/  @!P0 BRA `(.L_x_513) ;  /* 0xfffffff800a48947 */ /* 0x000fea000383ffff */
.L_x_499:
[----:B------:R-:W-:Y:S05]  /*44f0*/  BSYNC.RECONVERGENT B1 ;  /* 0x0000000000017941 */ /* 0x000fea0003800200 */
.L_x_498:
        /* <DEDUP_REMOVED lines=22> */
.L_x_515:
[----:B------:R-:W-:Y:S05]  /*4660*/  BSYNC.RECONVERGENT B1 ;  /* 0x0000000000017941 */ /* 0x000fea0003800200 */
.L_x_514:
        /* <DEDUP_REMOVED lines=21> */
.L_x_517:
[----:B------:R-:W-:Y:S05]  /*47c0*/  BSYNC.RECONVERGENT B1 ;  /* 0x0000000000017941 */ /* 0x000fea0003800200 */
.L_x_516:
        /* <DEDUP_REMOVED lines=21> */
.L_x_519:
[----:B------:R-:W-:Y:S05]  /*4920*/  BSYNC.RECONVERGENT B1 ;  /* 0x0000000000017941 */ /* 0x000fea0003800200 */
.L_x_518:
        /* <DEDUP_REMOVED lines=21> */
.L_x_521:
[----:B------:R-:W-:Y:S05]  /*4a80*/  BSYNC.RECONVERGENT B1 ;  /* 0x0000000000017941 */ /* 0x000fea0003800200 */
.L_x_520:
        /* <DEDUP_REMOVED lines=22> */
.L_x_523:
[----:B------:R-:W-:Y:S05]  /*4bf0*/  BSYNC.RECONVERGENT B1 ;  /* 0x0000000000017941 */ /* 0x000fea0003800200 */
.L_x_522:
        /* <DEDUP_REMOVED lines=12> */
.L_x_525:
[----:B------:R-:W-:Y:S05]  /*4cc0*/  BSYNC.RECONVERGENT B1 ;  /* 0x0000000000017941 */ /* 0x000fea0003800200 */
.L_x_524:
        /* <DEDUP_REMOVED lines=31> */
.L_x_527:
[----:B------:R-:W-:Y:S05]  /*4ec0*/  BSYNC.RECONVERGENT B1 ;  /* 0x0000000000017941 */ /* 0x000fea0003800200 */
.L_x_526:
        /* <DEDUP_REMOVED lines=18> */
.L_x_529:
[----:B------:R-:W-:Y:S05]  /*4ff0*/  BSYNC.RECONVERGENT B1 ;  /* 0x0000000000017941 */ /* 0x000fea0003800200 */
.L_x_528:
        /* <DEDUP_REMOVED lines=18> */
.L_x_531:
[----:B------:R-:W-:Y:S05]  /*5120*/  BSYNC.RECONVERGENT B1 ;  /* 0x0000000000017941 */ /* 0x000fea0003800200 */
.L_x_530:
        /* <DEDUP_REMOVED lines=18> */
.L_x_533:
[----:B------:R-:W-:Y:S05]  /*5250*/  BSYNC.RECONVERGENT B1 ;  /* 0x0000000000017941 */ /* 0x000fea0003800200 */
.L_x_532:
        /* <DEDUP_REMOVED lines=18> */
.L_x_535:
[----:B------:R-:W-:Y:S05]  /*5380*/  BSYNC.RECONVERGENT B1 ;  /* 0x0000000000017941 */ /* 0x000fea0003800200 */
.L_x_534:
        /* <DEDUP_REMOVED lines=18> */
.L_x_537:
[----:B------:R-:W-:Y:S05]  /*54b0*/  BSYNC.RECONVERGENT B1 ;  /* 0x0000000000017941 */ /* 0x000fea0003800200 */
.L_x_536:
        /* <DEDUP_REMOVED lines=17> */
.L_x_441:
[----:B------:R-:W-:Y:S05]  /*55d0*/  BSYNC.RECONVERGENT B0 ;  /* 0x0000000000007941 */ /* 0x000fea0003800200 */
.L_x_408:
[----:B------:R-:W-:Y:S05]  /*55e0*/  @P1 EXIT ;  /* 0x000000000000194d */ /* 0x000fea0003800000 */
[----:B0-----:R-:W0:Y:S01]  /*55f0*/  LDC.64 R6, c[0x0][0x388] ;  /* 0x0000e200ff067b82 */ /* 0x001e220000000a00 */
[----:B------:R-:W-:Y:S02]  /*5600*/  IMAD.MOV.U32 R5, RZ, RZ, R4 ;  /* 0x000000ffff057224 */ /* 0x000fe400078e0004 */
[----:B------:R-:W-:-:S05]  /*5610*/  IMAD.MOV.U32 R4, RZ, RZ, R3 ;  /* 0x000000ffff047224 */ /* 0x000fca00078e0003 */
[----:B0-----:R-:W-:Y:S04]  /*5620*/  STG.E.64 desc[UR6][R6.64+0x8], R4 ;  /* 0x0000080406007986 */ /* 0x001fe8000c101b06 */
[----:B------:R-:W-:Y:S01]  /*5630*/  STG.E desc[UR6][R6.64], R2 ;  /* 0x0000000206007986 */ /* 0x000fe2000c101906 */
[----:B------:R-:W-:Y:S05]  /*5640*/  EXIT ;  /* 0x000000000000794d */ /* 0x000fea0003800000 */
.L_x_538:
        /* <DEDUP_REMOVED lines=11> */
.L_x_809:


//--------------------- .text._ZN6thrust24THRUST_300001_SM_1000_NS8cuda_cub4core6detail13_kernel_agentINS1_8__reduce10DrainAgentIiEEJN3cub18CUB_300001_SM_10009GridQueueIjEEiEEEvDpT0_ --------------------------
	.section	.text._ZN6thrust24THRUST_300001_SM_1000_NS8cuda_cub4core6detail13_kernel_agentINS1_8__reduce10DrainAgentIiEEJN3cub18CUB_300001_SM_10009GridQueueIjEEiEEEvDpT0_,"ax",@progbits
	.align	128
        .global         _ZN6thrust24THRUST_300001_SM_1000_NS8cuda_cub4core6detail13_kernel_agentINS1_8__reduce10DrainAgentIiEEJN3cub18CUB_300001_SM_10009GridQueueIjEEiEEEvDpT0_
        .type           _ZN6thrust24THRUST_300001_SM_1000_NS8cuda_cub4core6detail13_kernel_agentINS1_8__reduce10DrainAgentIiEEJN3cub18CUB_300001_SM_10009GridQueueIjEEiEEEvDpT0_,@function
        .size           _ZN6thrust24THRUST_300001_SM_1000_NS8cuda_cub4core6detail13_kernel_agentINS1_8__reduce10DrainAgentIiEEJN3cub18CUB_300001_SM_10009GridQueueIjEEiEEEvDpT0_,(.L_x_810 - _ZN6thrust24THRUST_300001_SM_1000_NS8cuda_cub4core6detail13_kernel_agentINS1_8__reduce10DrainAgentIiEEJN3cub18CUB_300001_SM_10009GridQueueIjEEiEEEvDpT0_)
        .other          _ZN6thrust24THRUST_300001_SM_1000_NS8cuda_cub4core6detail13_kernel_agentINS1_8__reduce10DrainAgentIiEEJN3cub18CUB_300001_SM_10009GridQueueIjEEiEEEvDpT0_,@"STO_CUDA_ENTRY STV_DEFAULT"
_ZN6thrust24THRUST_300001_SM_1000_NS8cuda_cub4core6detail13_kernel_agentINS1_8__reduce10DrainAgentIiEEJN3cub18CUB_300001_SM_10009GridQueueIjEEiEEEvDpT0_:
.text._ZN6thrust24THRUST_300001_SM_1000_NS8cuda_cub4core6detail13_kernel_agentINS1_8__reduce10DrainAgentIiEEJN3cub18CUB_300001_SM_10009GridQueueIjEEiEEEvDpT0_:
[----:B------:R-:W-:Y:S08]  /*0000*/  LDC R1, c[0x0][0x37c] ;  /* 0x0000df00ff017b82 */ /* 0x000ff00000000800 */
[----:B------:R-:W0:Y:S01]  /*0010*/  LDC.64 R2, c[0x0][0x380] ;  /* 0x0000e000ff027b82 */ /* 0x000e220000000a00 */
[----:B------:R-:W0:Y:S07]  /*0020*/  LDCU.64 UR4, c[0x0][0x358] ;  /* 0x00006b00ff0477ac */ /* 0x000e2e0008000a00 */
[----:B------:R-:W1:Y:S01]  /*0030*/  LDC R5, c[0x0][0x388] ;  /* 0x0000e200ff057b82 */ /* 0x000e620000000800 */
[----:B0-----:R-:W-:Y:S04]  /*0040*/  STG.E desc[UR4][R2.64+0x4], RZ ;  /* 0x000004ff02007986 */ /* 0x001fe8000c101904 */
[----:B-1----:R-:W-:Y:S01]  /*0050*/  STG.E desc[UR4][R2.64], R5 ;  /* 0x0000000502007986 */ /* 0x002fe2000c101904 */
[----:B------:R-:W-:Y:S05]  /*0060*/  EXIT ;  /* 0x000000000000794d */ /* 0x000fea0003800000 */
.L_x_539:
        /* <DEDUP_REMOVED lines=9> */
.L_x_810:


//--------------------- .text._ZN6thrust24THRUST_300001_SM_1000_NS8cuda_cub4core6detail13_kernel_agentINS1_8__reduce11ReduceAgentINS0_12zip_iteratorIN4cuda3std3__45tupleIJNS0_10device_ptrIjEENS0_17counting_iteratorIlNS0_11use_defaultESF_SF_EEEEEEEPNSB_IJjlEEESJ_iNS1_9__extrema9arg_min_fIjlNSA_4lessIjEEEEEEJSI_SK_iN3cub18CUB_300001_SM_100013GridEvenShareIiEENSS_9GridQueueIjEESP_EEEvDpT0_ --------------------------
	.section	.text._ZN6thrust24THRUST_300001_SM_1000_NS8cuda_cub4core6detail13_kernel_agentINS1_8__reduce11ReduceAgentINS0_12zip_iteratorIN4cuda3std3__45tupleIJNS0_10device_ptrIjEENS0_17counting_iteratorIlNS0_11use_defaultESF_SF_EEEEEEEPNSB_IJjlEEESJ_iNS1_9__extrema9arg_min_fIjlNSA_4lessIjEEEEEEJSI_SK_iN3cub18CUB_300001_SM_100013GridEvenShareIiEENSS_9GridQueueIjEESP_EEEvDpT0_,"ax",@progbits
	.align	128
        .global         _ZN6thrust24THRUST_300001_SM_1000_NS8cuda_cub4core6detail13_kernel_agentINS1_8__reduce11ReduceAgentINS0_12zip_iteratorIN4cuda3std3__45tupleIJNS0_10device_ptrIjEENS0_17counting_iteratorIlNS0_11use_defaultESF_SF_EEEEEEEPNSB_IJjlEEESJ_iNS1_9__extrema9arg_min_fIjlNSA_4lessIjEEEEEEJSI_SK_iN3cub18CUB_300001_SM_100013GridEvenShareIiEENSS_9GridQueueIjEESP_EEEvDpT0_
        .type           _ZN6thrust24THRUST_300001_SM_1000_NS8cuda_cub4core6detail13_kernel_agentINS1_8__reduce11ReduceAgentINS0_12zip_iteratorIN4cuda3std3__45tupleIJNS0_10device_ptrIjEENS0_17counting_iteratorIlNS0_11use_defaultESF_SF_EEEEEEEPNSB_IJjlEEESJ_iNS1_9__extrema9arg_min_fIjlNSA_4lessIjEEEEEEJSI_SK_iN3cub18CUB_300001_SM_100013GridEvenShareIiEENSS_9GridQueueIjEESP_EEEvDpT0_,@function
        .size           _ZN6thrust24THRUST_300001_SM_1000_NS8cuda_cub4core6detail13_kernel_agentINS1_8__reduce11ReduceAgentINS0_12zip_iteratorIN4cuda3std3__45tupleIJNS0_10device_ptrIjEENS0_17counting_iteratorIlNS0_11use_defaultESF_SF_EEEEEEEPNSB_IJjlEEESJ_iNS1_9__extrema9arg_min_fIjlNSA_4lessIjEEEEEEJSI_SK_iN3cub18CUB_300001_SM_100013GridEvenShareIiEENSS_9GridQueueIjEESP_EEEvDpT0_,(.L_x_811 - _ZN6thrust24THRUST_300001_SM_1000_NS8cuda_cub4core6detail13_kernel_agentINS1_8__reduce11ReduceAgentINS0_12zip_iteratorIN4cuda3std3__45tupleIJNS0_10device_ptrIjEENS0_17counting_iteratorIlNS0_11use_defaultESF_SF_EEEEEEEPNSB_IJjlEEESJ_iNS1_9__extrema9arg_min_fIjlNSA_4lessIjEEEEEEJSI_SK_iN3cub18CUB_300001_SM_100013GridEvenShareIiEENSS_9GridQueueIjEESP_EEEvDpT0_)
        .other          _ZN6thrust24THRUST_300001_SM_1000_NS8cuda_cub4core6detail13_kernel_agentINS1_8__reduce11ReduceAgentINS0_12zip_iteratorIN4cuda3std3__45tupleIJNS0_10device_ptrIjEENS0_17counting_iteratorIlNS0_11use_defaultESF_SF_EEEEEEEPNSB_IJjlEEESJ_iNS1_9__extrema9arg_min_fIjlNSA_4lessIjEEEEEEJSI_SK_iN3cub18CUB_300001_SM_100013GridEvenShareIiEENSS_9GridQueueIjEESP_EEEvDpT0_,@"STO_CUDA_ENTRY STV_DEFAULT"
_ZN6thrust24THRUST_300001_SM_1000_NS8cuda_cub4core6detail13_kernel_agentINS1_8__reduce11ReduceAgentINS0_12zip_iteratorIN4cuda3std3__45tupleIJNS0_10device_ptrIjEENS0_17counting_iteratorIlNS0_11use_defaultESF_SF_EEEEEEEPNSB_IJjlEEESJ_iNS1_9__extrema9arg_min_fIjlNSA_4lessIjEEEEEEJSI_SK_iN3cub18CUB_300001_SM_100013GridEvenShareIiEENSS_9GridQueueIjEESP_EEEvDpT0_:
.text._ZN6thrust24THRUST_300001_SM_1000_NS8cuda_cub4core6detail13_kernel_agentINS1_8__reduce11ReduceAgentINS0_12zip_iteratorIN4cuda3std3__45tupleIJNS0_10device_ptrIjEENS0_17counting_iteratorIlNS0_11use_defaultESF_SF_EEEEEEEPNSB_IJjlEEESJ_iNS1_9__extrema9arg_min_fIjlNSA_4lessIjEEEEEEJSI_SK_iN3cub18CUB_300001_SM_100013GridEvenShareIiEENSS_9GridQueueIjEESP_EEEvDpT0_:
[----:B------:R-:W-:Y:S01]  /*0000*/  LDC R1, c[0x0][0x37c] ;  /* 0x0000df00ff017b82 */ /* 0x000fe20000000800 */
[----:B------:R-:W0:Y:S01]  /*0010*/  S2R R0, SR_CTAID.X ;  /* 0x0000000000007919 */ /* 0x000e220000002500 */
[----:B------:R-:W1:Y:S01]  /*0020*/  LDCU UR4, c[0x0][0x398] ;  /* 0x00007300ff0477ac */ /* 0x000e620008000800 */
[----:B------:R-:W-:Y:S01]  /*0030*/  BSSY.RECONVERGENT B0, `(.L_x_540) ;  /* 0x000057c000007945 */ /* 0x000fe20003800200 */
[----:B------:R-:W2:Y:S01]  /*0040*/  LDCU UR6, c[0x0][0x370] ;  /* 0x00006e00ff0677ac */ /* 0x000ea20008000800 */
[----:B------:R-:W3:Y:S01]  /*0050*/  LDCU.64 UR10, c[0x0][0x358] ;  /* 0x00006b00ff0a77ac */ /* 0x000ee20008000a00 */
[----:B-1----:R-:W-:Y:S01]  /*0060*/  IMAD.U32 R10, RZ, RZ, UR4 ;  /* 0x00000004ff0a7e24 */ /* 0x002fe2000f8e00ff */
[----:B--2---:R-:W-:Y:S01]  /*0070*/  UIMAD UR6, UR6, 0x500, URZ ;  /* 0x00000500060678a4 */ /* 0x004fe2000f8e02ff */
[----:B0-----:R-:W-:-:S04]  /*0080*/  IMAD R11, R0, 0x500, RZ ;  /* 0x00000500000b7824 */ /* 0x001fc800078e02ff */
[----:B------:R-:W-:-:S05]  /*0090*/  VIADD R3, R11, 0x500 ;  /* 0x000005000b037836 */ /* 0x000fca0000000000 */
[----:B------:R-:W-:-:S13]  /*00a0*/  ISETP.GT.AND P0, PT, R3, R10, PT ;  /* 0x0000000a0300720c */ /* 0x000fda0003f04270 */
[----:B---3--:R-:W-:Y:S05]  /*00b0*/  @!P0 BRA `(.L_x_541) ;  /* 0x0000003000088947 */ /* 0x008fea0003800000 */
[----:B------:R-:W0:Y:S01]  /*00c0*/  S2R R2, SR_TID.X ;  /* 0x0000000000027919 */ /* 0x000e220000002100 */
[----:B------:R-:W-:Y:S01]  /*00d0*/  IMAD.IADD R3, R10, 0x1, -R11 ;  /* 0x000000010a037824 */ /* 0x000fe200078e0a0b */
[----:B------:R-:W1:Y:S01]  /*00e0*/  LDCU.64 UR6, c[0x0][0x388] ;  /* 0x00007100ff0677ac */ /* 0x000e620008000a00 */
[----:B------:R-:W-:Y:S01]  /*00f0*/  BSSY.RECONVERGENT B1, `(.L_x_542) ;  /* 0x000000f000017945 */ /* 0x000fe20003800200 */
[----:B------:R-:W-:Y:S01]  /*0100*/  CS2R R6, SRZ ;  /* 0x0000000000067805 */ /* 0x000fe2000001ff00 */
[----:B------:R-:W-:Y:S01]  /*0110*/  IMAD.MOV.U32 R9, RZ, RZ, RZ ;  /* 0x000000ffff097224 */ /* 0x000fe200078e00ff */
[----:B------:R-:W2:Y:S01]  /*0120*/  LDCU.64 UR8, c[0x0][0x388] ;  /* 0x00007100ff0877ac */ /* 0x000ea20008000a00 */
[----:B0-----:R-:W-:Y:S01]  /*0130*/  ISETP.GE.AND P0, PT, R2, R3, PT ;  /* 0x000000030200720c */ /* 0x001fe20003f06270 */
[----:B------:R-:W-:-:S12]  /*0140*/  IMAD.MOV.U32 R8, RZ, RZ, R2 ;  /* 0x000000ffff087224 */ /* 0x000fd800078e0002 */
[----:B-12---:R-:W-:Y:S05]  /*0150*/  @P0 BRA `(.L_x_543) ;  /* 0x0000000000200947 */ /* 0x006fea0003800000 */
[----:B------:R-:W0:Y:S01]  /*0160*/  LDC.64 R4, c[0x0][0x380] ;  /* 0x0000e000ff047b82 */ /* 0x000e220000000a00 */
[----:B------:R-:W-:Y:S01]  /*0170*/  IMAD.IADD R9, R11, 0x1, R2 ;  /* 0x000000010b097824 */ /* 0x000fe200078e0202 */
[----:B------:R-:W1:Y:S03]  /*0180*/  LDCU.64 UR4, c[0x0][0x388] ;  /* 0x00007100ff0477ac */ /* 0x000e660008000a00 */
[----:B0-----:R-:W-:-:S05]  /*0190*/  IMAD.WIDE R4, R9, 0x4, R4 ;  /* 0x0000000409047825 */ /* 0x001fca00078e0204 */
[----:B------:R0:W5:Y:S01]  /*01a0*/  LDG.E R7, desc[UR10][R4.64] ;  /* 0x0000000a04077981 */ /* 0x000162000c1e1900 */
[----:B-1----:R-:W-:Y:S01]  /*01b0*/  IADD3 R6, P0, PT, R9, UR4, RZ ;  /* 0x0000000409067c10 */ /* 0x002fe2000ff1e0ff */
[----:B------:R-:W-:-:S03]  /*01c0*/  VIADD R8, R2, 0x100 ;  /* 0x0000010002087836 */ /* 0x000fc60000000000 */
[----:B------:R-:W-:-:S09]  /*01d0*/  LEA.HI.X.SX32 R9, R9, UR5, 0x1, P0 ;  /* 0x0000000509097c11 */ /* 0x000fd200080f0eff */
.L_x_543:
[----:B------:R-:W-:Y:S05]  /*01e0*/  BSYNC.RECONVERGENT B1 ;  /* 0x0000000000017941 */ /* 0x000fea0003800200 */
.L_x_542:
        /* <DEDUP_REMOVED lines=9> */
[----:B------:R-:W0:Y:S01]  /*0280*/  LDC.64 R4, c[0x0][0x380] ;  /* 0x0000e000ff047b82 */ /* 0x000e220000000a00 */
[----:B------:R-:W-:Y:S01]  /*0290*/  LEA.HI R10, R16, 0x1, RZ, 0x18 ;  /* 0x00000001100a7811 */ /* 0x000fe200078fc0ff */
[----:B------:R-:W-:-:S03]  /*02a0*/  IMAD.IADD R15, R11, 0x1, R8 ;  /* 0x000000010b0f7824 */ /* 0x000fc600078e0208 */
[----:B------:R-:W-:-:S05]  /*02b0*/  LOP3.LUT R10, R10, 0x3, RZ, 0xc0, !PT ;  /* 0x000000030a0a7812 */ /* 0x000fca00078ec0ff */
[----:B------:R-:W-:-:S07]  /*02c0*/  IMAD.MOV R10, RZ, RZ, -R10 ;  /* 0x000000ffff0a7224 */ /* 0x000fce00078e0a0a */
.L_x_550:
[----:B0-----:R-:W-:-:S05]  /*02d0*/  IMAD.WIDE R12, R15, 0x4, R4 ;  /* 0x000000040f0c7825 */ /* 0x001fca00078e0204 */
[----:B------:R-:W2:Y:S01]  /*02e0*/  LDG.E R20, desc[UR10][R12.64] ;  /* 0x0000000a0c147981 */ /* 0x000ea2000c1e1900 */
[----:B------:R-:W-:Y:S01]  /*02f0*/  VIADD R10, R10, 0x1 ;  /* 0x000000010a0a7836 */ /* 0x000fe20000000000 */
[C---:B------:R-:W-:Y:S01]  /*0300*/  IADD3 R18, P1, PT, R15.reuse, UR6, RZ ;  /* 0x000000060f127c10 */ /* 0x040fe2000ff3e0ff */
[----:B------:R-:W-:Y:S03]  /*0310*/  BSSY.RECONVERGENT B3, `(.L_x_548) ;  /* 0x0000013000037945 */ /* 0x000fe60003800200 */
[----:B------:R-:W-:Y:S02]  /*0320*/  ISETP.NE.AND P2, PT, R10, RZ, PT ;  /* 0x000000ff0a00720c */ /* 0x000fe40003f45270 */
[----:B------:R-:W-:Y:S02]  /*0330*/  LEA.HI.X.SX32 R17, R15, UR7, 0x1, P1 ;  /* 0x000000070f117c11 */ /* 0x000fe400088f0eff */
        /* <DEDUP_REMOVED lines=10> */
[C---:B------:R-:W-:Y:S02]  /*03e0*/  @P3 ISETP.LT.U32.AND P1, PT, R13.reuse, R18, PT ;  /* 0x000000120d00320c */ /* 0x040fe40003f21070 */
[CC--:B------:R-:W-:Y:S02]  /*03f0*/  @P3 ISETP.GE.AND.EX P0, PT, R14.reuse, R17.reuse, PT, P0 ;  /* 0x000000110e00320c */ /* 0x0c0fe40003f06300 */
[----:B------:R-:W-:Y:S02]  /*0400*/  @P3 ISETP.LT.AND.EX P1, PT, R14, R17, PT, P1 ;  /* 0x000000110e00320c */ /* 0x000fe40003f21310 */
[----:B------:R-:W-:Y:S02]  /*0410*/  @P3 SEL R7, R12, R20, !P0 ;  /* 0x000000140c073207 */ /* 0x000fe40004000000 */
[----:B------:R-:W-:-:S02]  /*0420*/  @P3 SEL R6, R13, R18, P1 ;  /* 0x000000120d063207 */ /* 0x000fc40000800000 */
[----:B------:R-:W-:-:S07]  /*0430*/  @P3 SEL R9, R14, R17, P1 ;  /* 0x000000110e093207 */ /* 0x000fce0000800000 */
.L_x_549:
[----:B------:R-:W-:Y:S05]  /*0440*/  BSYNC.RECONVERGENT B3 ;  /* 0x0000000000037941 */ /* 0x000fea0003800200 */
.L_x_548:
[----:B------:R-:W-:Y:S02]  /*0450*/  VIADD R8, R8, 0x100 ;  /* 0x0000010008087836 */ /* 0x000fe40000000000 */
[----:B------:R-:W-:Y:S01]  /*0460*/  VIADD R15, R15, 0x100 ;  /* 0x000001000f0f7836 */ /* 0x000fe20000000000 */
[----:B------:R-:W-:Y:S06]  /*0470*/  @P2 BRA `(.L_x_550) ;  /* 0xfffffffc00942947 */ /* 0x000fec000383ffff */
.L_x_547:
[----:B------:R-:W-:Y:S05]  /*0480*/  BSYNC.RECONVERGENT B2 ;  /* 0x0000000000027941 */ /* 0x000fea0003800200 */
.L_x_546:
[----:B------:R-:W-:-:S13]  /*0490*/  ISETP.GE.U32.AND P0, PT, R16, 0x300, PT ;  /* 0x000003001000780c */ /* 0x000fda0003f06070 */
[----:B------:R-:W-:Y:S05]  /*04a0*/  @!P0 BRA `(.L_x_545) ;  /* 0x00000004008c8947 */ /* 0x000fea0003800000 */
[----:B------:R-:W0:Y:S01]  /*04b0*/  LDC.64 R4, c[0x0][0x380] ;  /* 0x0000e000ff047b82 */ /* 0x000e220000000a00 */
[----:B------:R-:W-:-:S04]  /*04c0*/  IMAD.IADD R11, R11, 0x1, R8 ;  /* 0x000000010b0b7824 */ /* 0x000fc800078e0208 */
[C---:B------:R-:W-:Y:S02]  /*04d0*/  VIADD R19, R11.reuse, 0x100 ;  /* 0x000001000b137836 */ /* 0x040fe40000000000 */
[C---:B------:R-:W-:Y:S02]  /*04e0*/  VIADD R18, R11.reuse, 0x200 ;  /* 0x000002000b127836 */ /* 0x040fe40000000000 */
[----:B------:R-:W-:Y:S01]  /*04f0*/  VIADD R20, R11, 0x300 ;  /* 0x000003000b147836 */ /* 0x000fe20000000000 */
[----:B0-----:R-:W-:-:S05]  /*0500*/  IADD3 R4, P0, PT, R4, 0x800, RZ ;  /* 0x0000080004047810 */ /* 0x001fca0007f1e0ff */
[----:B------:R-:W-:-:S08]  /*0510*/  IMAD.X R5, RZ, RZ, R5, P0 ;  /* 0x000000ffff057224 */ /* 0x000fd000000e0605 */
.L_x_559:
[----:B------:R-:W-:-:S05]  /*0520*/  IMAD.WIDE R14, R11, 0x4, R4 ;  /* 0x000000040b0e7825 */ /* 0x000fca00078e0204 */
[----:B------:R-:W2:Y:S04]  /*0530*/  LDG.E R24, desc[UR10][R14.64+-0x800] ;  /* 0xfff8000a0e187981 */ /* 0x000ea8000c1e1900 */
[----:B-----5:R0:W5:Y:S04]  /*0540*/  LDG.E R26, desc[UR10][R14.64+-0x400] ;  /* 0xfffc000a0e1a7981 */ /* 0x020168000c1e1900 */
[----:B------:R0:W5:Y:S04]  /*0550*/  LDG.E R10, desc[UR10][R14.64] ;  /* 0x0000000a0e0a7981 */ /* 0x000168000c1e1900 */
[----:B------:R0:W5:Y:S01]  /*0560*/  LDG.E R12, desc[UR10][R14.64+0x400] ;  /* 0x0004000a0e0c7981 */ /* 0x000162000c1e1900 */
[----:B------:R-:W-:Y:S01]  /*0570*/  IADD3 R21, P1, PT, R11, UR8, RZ ;  /* 0x000000080b157c10 */ /* 0x000fe2000ff3e0ff */
[----:B------:R-:W-:Y:S01]  /*0580*/  BSSY.RECONVERGENT B2, `(.L_x_551) ;  /* 0x0000012000027945 */ /* 0x000fe20003800200 */
[----:B------:R-:W-:-:S02]  /*0590*/  IMAD.MOV.U32 R16, RZ, RZ, R6 ;  /* 0x000000ffff107224 */ /* 0x000fc400078e0006 */
[----:B------:R-:W-:Y:S01]  /*05a0*/  IMAD.MOV.U32 R17, RZ, RZ, R9 ;  /* 0x000000ffff117224 */ /* 0x000fe200078e0009 */
[----:B------:R-:W-:Y:S01]  /*05b0*/  LEA.HI.X.SX32 R22, R11, UR9, 0x1, P1 ;  /* 0x000000090b167c11 */ /* 0x000fe200088f0eff */
[----:B------:R-:W-:Y:S01]  /*05c0*/  IMAD.MOV.U32 R13, RZ, RZ, R7 ;  /* 0x000000ffff0d7224 */ /* 0x000fe200078e0007 */
        /* <DEDUP_REMOVED lines=13> */
.L_x_552:
[----:B------:R-:W-:Y:S05]  /*06a0*/  BSYNC.RECONVERGENT B2 ;  /* 0x0000000000027941 */ /* 0x000fea0003800200 */
.L_x_551:
[----:B-----5:R-:W-:Y:S01]  /*06b0*/  ISETP.GE.U32.AND P0, PT, R13, R26, PT ;  /* 0x0000001a0d00720c */ /* 0x020fe20003f06070 */
[----:B------:R-:W-:Y:S01]  /*06c0*/  BSSY.RECONVERGENT B2, `(.L_x_553) ;  /* 0x0000012000027945 */ /* 0x000fe20003800200 */
[C---:B------:R-:W-:Y:S01]  /*06d0*/  IADD3 R15, P1, PT, R19.reuse, UR8, RZ ;  /* 0x00000008130f7c10 */ /* 0x040fe2000ff3e0ff */
[----:B------:R-:W-:Y:S02]  /*06e0*/  IMAD.MOV.U32 R6, RZ, RZ, R16 ;  /* 0x000000ffff067224 */ /* 0x000fe400078e0010 */
[----:B------:R-:W-:Y:S01]  /*06f0*/  IMAD.MOV.U32 R9, RZ, RZ, R17 ;  /* 0x000000ffff097224 */ /* 0x000fe200078e0011 */
[----:B------:R-:W-:Y:S01]  /*0700*/  LEA.HI.X.SX32 R14, R19, UR9, 0x1, P1 ;  /* 0x00000009130e7c11 */ /* 0x000fe200088f0eff */
        /* <DEDUP_REMOVED lines=13> */
.L_x_554:
[----:B------:R-:W-:Y:S05]  /*07e0*/  BSYNC.RECONVERGENT B2 ;  /* 0x0000000000027941 */ /* 0x000fea0003800200 */
.L_x_553:
[----:B------:R-:W-:Y:S01]  /*07f0*/  ISETP.GE.U32.AND P0, PT, R7, R10, PT ;  /* 0x0000000a0700720c */ /* 0x000fe20003f06070 */
[----:B------:R-:W-:Y:S01]  /*0800*/  BSSY.RECONVERGENT B2, `(.L_x_555) ;  /* 0x0000013000027945 */ /* 0x000fe20003800200 */
[----:B------:R-:W-:Y:S01]  /*0810*/  IADD3 R17, P1, PT, R18, UR8, RZ ;  /* 0x0000000812117c10 */ /* 0x000fe2000ff3e0ff */
[----:B------:R-:W-:Y:S01]  /*0820*/  IMAD.MOV.U32 R14, RZ, RZ, R6 ;  /* 0x000000ffff0e7224 */ /* 0x000fe200078e0006 */
[----:B------:R-:W-:Y:S01]  /*0830*/  IADD3 R21, P2, PT, R20, UR8, RZ ;  /* 0x0000000814157c10 */ /* 0x000fe2000ff5e0ff */
        /* <DEDUP_REMOVED lines=15> */
.L_x_556:
[----:B------:R-:W-:Y:S05]  /*0930*/  BSYNC.RECONVERGENT B2 ;  /* 0x0000000000027941 */ /* 0x000fea0003800200 */
.L_x_555:
[----:B------:R-:W-:Y:S01]  /*0940*/  ISETP.GE.U32.AND P0, PT, R13, R12, PT ;  /* 0x0000000c0d00720c */ /* 0x000fe20003f06070 */
[----:B------:R-:W-:Y:S01]  /*0950*/  BSSY.RECONVERGENT B2, `(.L_x_557) ;  /* 0x0000011000027945 */ /* 0x000fe20003800200 */
[----:B------:R-:W-:Y:S01]  /*0960*/  LEA.HI.X.SX32 R10, R20, UR9, 0x1, P2 ;  /* 0x00000009140a7c11 */ /* 0x000fe200090f0eff */
        /* <DEDUP_REMOVED lines=15> */
.L_x_558:
[----:B------:R-:W-:Y:S05]  /*0a60*/  BSYNC.RECONVERGENT B2 ;  /* 0x0000000000027941 */ /* 0x000fea0003800200 */
.L_x_557:
[----:B------:R-:W-:Y:S02]  /*0a70*/  VIADD R8, R8, 0x400 ;  /* 0x0000040008087836 */ /* 0x000fe40000000000 */
[----:B------:R-:W-:Y:S02]  /*0a80*/  VIADD R19, R19, 0x400 ;  /* 0x0000040013137836 */ /* 0x000fe40000000000 */
[----:B------:R-:W-:Y:S01]  /*0a90*/  VIADD R18, R18, 0x400 ;  /* 0x0000040012127836 */ /* 0x000fe20000000000 */
[----:B------:R-:W-:Y:S01]  /*0aa0*/  ISETP.GE.AND P0, PT, R8, R3, PT ;  /* 0x000000030800720c */ /* 0x000fe20003f06270 */
[----:B------:R-:W-:Y:S02]  /*0ab0*/  VIADD R20, R20, 0x400 ;  /* 0x0000040014147836 */ /* 0x000fe40000000000 */
[----:B------:R-:W-:-:S10]  /*0ac0*/  VIADD R11, R11, 0x400 ;  /* 0x000004000b0b7836 */ /* 0x000fd40000000000 */
[----:B------:R-:W-:Y:S05]  /*0ad0*/  @!P0 BRA `(.L_x_559) ;  /* 0xfffffff800908947 */ /* 0x000fea000383ffff */
.L_x_545:
[----:B------:R-:W-:Y:S05]  /*0ae0*/  BSYNC.RECONVERGENT B1 ;  /* 0x0000000000017941 */ /* 0x000fea0003800200 */
.L_x_544:
[----:B------:R-:W-:-:S13]  /*0af0*/  ISETP.GE.AND P0, PT, R3, 0x100, PT ;  /* 0x000001000300780c */ /* 0x000fda0003f06270 */
[----:B------:R-:W-:Y:S05]  /*0b00*/  @!P0 BRA `(.L_x_560) ;  /* 0x00000010003c8947 */ /* 0x000fea0003800000 */
[----:B------:R-:W1:Y:S01]  /*0b10*/  S2R R13, SR_LANEID ;  /* 0x00000000000d7919 */ /* 0x000e620000000000 */
[----:B------:R-:W-:Y:S01]  /*0b20*/  BSSY.RECONVERGENT B1, `(.L_x_561) ;  /* 0x0000015000017945 */ /* 0x000fe20003800200 */
[----:B0-----:R-:W-:Y:S01]  /*0b30*/  IMAD.MOV.U32 R5, RZ, RZ, R6 ;  /* 0x000000ffff057224 */ /* 0x001fe200078e0006 */
[----:B-----5:R-:W0:Y:S01]  /*0b40*/  SHFL.DOWN PT, R4, R7, 0x1, 0x1f ;  /* 0x08201f0007047f89 */ /* 0x020e2200000e0000 */
        /* <DEDUP_REMOVED lines=18> */
.L_x_562:
[----:B------:R-:W-:Y:S05]  /*0c70*/  BSYNC.RECONVERGENT B1 ;  /* 0x0000000000017941 */ /* 0x000fea0003800200 */
.L_x_561:
        /* <DEDUP_REMOVED lines=21> */
.L_x_564:
[----:B------:R-:W-:Y:S05]  /*0dd0*/  BSYNC.RECONVERGENT B1 ;  /* 0x0000000000017941 */ /* 0x000fea0003800200 */
.L_x_563:
        /* <DEDUP_REMOVED lines=21> */
.L_x_566:
[----:B------:R-:W-:Y:S05]  /*0f30*/  BSYNC.RECONVERGENT B1 ;  /* 0x0000000000017941 */ /* 0x000fea0003800200 */
.L_x_565:
        /* <DEDUP_REMOVED lines=21> */
.L_x_568:
[----:B------:R-:W-:Y:S05]  /*1090*/  BSYNC.RECONVERGENT B1 ;  /* 0x0000000000017941 */ /* 0x000fea0003800200 */
.L_x_567:
        /* <DEDUP_REMOVED lines=22> */
.L_x_570:
[----:B------:R-:W-:Y:S05]  /*1200*/  BSYNC.RECONVERGENT B1 ;  /* 0x0000000000017941 */ /* 0x000fea0003800200 */
.L_x_569:
        /* <DEDUP_REMOVED lines=12> */
.L_x_572:
[----:B------:R-:W-:Y:S05]  /*12d0*/  BSYNC.RECONVERGENT B1 ;  /* 0x0000000000017941 */ /* 0x000fea0003800200 */
.L_x_571:
        /* <DEDUP_REMOVED lines=31> */
.L_x_575:
[----:B------:R-:W-:Y:S05]  /*14d0*/  BSYNC.RECONVERGENT B1 ;  /* 0x0000000000017941 */ /* 0x000fea0003800200 */
.L_x_574:
        /* <DEDUP_REMOVED lines=18> */
.L_x_577:
[----:B------:R-:W-:Y:S05]  /*1600*/  BSYNC.RECONVERGENT B1 ;  /* 0x0000000000017941 */ /* 0x000fea0003800200 */
.L_x_576:
        /* <DEDUP_REMOVED lines=18> */
.L_x_579:
[----:B------:R-:W-:Y:S05]  /*1730*/  BSYNC.RECONVERGENT B1 ;  /* 0x0000000000017941 */ /* 0x000fea0003800200 */
.L_x_578:
        /* <DEDUP_REMOVED lines=18> */
.L_x_581:
[----:B------:R-:W-:Y:S05]  /*1860*/  BSYNC.RECONVERGENT B1 ;  /* 0x0000000000017941 */ /* 0x000fea0003800200 */
.L_x_580:
        /* <DEDUP_REMOVED lines=18> */
.L_x_583:
[----:B------:R-:W-:Y:S05]  /*1990*/  BSYNC.RECONVERGENT B1 ;  /* 0x0000000000017941 */ /* 0x000fea0003800200 */
.L_x_582:
        /* <DEDUP_REMOVED lines=18> */
.L_x_585:
[----:B------:R-:W-:Y:S05]  /*1ac0*/  BSYNC.RECONVERGENT B1 ;  /* 0x0000000000017941 */ /* 0x000fea0003800200 */
.L_x_584:
        /* <DEDUP_REMOVED lines=19> */
.L_x_560:
[----:B0-----:R-:W-:Y:S01]  /*1c00*/  LOP3.LUT R4, R2, 0x3e0, RZ, 0xc0, !PT ;  /* 0x000003e002047812 */ /* 0x001fe200078ec0ff */
[----:B------:R-:W-:Y:S01]  /*1c10*/  BSSY.RECONVERGENT B1, `(.L_x_586) ;  /* 0x000001b000017945 */ /* 0x000fe20003800200 */
[----:B-----5:R-:W-:Y:S02]  /*1c20*/  IMAD.MOV.U32 R5, RZ, RZ, R7 ;  /* 0x000000ffff057224 */ /* 0x020fe400078e0007 */
[----:B------:R-:W-:Y:S02]  /*1c30*/  IMAD.MOV.U32 R13, RZ, RZ, R6 ;  /* 0x000000ffff0d7224 */ /* 0x000fe400078e0006 */
[----:B------:R-:W-:Y:S01]  /*1c40*/  VIADD R8, R4, 0x20 ;  /* 0x0000002004087836 */ /* 0x000fe20000000000 */
[----:B------:R-:W-:Y:S01]  /*1c50*/  LOP3.LUT R4, RZ, R4, RZ, 0x33, !PT ;  /* 0x00000004ff047212 */ /* 0x000fe200078e33ff */
[----:B------:R-:W-:-:S03]  /*1c60*/  IMAD.MOV.U32 R15, RZ, RZ, R9 ;  /* 0x000000ffff0f7224 */ /* 0x000fc600078e0009 */
[----:B------:R-:W-:Y:S01]  /*1c70*/  ISETP.GT.AND P0, PT, R8, R3, PT ;  /* 0x000000030800720c */ /* 0x000fe20003f04270 */
[----:B------:R-:W-:-:S05]  /*1c80*/  IMAD.IADD R4, R3, 0x1, R4 ;  /* 0x0000000103047824 */ /* 0x000fca00078e0204 */
        /* <DEDUP_REMOVED lines=19> */
.L_x_587:
[----:B------:R-:W-:Y:S05]  /*1dc0*/  BSYNC.RECONVERGENT B1 ;  /* 0x0000000000017941 */ /* 0x000fea0003800200 */
.L_x_586:
        /* <DEDUP_REMOVED lines=22> */
.L_x_589:
[----:B------:R-:W-:Y:S05]  /*1f30*/  BSYNC.RECONVERGENT B1 ;  /* 0x0000000000017941 */ /* 0x000fea0003800200 */
.L_x_588:
        /* <DEDUP_REMOVED lines=22> */
.L_x_591:
[----:B------:R-:W-:Y:S05]  /*20a0*/  BSYNC.RECONVERGENT B1 ;  /* 0x0000000000017941 */ /* 0x000fea0003800200 */
.L_x_590:
        /* <DEDUP_REMOVED lines=22> */
.L_x_593:
[----:B------:R-:W-:Y:S05]  /*2210*/  BSYNC.RECONVERGENT B1 ;  /* 0x0000000000017941 */ /* 0x000fea0003800200 */
.L_x_592:
        /* <DEDUP_REMOVED lines=23> */
.L_x_595:
[----:B------:R-:W-:Y:S05]  /*2390*/  BSYNC.RECONVERGENT B1 ;  /* 0x0000000000017941 */ /* 0x000fea0003800200 */
.L_x_594:
        /* <DEDUP_REMOVED lines=12> */
.L_x_597:
[----:B------:R-:W-:Y:S05]  /*2460*/  BSYNC.RECONVERGENT B1 ;  /* 0x0000000000017941 */ /* 0x000fea0003800200 */
.L_x_596:
[----:B------:R-:W-:Y:S01]  /*2470*/  BAR.SYNC.DEFER_BLOCKING 0x0 ;  /* 0x0000000000007b1d */ /* 0x000fe20000010000 */
[----:B------:R-:W-:-:S13]  /*2480*/  ISETP.NE.AND P2, PT, R2, RZ, PT ;  /* 0x000000ff0200720c */ /* 0x000fda0003f45270 */
[----:B------:R-:W-:Y:S05]  /*2490*/  @P2 BRA `(.L_x_573) ;  /* 0x0000003000d42947 */ /* 0x000fea0003800000 */
[C---:B------:R-:W-:Y:S01]  /*24a0*/  ISETP.GE.AND P0, PT, R3.reuse, 0x21, PT ;  /* 0x000000210300780c */ /* 0x040fe20003f06270 */
[----:B------:R-:W-:Y:S01]  /*24b0*/  IMAD.MOV.U32 R2, RZ, RZ, R6 ;  /* 0x000000ffff027224 */ /* 0x000fe200078e0006 */
[C---:B------:R-:W-:Y:S01]  /*24c0*/  ISETP.GE.AND P5, PT, R3.reuse, 0x41, PT ;  /* 0x000000410300780c */ /* 0x040fe20003fa6270 */
[----:B0-----:R-:W-:Y:S01]  /*24d0*/  IMAD.MOV.U32 R9, RZ, RZ, R5 ;  /* 0x000000ffff097224 */ /* 0x001fe200078e0005 */
        /* <DEDUP_REMOVED lines=26> */
.L_x_599:
[----:B------:R-:W-:Y:S05]  /*2680*/  BSYNC.RECONVERGENT B1 ;  /* 0x0000000000017941 */ /* 0x000fea0003800200 */
.L_x_598:
        /* <DEDUP_REMOVED lines=26> */
.L_x_601:
[----:B------:R-:W-:Y:S05]  /*2830*/  BSYNC.RECONVERGENT B1 ;  /* 0x0000000000017941 */ /* 0x000fea0003800200 */
.L_x_600:
        /* <DEDUP_REMOVED lines=29> */
.L_x_603:
[----:B------:R-:W-:Y:S05]  /*2a10*/  BSYNC.RECONVERGENT B1 ;  /* 0x0000000000017941 */ /* 0x000fea0003800200 */
.L_x_602:
        /* <DEDUP_REMOVED lines=26> */
.L_x_605:
[----:B------:R-:W-:Y:S05]  /*2bc0*/  BSYNC.RECONVERGENT B1 ;  /* 0x0000000000017941 */ /* 0x000fea0003800200 */
.L_x_604:
        /* <DEDUP_REMOVED lines=26> */
.L_x_607:
[----:B------:R-:W-:Y:S05]  /*2d70*/  BSYNC.RECONVERGENT B1 ;  /* 0x0000000000017941 */ /* 0x000fea0003800200 */
.L_x_606:
        /* <DEDUP_REMOVED lines=26> */
.L_x_609:
[----:B------:R-:W-:Y:S05]  /*2f20*/  BSYNC.RECONVERGENT B1 ;  /* 0x0000000000017941 */ /* 0x000fea0003800200 */
.L_x_608:
[----:B------:R-:W-:Y:S02]  /*2f30*/  IMAD.MOV.U32 R6, RZ, RZ, R3 ;  /* 0x000000ffff067224 */ /* 0x000fe400078e0003 */
[----:B------:R-:W-:Y:S02]  /*2f40*/  IMAD.MOV.U32 R5, RZ, RZ, R7 ;  /* 0x000000ffff057224 */ /* 0x000fe400078e0007 */
[----:B------:R-:W-:Y:S01]  /*2f50*/  IMAD.MOV.U32 R4, RZ, RZ, R8 ;  /* 0x000000ffff047224 */ /* 0x000fe200078e0008 */
[----:B------:R-:W-:Y:S06]  /*2f60*/  @!P6 BRA `(.L_x_573) ;  /* 0x000000280020e947 */ /* 0x000fec0003800000 */
        /* <DEDUP_REMOVED lines=23> */
.L_x_541:
[----:B------:R-:W0:Y:S01]  /*30e0*/  S2R R2, SR_TID.X ;  /* 0x0000000000027919 */ /* 0x000e220000002100 */
[----:B------:R-:W1:Y:S01]  /*30f0*/  LDCU.128 UR12, c[0x0][0x380] ;  /* 0x00007000ff0c77ac */ /* 0x000e620008000c00 */
[----:B------:R-:W-:Y:S02]  /*3100*/  SHF.R.S32.HI R13, RZ, 0x1f, R11 ;  /* 0x0000001fff0d7819 */ /* 0x000fe4000001140b */
[----:B0-----:R-:W-:-:S04]  /*3110*/  IADD3 R3, P0, PT, R11, R2, RZ ;  /* 0x000000020b037210 */ /* 0x001fc80007f1e0ff */
[----:B-1----:R-:W-:Y:S01]  /*3120*/  LEA R4, P1, R3, UR12, 0x2 ;  /* 0x0000000c03047c11 */ /* 0x002fe2000f8210ff */
[----:B------:R-:W-:-:S05]  /*3130*/  IMAD.X R6, RZ, RZ, R13, P0 ;  /* 0x000000ffff067224 */ /* 0x000fca00000e060d */
[----:B------:R-:W-:-:S05]  /*3140*/  LEA.HI.X R5, R3, UR13, R6, 0x2, P1 ;  /* 0x0000000d03057c11 */ /* 0x000fca00088f1406 */
[----:B------:R-:W2:Y:S04]  /*3150*/  LDG.E R3, desc[UR10][R4.64] ;  /* 0x0000000a04037981 */ /* 0x000ea8000c1e1900 */
[----:B------:R-:W2:Y:S04]  /*3160*/  LDG.E R6, desc[UR10][R4.64+0x400] ;  /* 0x0004000a04067981 */ /* 0x000ea8000c1e1900 */
[----:B------:R-:W3:Y:S04]  /*3170*/  LDG.E R7, desc[UR10][R4.64+0x800] ;  /* 0x0008000a04077981 */ /* 0x000ee8000c1e1900 */
[----:B------:R-:W4:Y:S04]  /*3180*/  LDG.E R8, desc[UR10][R4.64+0xc00] ;  /* 0x000c000a04087981 */ /* 0x000f28000c1e1900 */
[----:B------:R0:W5:Y:S01]  /*3190*/  LDG.E R9, desc[UR10][R4.64+0x1000] ;  /* 0x0010000a04097981 */ /* 0x000162000c1e1900 */
[----:B------:R-:W-:Y:S01]  /*31a0*/  VIADD R15, R2, 0x200 ;  /* 0x00000200020f7836 */ /* 0x000fe20000000000 */
[----:B------:R-:W-:Y:S01]  /*31b0*/  IADD3 R11, P3, PT, R11, UR14, RZ ;  /* 0x0000000e0b0b7c10 */ /* 0x000fe2000ff7e0ff */
[----:B------:R-:W-:Y:S03]  /*31c0*/  BSSY.RECONVERGENT B1, `(.L_x_610) ;  /* 0x000001f000017945 */ /* 0x000fe60003800200 */
[----:B------:R-:W-:-:S02]  /*31d0*/  IADD3.X R13, PT, PT, R13, UR15, RZ, P3, !PT ;  /* 0x0000000f0d0d7c10 */ /* 0x000fc40009ffe4ff */
[----:B0-----:R-:W-:Y:S02]  /*31e0*/  LOP3.LUT R4, R2, 0x400, RZ, 0xfc, !PT ;  /* 0x0000040002047812 */ /* 0x001fe400078efcff */
[----:B--2---:R-:W-:Y:S02]  /*31f0*/  VIMNMX.U32 R12, PT, PT, R3, R6, PT ;  /* 0x00000006030c7248 */ /* 0x004fe40003fe0000 */
[----:B------:R-:W-:Y:S01]  /*3200*/  ISETP.GE.U32.AND P0, PT, R6, R3, PT ;  /* 0x000000030600720c */ /* 0x000fe20003f06070 */
[----:B------:R-:W-:Y:S01]  /*3210*/  VIADD R3, R2, 0x100 ;  /* 0x0000010002037836 */ /* 0x000fe20000000000 */
[CC--:B---3--:R-:W-:Y:S02]  /*3220*/  ISETP.GE.U32.AND P1, PT, R7.reuse, R12.reuse, PT ;  /* 0x0000000c0700720c */ /* 0x0c8fe40003f26070 */
[----:B------:R-:W-:-:S04]  /*3230*/  VIMNMX.U32 R7, PT, PT, R7, R12, PT ;  /* 0x0000000c07077248 */ /* 0x000fc80003fe0000 */
[CC--:B----4-:R-:W-:Y:S02]  /*3240*/  ISETP.GE.U32.AND P2, PT, R8.reuse, R7.reuse, PT ;  /* 0x000000070800720c */ /* 0x0d0fe40003f46070 */
[----:B------:R-:W-:-:S05]  /*3250*/  VIMNMX.U32 R8, PT, PT, R8, R7, PT ;  /* 0x0000000708087248 */ /* 0x000fca0003fe0000 */
[----:B------:R-:W-:Y:S01]  /*3260*/  @P1 SEL R15, R3, R2, !P0 ;  /* 0x00000002030f1207 */ /* 0x000fe20004000000 */
[----:B------:R-:W-:Y:S01]  /*3270*/  IMAD.MOV.U32 R3, RZ, RZ, R8 ;  /* 0x000000ffff037224 */ /* 0x000fe200078e0008 */
[----:B-----5:R-:W-:Y:S02]  /*3280*/  ISETP.GE.U32.AND P0, PT, R8, R9, PT ;  /* 0x000000090800720c */ /* 0x020fe40003f06070 */
[-C--:B------:R-:W-:Y:S02]  /*3290*/  IADD3 R12, P1, PT, R4, R11.reuse, RZ ;  /* 0x0000000b040c7210 */ /* 0x080fe40007f3e0ff */
[----:B------:R-:W-:Y:S01]  /*32a0*/  @!P2 VIADD R15, R2, 0x300 ;  /* 0x00000300020fa836 */ /* 0x000fe20000000000 */
[----:B------:R-:W-:Y:S02]  /*32b0*/  ISETP.LE.AND P2, PT, R10, UR6, PT ;  /* 0x000000060a007c0c */ /* 0x000fe4000bf43270 */
[----:B------:R-:W-:Y:S02]  /*32c0*/  IMAD.X R14, RZ, RZ, R13, P1 ;  /* 0x000000ffff0e7224 */ /* 0x000fe400008e060d */
[----:B------:R-:W-:-:S05]  /*32d0*/  IADD3 R5, P3, PT, R15, R11, RZ ;  /* 0x0000000b0f057210 */ /* 0x000fca0007f7e0ff */
[----:B------:R-:W-:Y:S02]  /*32e0*/  IMAD.X R11, RZ, RZ, R13, P3 ;  /* 0x000000ffff0b7224 */ /* 0x000fe400018e060d */
        /* <DEDUP_REMOVED lines=12> */
.L_x_611:
[----:B------:R-:W-:Y:S05]  /*33b0*/  BSYNC.RECONVERGENT B1 ;  /* 0x0000000000017941 */ /* 0x000fea0003800200 */
.L_x_610:
        /* <DEDUP_REMOVED lines=12> */
[----:B------:R-:W-:-:S05]  /*3480*/  IMAD.MOV.U32 R9, RZ, RZ, 0x500 ;  /* 0x00000500ff097424 */ /* 0x000fca00078e00ff */
[----:B------:R-:W2:Y:S01]  /*3490*/  ATOMG.E.ADD.STRONG.GPU PT, R8, desc[UR10][R4.64], R9 ;  /* 0x80000009040879a8 */ /* 0x000ea200081ef10a */
[----:B------:R-:W0:Y:S01]  /*34a0*/  S2UR UR5, SR_CgaCtaId ;  /* 0x00000000000579c3 */ /* 0x000e220000008800 */
[----:B------:R-:W-:Y:S02]  /*34b0*/  UMOV UR4, 0x400 ;  /* 0x0000040000047882 */ /* 0x000fe40000000000 */
[----:B0-----:R-:W-:Y:S01]  /*34c0*/  ULEA UR4, UR5, UR4, 0x18 ;  /* 0x0000000405047291 */ /* 0x001fe2000f8ec0ff */
[----:B--2---:R-:W-:-:S08]  /*34d0*/  VIADD R8, R8, UR6 ;  /* 0x0000000608087c36 */ /* 0x004fd00008000000 */
[----:B------:R0:W-:Y:S03]  /*34e0*/  STS [UR4+0x98], R8 ;  /* 0x00009808ff007988 */ /* 0x0001e60008000804 */
.L_x_614:
[----:B------:R-:W-:Y:S05]  /*34f0*/  BSYNC.RECONVERGENT B1 ;  /* 0x0000000000017941 */ /* 0x000fea0003800200 */
.L_x_613:
[----:B------:R-:W1:Y:S08]  /*3500*/  S2UR UR5, SR_CgaCtaId ;  /* 0x00000000000579c3 */ /* 0x000e700000008800 */
[----:B------:R-:W-:Y:S06]  /*3510*/  BAR.SYNC.DEFER_BLOCKING 0x0 ;  /* 0x0000000000007b1d */ /* 0x000fec0000010000 */
[----:B------:R-:W-:Y:S01]  /*3520*/  UMOV UR4, 0x400 ;  /* 0x0000040000047882 */ /* 0x000fe20000000000 */
[----:B------:R-:W2:Y:S01]  /*3530*/  LDCU UR7, c[0x0][0x398] ;  /* 0x00007300ff0777ac */ /* 0x000ea20008000800 */
[----:B------:R-:W3:Y:S01]  /*3540*/  LDCU.128 UR12, c[0x0][0x380] ;  /* 0x00007000ff0c77ac */ /* 0x000ee20008000c00 */
[----:B-1----:R-:W-:-:S06]  /*3550*/  ULEA UR4, UR5, UR4, 0x18 ;  /* 0x0000000405047291 */ /* 0x002fcc000f8ec0ff */
[----:B0-----:R-:W-:-:S05]  /*3560*/  IMAD.U32 R8, RZ, RZ, UR4 ;  /* 0x00000004ff087e24 */ /* 0x001fca000f8e00ff */
[----:B------:R-:W0:Y:S02]  /*3570*/  LDS R11, [R8+0x98] ;  /* 0x00009800080b7984 */ /* 0x000e240000000800 */
[----:B0-----:R-:W-:-:S05]  /*3580*/  VIADD R9, R11, 0x500 ;  /* 0x000005000b097836 */ /* 0x001fca0000000000 */
[----:B------:R-:W-:-:S13]  /*3590*/  ISETP.GT.AND P0, PT, R9, R10, PT ;  /* 0x0000000a0900720c */ /* 0x000fda0003f04270 */
[----:B--23--:R-:W-:Y:S05]  /*35a0*/  @P0 BRA `(.L_x_615) ;  /* 0x0000000800080947 */ /* 0x00cfea0003800000 */
[----:B------:R-:W-:Y:S01]  /*35b0*/  BSSY.RECONVERGENT B1, `(.L_x_615) ;  /* 0x0000081000017945 */ /* 0x000fe20003800200 */
.L_x_628:
[----:B------:R-:W-:-:S04]  /*35c0*/  IADD3 R13, P0, PT, R2, R11, RZ ;  /* 0x0000000b020d7210 */ /* 0x000fc80007f1e0ff */
[----:B------:R-:W-:Y:S02]  /*35d0*/  LEA.HI.X.SX32 R12, R11, RZ, 0x1, P0 ;  /* 0x000000ff0b0c7211 */ /* 0x000fe400000f0eff */
[----:B------:R-:W-:-:S04]  /*35e0*/  LEA R14, P0, R13, UR12, 0x2 ;  /* 0x0000000c0d0e7c11 */ /* 0x000fc8000f8010ff */
[----:B------:R-:W-:-:S05]  /*35f0*/  LEA.HI.X R15, R13, UR13, R12, 0x2, P0 ;  /* 0x0000000d0d0f7c11 */ /* 0x000fca00080f140c */
[----:B------:R-:W2:Y:S04]  /*3600*/  LDG.E R20, desc[UR10][R14.64] ;  /* 0x0000000a0e147981 */ /* 0x000ea8000c1e1900 */
[----:B------:R0:W5:Y:S04]  /*3610*/  LDG.E R21, desc[UR10][R14.64+0x400] ;  /* 0x0004000a0e157981 */ /* 0x000168000c1e1900 */
[----:B------:R0:W5:Y:S04]  /*3620*/  LDG.E R11, desc[UR10][R14.64+0x800] ;  /* 0x0008000a0e0b7981 */ /* 0x000168000c1e1900 */
[----:B------:R0:W5:Y:S04]  /*3630*/  LDG.E R9, desc[UR10][R14.64+0xc00] ;  /* 0x000c000a0e097981 */ /* 0x000168000c1e1900 */
[----:B------:R0:W5:Y:S01]  /*3640*/  LDG.E R10, desc[UR10][R14.64+0x1000] ;  /* 0x0010000a0e0a7981 */ /* 0x000162000c1e1900 */
[----:B------:R-:W-:Y:S01]  /*3650*/  IADD3 R13, P1, PT, R13, UR14, RZ ;  /* 0x0000000e0d0d7c10 */ /* 0x000fe2000ff3e0ff */
[----:B------:R-:W-:Y:S01]  /*3660*/  BSSY.RECONVERGENT B2, `(.L_x_616) ;  /* 0x0000012000027945 */ /* 0x000fe20003800200 */
[----:B------:R-:W-:-:S02]  /*3670*/  IMAD.MOV.U32 R16, RZ, RZ, R3 ;  /* 0x000000ffff107224 */ /* 0x000fc400078e0003 */
[----:B------:R-:W-:Y:S01]  /*3680*/  IMAD.MOV.U32 R18, RZ, RZ, R6 ;  /* 0x000000ffff127224 */ /* 0x000fe200078e0006 */
[----:B------:R-:W-:Y:S01]  /*3690*/  IADD3.X R12, PT, PT, R12, UR15, RZ, P1, !PT ;  /* 0x0000000f0c0c7c10 */ /* 0x000fe20008ffe4ff */
        /* <DEDUP_REMOVED lines=14> */
.L_x_617:
[----:B------:R-:W-:Y:S05]  /*3780*/  BSYNC.RECONVERGENT B2 ;  /* 0x0000000000027941 */ /* 0x000fea0003800200 */
.L_x_616:
        /* <DEDUP_REMOVED lines=19> */
.L_x_619:
[----:B------:R-:W-:Y:S05]  /*38c0*/  BSYNC.RECONVERGENT B2 ;  /* 0x0000000000027941 */ /* 0x000fea0003800200 */
.L_x_618:
        /* <DEDUP_REMOVED lines=19> */
.L_x_621:
[----:B------:R-:W-:Y:S05]  /*3a00*/  BSYNC.RECONVERGENT B2 ;  /* 0x0000000000027941 */ /* 0x000fea0003800200 */
.L_x_620:
        /* <DEDUP_REMOVED lines=19> */
.L_x_623:
[----:B------:R-:W-:Y:S05]  /*3b40*/  BSYNC.RECONVERGENT B2 ;  /* 0x0000000000027941 */ /* 0x000fea0003800200 */
.L_x_622:
        /* <DEDUP_REMOVED lines=19> */
.L_x_625:
[----:B------:R-:W-:Y:S05]  /*3c80*/  BSYNC.RECONVERGENT B2 ;  /* 0x0000000000027941 */ /* 0x000fea0003800200 */
.L_x_624:
[----:B------:R-:W-:Y:S01]  /*3c90*/  BAR.SYNC.DEFER_BLOCKING 0x0 ;  /* 0x0000000000007b1d */ /* 0x000fe20000010000 */
[----:B------:R-:W-:-:S05]  /*3ca0*/  ISETP.NE.AND P0, PT, R2, RZ, PT ;  /* 0x000000ff0200720c */ /* 0x000fca0003f05270 */
[----:B------:R-:W-:Y:S08]  /*3cb0*/  BSSY.RECONVERGENT B2, `(.L_x_626) ;  /* 0x000000a000027945 */ /* 0x000ff00003800200 */
[----:B------:R-:W-:Y:S05]  /*3cc0*/  @P0 BRA `(.L_x_627) ;  /* 0x0000000000200947 */ /* 0x000fea0003800000 */
[----:B------:R-:W-:-:S05]  /*3cd0*/  IMAD.MOV.U32 R11, RZ, RZ, 0x500 ;  /* 0x00000500ff0b7424 */ /* 0x000fca00078e00ff */
[----:B------:R-:W2:Y:S01]  /*3ce0*/  ATOMG.E.ADD.STRONG.GPU PT, R8, desc[UR10][R4.64], R11 ;  /* 0x8000000b040879a8 */ /* 0x000ea200081ef10a */
[----:B------:R-:W0:Y:S01]  /*3cf0*/  S2UR UR5, SR_CgaCtaId ;  /* 0x00000000000579c3 */ /* 0x000e220000008800 */
[----:B------:R-:W-:Y:S02]  /*3d00*/  UMOV UR4, 0x400 ;  /* 0x0000040000047882 */ /* 0x000fe40000000000 */
[----:B0-----:R-:W-:Y:S01]  /*3d10*/  ULEA UR4, UR5, UR4, 0x18 ;  /* 0x0000000405047291 */ /* 0x001fe2000f8ec0ff */
[----:B--2---:R-:W-:-:S05]  /*3d20*/  VIADD R9, R8, UR6 ;  /* 0x0000000608097c36 */ /* 0x004fca0008000000 */
[----:B------:R-:W-:-:S05]  /*3d30*/  IMAD.U32 R8, RZ, RZ, UR4 ;  /* 0x00000004ff087e24 */ /* 0x000fca000f8e00ff */
[----:B------:R0:W-:Y:S02]  /*3d40*/  STS [R8+0x98], R9 ;  /* 0x0000980908007388 */ /* 0x0001e40000000800 */
.L_x_627:
[----:B------:R-:W-:Y:S05]  /*3d50*/  BSYNC.RECONVERGENT B2 ;  /* 0x0000000000027941 */ /* 0x000fea0003800200 */
.L_x_626:
[----:B------:R-:W-:Y:S01]  /*3d60*/  BAR.SYNC.DEFER_BLOCKING 0x0 ;  /* 0x0000000000007b1d */ /* 0x000fe20000010000 */
[----:B------:R-:W-:-:S05]  /*3d70*/  IMAD.U32 R10, RZ, RZ, UR7 ;  /* 0x00000007ff0a7e24 */ /* 0x000fca000f8e00ff */
[----:B------:R-:W0:Y:S02]  /*3d80*/  LDS R11, [R8+0x98] ;  /* 0x00009800080b7984 */ /* 0x000e240000000800 */
[----:B0-----:R-:W-:-:S05]  /*3d90*/  VIADD R9, R11, 0x500 ;  /* 0x000005000b097836 */ /* 0x001fca0000000000 */
[----:B------:R-:W-:-:S13]  /*3da0*/  ISETP.GT.AND P0, PT, R9, R10, PT ;  /* 0x0000000a0900720c */ /* 0x000fda0003f04270 */
[----:B------:R-:W-:Y:S05]  /*3db0*/  @!P0 BRA `(.L_x_628) ;  /* 0xfffffff800008947 */ /* 0x000fea000383ffff */
[----:B------:R-:W-:Y:S05]  /*3dc0*/  BSYNC.RECONVERGENT B1 ;  /* 0x0000000000017941 */ /* 0x000fea0003800200 */
.L_x_615:
[----:B------:R-:W-:Y:S01]  /*3dd0*/  ISETP.GE.AND P0, PT, R11, R10, PT ;  /* 0x0000000a0b00720c */ /* 0x000fe20003f06270 */
[----:B------:R-:W0:Y:S01]  /*3de0*/  LDCU.64 UR6, c[0x0][0x388] ;  /* 0x00007100ff0677ac */ /* 0x000e220008000a00 */
[----:B------:R-:W-:Y:S01]  /*3df0*/  BSSY.RECONVERGENT B1, `(.L_x_612) ;  /* 0x0000094000017945 */ /* 0x000fe20003800200 */
[----:B------:R-:W1:Y:S10]  /*3e00*/  LDCU.64 UR4, c[0x0][0x388] ;  /* 0x00007100ff0477ac */ /* 0x000e740008000a00 */
[----:B------:R-:W-:Y:S05]  /*3e10*/  @P0 BRA `(.L_x_629) ;  /* 0x0000000800440947 */ /* 0x000fea0003800000 */
[----:B------:R-:W-:-:S05]  /*3e20*/  IMAD.IADD R9, R10, 0x1, -R11 ;  /* 0x000000010a097824 */ /* 0x000fca00078e0a0b */
[----:B------:R-:W-:-:S13]  /*3e30*/  ISETP.GE.AND P0, PT, R2, R9, PT ;  /* 0x000000090200720c */ /* 0x000fda0003f06270 */
[----:B------:R-:W-:Y:S05]  /*3e40*/  @P0 BRA `(.L_x_629) ;  /* 0x0000000800380947 */ /* 0x000fea0003800000 */
[----:B------:R-:W-:Y:S01]  /*3e50*/  LOP3.LUT R4, RZ, R2, RZ, 0x33, !PT ;  /* 0x00000002ff047212 */ /* 0x000fe200078e33ff */
[----:B------:R-:W-:Y:S01]  /*3e60*/  BSSY.RECONVERGENT B2, `(.L_x_630) ;  /* 0x0000027000027945 */ /* 0x000fe20003800200 */
[----:B------:R-:W-:Y:S02]  /*3e70*/  IMAD.MOV.U32 R8, RZ, RZ, R2 ;  /* 0x000000ffff087224 */ /* 0x000fe400078e0002 */
[----:B------:R-:W-:-:S04]  /*3e80*/  IADD3 R16, PT, PT, -R11, R10, R4 ;  /* 0x0000000a0b107210 */ /* 0x000fc80007ffe104 */
[----:B------:R-:W-:-:S04]  /*3e90*/  LOP3.LUT R4, R16, 0x300, RZ, 0xc0, !PT ;  /* 0x0000030010047812 */ /* 0x000fc800078ec0ff */
[----:B------:R-:W-:-:S13]  /*3ea0*/  ISETP.NE.AND P0, PT, R4, 0x300, PT ;  /* 0x000003000400780c */ /* 0x000fda0003f05270 */
[----:B------:R-:W-:Y:S05]  /*3eb0*/  @!P0 BRA `(.L_x_631) ;  /* 0x0000000000848947 */ /* 0x000fea0003800000 */
[----:B------:R-:W2:Y:S01]  /*3ec0*/  LDC.64 R4, c[0x0][0x380] ;  /* 0x0000e000ff047b82 */ /* 0x000ea20000000a00 */
[----:B------:R-:W-:Y:S01]  /*3ed0*/  LEA.HI R8, R16, 0x1, RZ, 0x18 ;  /* 0x0000000110087811 */ /* 0x000fe200078fc0ff */
[----:B------:R-:W-:-:S03]  /*3ee0*/  IMAD.IADD R15, R2, 0x1, R11 ;  /* 0x00000001020f7824 */ /* 0x000fc600078e020b */
[----:B------:R-:W-:Y:S01]  /*3ef0*/  LOP3.LUT R10, R8, 0x3, RZ, 0xc0, !PT ;  /* 0x00000003080a7812 */ /* 0x000fe200078ec0ff */
[----:B------:R-:W-:-:S04]  /*3f00*/  IMAD.MOV.U32 R8, RZ, RZ, R2 ;  /* 0x000000ffff087224 */ /* 0x000fc800078e0002 */
[----:B------:R-:W-:-:S07]  /*3f10*/  IMAD.MOV R10, RZ, RZ, -R10 ;  /* 0x000000ffff0a7224 */ /* 0x000fce00078e0a0a */
.L_x_634:
[----:B--2---:R-:W-:-:S05]  /*3f20*/  IMAD.WIDE R12, R15, 0x4, R4 ;  /* 0x000000040f0c7825 */ /* 0x004fca00078e0204 */
[----:B------:R-:W2:Y:S01]  /*3f30*/  LDG.E R20, desc[UR10][R12.64] ;  /* 0x0000000a0c147981 */ /* 0x000ea2000c1e1900 */
[----:B------:R-:W-:Y:S01]  /*3f40*/  VIADD R10, R10, 0x1 ;  /* 0x000000010a0a7836 */ /* 0x000fe20000000000 */
[C---:B-1----:R-:W-:Y:S01]  /*3f50*/  IADD3 R18, P1, PT, R15.reuse, UR4, RZ ;  /* 0x000000040f127c10 */ /* 0x042fe2000ff3e0ff */
[----:B------:R-:W-:Y:S03]  /*3f60*/  BSSY.RECONVERGENT B3, `(.L_x_632) ;  /* 0x0000013000037945 */ /* 0x000fe60003800200 */
[----:B------:R-:W-:Y:S02]  /*3f70*/  ISETP.NE.AND P2, PT, R10, RZ, PT ;  /* 0x000000ff0a00720c */ /* 0x000fe40003f45270 */
[----:B------:R-:W-:Y:S02]  /*3f80*/  LEA.HI.X.SX32 R17, R15, UR5, 0x1, P1 ;  /* 0x000000050f117c11 */ /* 0x000fe400088f0eff */
        /* <DEDUP_REMOVED lines=16> */
.L_x_633:
[----:B0-----:R-:W-:Y:S05]  /*4090*/  BSYNC.RECONVERGENT B3 ;  /* 0x0000000000037941 */ /* 0x001fea0003800200 */
.L_x_632:
[----:B------:R-:W-:Y:S02]  /*40a0*/  VIADD R8, R8, 0x100 ;  /* 0x0000010008087836 */ /* 0x000fe40000000000 */
[----:B------:R-:W-:Y:S01]  /*40b0*/  VIADD R15, R15, 0x100 ;  /* 0x000001000f0f7836 */ /* 0x000fe20000000000 */
[----:B------:R-:W-:Y:S06]  /*40c0*/  @P2 BRA `(.L_x_634) ;  /* 0xfffffffc00942947 */ /* 0x000fec000383ffff */
.L_x_631:
[----:B01----:R-:W-:Y:S05]  /*40d0*/  BSYNC.RECONVERGENT B2 ;  /* 0x0000000000027941 */ /* 0x003fea0003800200 */
.L_x_630:
        /* <DEDUP_REMOVED lines=9> */
.L_x_643:
[----:B------:R-:W-:-:S05]  /*4170*/  IMAD.WIDE R14, R11, 0x4, R4 ;  /* 0x000000040b0e7825 */ /* 0x000fca00078e0204 */
[----:B------:R-:W2:Y:S04]  /*4180*/  LDG.E R24, desc[UR10][R14.64+-0x800] ;  /* 0xfff8000a0e187981 */ /* 0x000ea8000c1e1900 */
[----:B------:R0:W5:Y:S04]  /*4190*/  LDG.E R26, desc[UR10][R14.64+-0x400] ;  /* 0xfffc000a0e1a7981 */ /* 0x000168000c1e1900 */
        /* <DEDUP_REMOVED lines=21> */
.L_x_636:
[----:B------:R-:W-:Y:S05]  /*42f0*/  BSYNC.RECONVERGENT B2 ;  /* 0x0000000000027941 */ /* 0x000fea0003800200 */
.L_x_635:
        /* <DEDUP_REMOVED lines=19> */
.L_x_638:
[----:B------:R-:W-:Y:S05]  /*4430*/  BSYNC.RECONVERGENT B2 ;  /* 0x0000000000027941 */ /* 0x000fea0003800200 */
.L_x_637:
[----:B------:R-:W-:Y:S01]  /*4440*/  ISETP.GE.U32.AND P0, PT, R3, R10, PT ;  /* 0x0000000a0300720c */ /* 0x000fe20003f06070 */
[----:B------:R-:W-:Y:S01]  /*4450*/  BSSY.RECONVERGENT B2, `(.L_x_639) ;  /* 0x0000013000027945 */ /* 0x000fe20003800200 */
[C---:B------:R-:W-:Y:S01]  /*4460*/  IADD3 R17, P1, PT, R19.reuse, UR6, RZ ;  /* 0x0000000613117c10 */ /* 0x040fe2000ff3e0ff */
        /* <DEDUP_REMOVED lines=17> */
.L_x_640:
[----:B------:R-:W-:Y:S05]  /*4580*/  BSYNC.RECONVERGENT B2 ;  /* 0x0000000000027941 */ /* 0x000fea0003800200 */
.L_x_639:
        /* <DEDUP_REMOVED lines=18> */
.L_x_642:
[----:B------:R-:W-:Y:S05]  /*46b0*/  BSYNC.RECONVERGENT B2 ;  /* 0x0000000000027941 */ /* 0x000fea0003800200 */
.L_x_641:
[----:B------:R-:W-:Y:S02]  /*46c0*/  VIADD R8, R8, 0x400 ;  /* 0x0000040008087836 */ /* 0x000fe40000000000 */
[----:B------:R-:W-:Y:S02]  /*46d0*/  VIADD R20, R20, 0x400 ;  /* 0x0000040014147836 */ /* 0x000fe40000000000 */
[----:B------:R-:W-:Y:S01]  /*46e0*/  VIADD R19, R19, 0x400 ;  /* 0x0000040013137836 */ /* 0x000fe20000000000 */
[----:B------:R-:W-:Y:S01]  /*46f0*/  ISETP.GE.AND P0, PT, R8, R9, PT ;  /* 0x000000090800720c */ /* 0x000fe20003f06270 */
[----:B------:R-:W-:Y:S02]  /*4700*/  VIADD R18, R18, 0x400 ;  /* 0x0000040012127836 */ /* 0x000fe40000000000 */
[----:B------:R-:W-:-:S10]  /*4710*/  VIADD R11, R11, 0x400 ;  /* 0x000004000b0b7836 */ /* 0x000fd40000000000 */
[----:B------:R-:W-:Y:S05]  /*4720*/  @!P0 BRA `(.L_x_643) ;  /* 0xfffffff800908947 */ /* 0x000fea000383ffff */
.L_x_629:
[----:B01----:R-:W-:Y:S05]  /*4730*/  BSYNC.RECONVERGENT B1 ;  /* 0x0000000000017941 */ /* 0x003fea0003800200 */
.L_x_612:
        /* <DEDUP_REMOVED lines=22> */
.L_x_645:
[----:B------:R-:W-:Y:S05]  /*48a0*/  BSYNC.RECONVERGENT B1 ;  /* 0x0000000000017941 */ /* 0x000fea0003800200 */
.L_x_644:
        /* <DEDUP_REMOVED lines=21> */
.L_x_647:
[----:B------:R-:W-:Y:S05]  /*4a00*/  BSYNC.RECONVERGENT B1 ;  /* 0x0000000000017941 */ /* 0x000fea0003800200 */
.L_x_646:
        /* <DEDUP_REMOVED lines=21> */
.L_x_649:
[----:B------:R-:W-:Y:S05]  /*4b60*/  BSYNC.RECONVERGENT B1 ;  /* 0x0000000000017941 */ /* 0x000fea0003800200 */
.L_x_648:
        /* <DEDUP_REMOVED lines=21> */
.L_x_651:
[----:B------:R-:W-:Y:S05]  /*4cc0*/  BSYNC.RECONVERGENT B1 ;  /* 0x0000000000017941 */ /* 0x000fea0003800200 */
.L_x_650:
        /* <DEDUP_REMOVED lines=22> */
.L_x_653:
[----:B------:R-:W-:Y:S05]  /*4e30*/  BSYNC.RECONVERGENT B1 ;  /* 0x0000000000017941 */ /* 0x000fea0003800200 */
.L_x_652:
        /* <DEDUP_REMOVED lines=12> */
.L_x_655:
[----:B------:R-:W-:Y:S05]  /*4f00*/  BSYNC.RECONVERGENT B1 ;  /* 0x0000000000017941 */ /* 0x000fea0003800200 */
.L_x_654:
[----:B------:R-:W-:Y:S01]  /*4f10*/  BAR.SYNC.DEFER_BLOCKING 0x0 ;  /* 0x0000000000007b1d */ /* 0x000fe20000010000 */
[----:B------:R-:W-:-:S13]  /*4f20*/  ISETP.NE.AND P2, PT, R2, RZ, PT ;  /* 0x000000ff0200720c */ /* 0x000fda0003f45270 */
[----:B------:R-:W-:Y:S05]  /*4f30*/  @P2 BRA `(.L_x_573) ;  /* 0x00000008002c2947 */ /* 0x000fea0003800000 */
[----:B------:R-:W1:Y:S01]  /*4f40*/  S2R R2, SR_CgaCtaId ;  /* 0x0000000000027919 */ /* 0x000e620000008800 */
[----:B------:R-:W-:Y:S01]  /*4f50*/  MOV R7, 0x400 ;  /* 0x0000040000077802 */ /* 0x000fe20000000f00 */
[----:B------:R-:W-:Y:S01]  /*4f60*/  BSSY.RECONVERGENT B1, `(.L_x_656) ;  /* 0x0000019000017945 */ /* 0x000fe20003800200 */
[----:B------:R-:W-:Y:S02]  /*4f70*/  IMAD.MOV.U32 R12, RZ, RZ, R6 ;  /* 0x000000ffff0c7224 */ /* 0x000fe400078e0006 */
[----:B------:R-:W-:Y:S02]  /*4f80*/  IMAD.MOV.U32 R10, RZ, RZ, R5 ;  /* 0x000000ffff0a7224 */ /* 0x000fe400078e0005 */
[----:B------:R-:W-:Y:S01]  /*4f90*/  IMAD.MOV.U32 R14, RZ, RZ, R4 ;  /* 0x000000ffff0e7224 */ /* 0x000fe200078e0004 */
[----:B-1----:R-:W-:-:S05]  /*4fa0*/  LEA R7, R2, R7, 0x18 ;  /* 0x0000000702077211 */ /* 0x002fca00078ec0ff */
[----:B------:R-:W1:Y:S04]  /*4fb0*/  LDS R13, [R7+0x18] ;  /* 0x00001800070d7984 */ /* 0x000e680000000800 */
[----:B------:R2:W3:Y:S04]  /*4fc0*/  LDS R15, [R7+0x28] ;  /* 0x00002800070f7984 */ /* 0x0004e80000000800 */
[----:B------:R2:W4:Y:S04]  /*4fd0*/  LDS R17, [R7+0x38] ;  /* 0x0000380007117984 */ /* 0x0005280000000800 */
[----:B0-----:R2:W0:Y:S04]  /*4fe0*/  LDS R9, [R7+0x48] ;  /* 0x0000480007097984 */ /* 0x0014280000000800 */
[----:B------:R2:W0:Y:S04]  /*4ff0*/  LDS R8, [R7+0x58] ;  /* 0x0000580007087984 */ /* 0x0004280000000800 */
[----:B------:R2:W0:Y:S04]  /*5000*/  LDS R3, [R7+0x68] ;  /* 0x0000680007037984 */ /* 0x0004280000000800 */
[----:B------:R2:W0:Y:S01]  /*5010*/  LDS R2, [R7+0x78] ;  /* 0x0000780007027984 */ /* 0x0004220000000800 */
[----:B-1----:R-:W-:-:S13]  /*5020*/  ISETP.GE.U32.AND P0, PT, R6, R13, PT ;  /* 0x0000000d0600720c */ /* 0x002fda0003f06070 */
[----:B--234-:R-:W-:Y:S05]  /*5030*/  @!P0 BRA `(.L_x_657) ;  /* 0x00000000002c8947 */ /* 0x01cfea0003800000 */
[----:B------:R-:W1:Y:S01]  /*5040*/  LDS.64 R10, [R7+0x20] ;  /* 0x00002000070a7984 */ /* 0x000e620000000a00 */
[----:B------:R-:W-:Y:S01]  /*5050*/  ISETP.GE.U32.AND P3, PT, R13, R6, PT ;  /* 0x000000060d00720c */ /* 0x000fe20003f66070 */
[----:B------:R-:W-:-:S12]  /*5060*/  IMAD.MOV.U32 R12, RZ, RZ, R13 ;  /* 0x000000ffff0c7224 */ /* 0x000fd800078e000d */
[CC--:B-1----:R-:W-:Y:S01]  /*5070*/  @P3 ISETP.GE.U32.AND P0, PT, R5.reuse, R10.reuse, PT ;  /* 0x0000000a0500320c */ /* 0x0c2fe20003f06070 */
[----:B------:R-:W-:Y:S01]  /*5080*/  IMAD.MOV.U32 R14, RZ, RZ, R11 ;  /* 0x000000ffff0e7224 */ /* 0x000fe200078e000b */
[CC--:B------:R-:W-:Y:S02]  /*5090*/  @P3 ISETP.LT.U32.AND P1, PT, R5.reuse, R10.reuse, PT ;  /* 0x0000000a0500320c */ /* 0x0c0fe40003f21070 */
[CC--:B------:R-:W-:Y:S02]  /*50a0*/  @P3 ISETP.GE.AND.EX P0, PT, R4.reuse, R11.reuse, PT, P0 ;  /* 0x0000000b0400320c */ /* 0x0c0fe40003f06300 */
[----:B------:R-:W-:Y:S02]  /*50b0*/  @P3 ISETP.LT.AND.EX P1, PT, R4, R11, PT, P1 ;  /* 0x0000000b0400320c */ /* 0x000fe40003f21310 */
[----:B------:R-:W-:Y:S02]  /*50c0*/  @P3 SEL R12, R6, R13, !P0 ;  /* 0x0000000d060c3207 */ /* 0x000fe40004000000 */
[----:B------:R-:W-:-:S02]  /*50d0*/  @P3 SEL R10, R5, R10, P1 ;  /* 0x0000000a050a3207 */ /* 0x000fc40000800000 */
[----:B------:R-:W-:-:S07]  /*50e0*/  @P3 SEL R14, R4, R11, P1 ;  /* 0x0000000b040e3207 */ /* 0x000fce0000800000 */
.L_x_657:
[----:B------:R-:W-:Y:S05]  /*50f0*/  BSYNC.RECONVERGENT B1 ;  /* 0x0000000000017941 */ /* 0x000fea0003800200 */
.L_x_656:
[----:B------:R-:W-:Y:S01]  /*5100*/  ISETP.GE.U32.AND P0, PT, R12, R15, PT ;  /* 0x0000000f0c00720c */ /* 0x000fe20003f06070 */
[----:B------:R-:W-:Y:S01]  /*5110*/  BSSY.RECONVERGENT B1, `(.L_x_658) ;  /* 0x0000010000017945 */ /* 0x000fe20003800200 */
[----:B------:R-:W-:Y:S02]  /*5120*/  IMAD.MOV.U32 R6, RZ, RZ, R12 ;  /* 0x000000ffff067224 */ /* 0x000fe400078e000c */
[----:B------:R-:W-:Y:S02]  /*5130*/  IMAD.MOV.U32 R11, RZ, RZ, R10 ;  /* 0x000000ffff0b7224 */ /* 0x000fe400078e000a */
[----:B------:R-:W-:-:S07]  /*5140*/  IMAD.MOV.U32 R5, RZ, RZ, R14 ;  /* 0x000000ffff057224 */ /* 0x000fce00078e000e */
[----:B------:R-:W-:Y:S05]  /*5150*/  @!P0 BRA `(.L_x_659) ;  /* 0x00000000002c8947 */ /* 0x000fea0003800000 */
[----:B------:R-:W1:Y:S01]  /*5160*/  LDS.64 R4, [R7+0x30] ;  /* 0x0000300007047984 */ /* 0x000e620000000a00 */
[----:B------:R-:W-:Y:S01]  /*5170*/  ISETP.GE.U32.AND P3, PT, R15, R12, PT ;  /* 0x0000000c0f00720c */ /* 0x000fe20003f66070 */
[----:B------:R-:W-:-:S12]  /*5180*/  IMAD.MOV.U32 R6, RZ, RZ, R15 ;  /* 0x000000ffff067224 */ /* 0x000fd800078e000f */
[CC--:B-1----:R-:W-:Y:S01]  /*5190*/  @P3 ISETP.GE.U32.AND P0, PT, R10.reuse, R4.reuse, PT ;  /* 0x000000040a00320c */ /* 0x0c2fe20003f06070 */
[----:B------:R-:W-:Y:S01]  /*51a0*/  IMAD.MOV.U32 R11, RZ, RZ, R4 ;  /* 0x000000ffff0b7224 */ /* 0x000fe200078e0004 */
[-C--:B------:R-:W-:Y:S02]  /*51b0*/  @P3 ISETP.LT.U32.AND P1, PT, R10, R4.reuse, PT ;  /* 0x000000040a00320c */ /* 0x080fe40003f21070 */
[CC--:B------:R-:W-:Y:S02]  /*51c0*/  @P3 ISETP.GE.AND.EX P0, PT, R14.reuse, R5.reuse, PT, P0 ;  /* 0x000000050e00320c */ /* 0x0c0fe40003f06300 */
[----:B------:R-:W-:Y:S02]  /*51d0*/  @P3 ISETP.LT.AND.EX P1, PT, R14, R5, PT, P1 ;  /* 0x000000050e00320c */ /* 0x000fe40003f21310 */
[----:B------:R-:W-:Y:S02]  /*51e0*/  @P3 SEL R6, R12, R15, !P0 ;  /* 0x0000000f0c063207 */ /* 0x000fe40004000000 */
[----:B------:R-:W-:-:S02]  /*51f0*/  @P3 SEL R11, R10, R4, P1 ;  /* 0x000000040a0b3207 */ /* 0x000fc40000800000 */
[----:B------:R-:W-:-:S07]  /*5200*/  @P3 SEL R5, R14, R5, P1 ;  /* 0x000000050e053207 */ /* 0x000fce0000800000 */
.L_x_659:
[----:B------:R-:W-:Y:S05]  /*5210*/  BSYNC.RECONVERGENT B1 ;  /* 0x0000000000017941 */ /* 0x000fea0003800200 */
.L_x_658:
        /* <DEDUP_REMOVED lines=18> */
.L_x_661:
[----:B------:R-:W-:Y:S05]  /*5340*/  BSYNC.RECONVERGENT B1 ;  /* 0x0000000000017941 */ /* 0x000fea0003800200 */
.L_x_660:
[----:B0-----:R-:W-:Y:S01]  /*5350*/  ISETP.GE.U32.AND P0, PT, R4, R9, PT ;  /* 0x000000090400720c */ /* 0x001fe20003f06070 */
        /* <DEDUP_REMOVED lines=17> */
.L_x_663:
[----:B------:R-:W-:Y:S05]  /*5470*/  BSYNC.RECONVERGENT B1 ;  /* 0x0000000000017941 */ /* 0x000fea0003800200 */
.L_x_662:
        /* <DEDUP_REMOVED lines=18> */
.L_x_665:
[----:B------:R-:W-:Y:S05]  /*55a0*/  BSYNC.RECONVERGENT B1 ;  /* 0x0000000000017941 */ /* 0x000fea0003800200 */
.L_x_664:
        /* <DEDUP_REMOVED lines=18> */
.L_x_667:
[----:B------:R-:W-:Y:S05]  /*56d0*/  BSYNC.RECONVERGENT B1 ;  /* 0x0000000000017941 */ /* 0x000fea0003800200 */
.L_x_666:
        /* <DEDUP_REMOVED lines=17> */
.L_x_573:
[----:B------:R-:W-:Y:S05]  /*57f0*/  BSYNC.RECONVERGENT B0 ;  /* 0x0000000000007941 */ /* 0x000fea0003800200 */
.L_x_540:
        /* <DEDUP_REMOVED lines=9> */
.L_x_668:
        /* <DEDUP_REMOVED lines=15> */
.L_x_811:


//--------------------- .text._ZN6thrust24THRUST_300001_SM_1000_NS8cuda_cub4core6detail13_kernel_agentINS1_8__reduce11ReduceAgentINS0_12zip_iteratorIN4cuda3std3__45tupleIJNS0_10device_ptrIjEENS0_17counting_iteratorIlNS0_11use_defaultESF_SF_EEEEEEEPNSB_IJjlEEESJ_iNS1_9__extrema9arg_min_fIjlNSA_4lessIjEEEEEEJSI_SK_iSP_EEEvDpT0_ --------------------------
	.section	.text._ZN6thrust24THRUST_300001_SM_1000_NS8cuda_cub4core6detail13_kernel_agentINS1_8__reduce11ReduceAgentINS0_12zip_iteratorIN4cuda3std3__45tupleIJNS0_10device_ptrIjEENS0_17counting_iteratorIlNS0_11use_defaultESF_SF_EEEEEEEPNSB_IJjlEEESJ_iNS1_9__extrema9arg_min_fIjlNSA_4lessIjEEEEEEJSI_SK_iSP_EEEvDpT0_,"ax",@progbits
	.align	128
        .global         _ZN6thrust24THRUST_300001_SM_1000_NS8cuda_cub4core6detail13_kernel_agentINS1_8__reduce11ReduceAgentINS0_12zip_iteratorIN4cuda3std3__45tupleIJNS0_10device_ptrIjEENS0_17counting_iteratorIlNS0_11use_defaultESF_SF_EEEEEEEPNSB_IJjlEEESJ_iNS1_9__extrema9arg_min_fIjlNSA_4lessIjEEEEEEJSI_SK_iSP_EEEvDpT0_
        .type           _ZN6thrust24THRUST_300001_SM_1000_NS8cuda_cub4core6detail13_kernel_agentINS1_8__reduce11ReduceAgentINS0_12zip_iteratorIN4cuda3std3__45tupleIJNS0_10device_ptrIjEENS0_17counting_iteratorIlNS0_11use_defaultESF_SF_EEEEEEEPNSB_IJjlEEESJ_iNS1_9__extrema9arg_min_fIjlNSA_4lessIjEEEEEEJSI_SK_iSP_EEEvDpT0_,@function
        .size           _ZN6thrust24THRUST_300001_SM_1000_NS8cuda_cub4core6detail13_kernel_agentINS1_8__reduce11ReduceAgentINS0_12zip_iteratorIN4cuda3std3__45tupleIJNS0_10device_ptrIjEENS0_17counting_iteratorIlNS0_11use_defaultESF_SF_EEEEEEEPNSB_IJjlEEESJ_iNS1_9__extrema9arg_min_fIjlNSA_4lessIjEEEEEEJSI_SK_iSP_EEEvDpT0_,(.L_x_812 - _ZN6thrust24THRUST_300001_SM_1000_NS8cuda_cub4core6detail13_kernel_agentINS1_8__reduce11ReduceAgentINS0_12zip_iteratorIN4cuda3std3__45tupleIJNS0_10device_ptrIjEENS0_17counting_iteratorIlNS0_11use_defaultESF_SF_EEEEEEEPNSB_IJjlEEESJ_iNS1_9__extrema9arg_min_fIjlNSA_4lessIjEEEEEEJSI_SK_iSP_EEEvDpT0_)
        .other          _ZN6thrust24THRUST_300001_SM_1000_NS8cuda_cub4core6detail13_kernel_agentINS1_8__reduce11ReduceAgentINS0_12zip_iteratorIN4cuda3std3__45tupleIJNS0_10device_ptrIjEENS0_17counting_iteratorIlNS0_11use_defaultESF_SF_EEEEEEEPNSB_IJjlEEESJ_iNS1_9__extrema9arg_min_fIjlNSA_4lessIjEEEEEEJSI_SK_iSP_EEEvDpT0_,@"STO_CUDA_ENTRY STV_DEFAULT"
_ZN6thrust24THRUST_300001_SM_1000_NS8cuda_cub4core6detail13_kernel_agentINS1_8__reduce11ReduceAgentINS0_12zip_iteratorIN4cuda3std3__45tupleIJNS0_10device_ptrIjEENS0_17counting_iteratorIlNS0_11use_defaultESF_SF_EEEEEEEPNSB_IJjlEEESJ_iNS1_9__extrema9arg_min_fIjlNSA_4lessIjEEEEEEJSI_SK_iSP_EEEvDpT0_:
.text._ZN6thrust24THRUST_300001_SM_1000_NS8cuda_cub4core6detail13_kernel_agentINS1_8__reduce11ReduceAgentINS0_12zip_iteratorIN4cuda3std3__45tupleIJNS0_10device_ptrIjEENS0_17counting_iteratorIlNS0_11use_defaultESF_SF_EEEEEEEPNSB_IJjlEEESJ_iNS1_9__extrema9arg_min_fIjlNSA_4lessIjEEEEEEJSI_SK_iSP_EEEvDpT0_:
        /* <DEDUP_REMOVED lines=23> */
.L_x_672:
[----:B0-----:R-:W-:Y:S05]  /*0170*/  BSYNC.RECONVERGENT B1 ;  /* 0x0000000000017941 */ /* 0x001fea0003800200 */
.L_x_671:
        /* <DEDUP_REMOVED lines=19> */
.L_x_679:
        /* <DEDUP_REMOVED lines=23> */
.L_x_678:
[----:B------:R-:W-:Y:S05]  /*0420*/  BSYNC.RECONVERGENT B3 ;  /* 0x0000000000037941 */ /* 0x000fea0003800200 */
.L_x_677:
[----:B------:R-:W-:Y:S01]  /*0430*/  IADD3 R12, P0, PT, R12, 0x100, RZ ;  /* 0x000001000c0c7810 */ /* 0x000fe20007f1e0ff */
[----:B------:R-:W-:Y:S02]  /*0440*/  VIADD R11, R11, 0x100 ;  /* 0x000001000b0b7836 */ /* 0x000fe40000000000 */
[----:B------:R-:W-:Y:S02]  /*0450*/  IMAD.X R10, RZ, RZ, R10, P3 ;  /* 0x000000ffff0a7224 */ /* 0x000fe400018e060a */
[----:B------:R-:W-:Y:S01]  /*0460*/  IMAD.X R13, RZ, RZ, R13, P0 ;  /* 0x000000ffff0d7224 */ /* 0x000fe200000e060d */
[----:B------:R-:W-:Y:S07]  /*0470*/  @P2 BRA `(.L_x_679) ;  /* 0xfffffffc008c2947 */ /* 0x000fee000383ffff */
.L_x_676:
[----:B------:R-:W-:Y:S05]  /*0480*/  BSYNC.RECONVERGENT B2 ;  /* 0x0000000000027941 */ /* 0x000fea0003800200 */
.L_x_675:
[----:B------:R-:W-:-:S13]  /*0490*/  ISETP.GE.U32.AND P0, PT, R14, 0x300, PT ;  /* 0x000003000e00780c */ /* 0x000fda0003f06070 */
[----:B------:R-:W-:Y:S05]  /*04a0*/  @!P0 BRA `(.L_x_674) ;  /* 0x00000004007c8947 */ /* 0x000fea0003800000 */
[----:B------:R-:W0:Y:S01]  /*04b0*/  LDC.64 R8, c[0x0][0x380] ;  /* 0x0000e000ff087b82 */ /* 0x000e220000000a00 */
[----:B------:R-:W-:-:S07]  /*04c0*/  VIADD R10, R11, 0x200 ;  /* 0x000002000b0a7836 */ /* 0x000fce0000000000 */
[----:B------:R-:W1:Y:S02]  /*04d0*/  LDC.64 R6, c[0x0][0x388] ;  /* 0x0000e200ff067b82 */ /* 0x000e640000000a00 */
.L_x_688:
        /* <DEDUP_REMOVED lines=26> */
.L_x_681:
[----:B------:R-:W-:Y:S05]  /*0680*/  BSYNC.RECONVERGENT B2 ;  /* 0x0000000000027941 */ /* 0x000fea0003800200 */
.L_x_680:
        /* <DEDUP_REMOVED lines=20> */
.L_x_683:
[----:B------:R-:W-:Y:S05]  /*07d0*/  BSYNC.RECONVERGENT B2 ;  /* 0x0000000000027941 */ /* 0x000fea0003800200 */
.L_x_682:
        /* <DEDUP_REMOVED lines=20> */
.L_x_685:
[----:B------:R-:W-:Y:S05]  /*0920*/  BSYNC.RECONVERGENT B2 ;  /* 0x0000000000027941 */ /* 0x000fea0003800200 */
.L_x_684:
        /* <DEDUP_REMOVED lines=18> */
.L_x_687:
[----:B------:R-:W-:Y:S05]  /*0a50*/  BSYNC.RECONVERGENT B2 ;  /* 0x0000000000027941 */ /* 0x000fea0003800200 */
.L_x_686:
[C---:B------:R-:W-:Y:S02]  /*0a60*/  VIADD R5, R10.reuse, 0x200 ;  /* 0x000002000a057836 */ /* 0x040fe40000000000 */
[----:B------:R-:W-:-:S03]  /*0a70*/  VIADD R10, R10, 0x400 ;  /* 0x000004000a0a7836 */ /* 0x000fc60000000000 */
[----:B------:R-:W-:-:S13]  /*0a80*/  ISETP.GE.AND P0, PT, R5, UR5, PT ;  /* 0x0000000505007c0c */ /* 0x000fda000bf06270 */
[----:B------:R-:W-:Y:S05]  /*0a90*/  @!P0 BRA `(.L_x_688) ;  /* 0xfffffff800908947 */ /* 0x000fea000383ffff */
.L_x_674:
[----:B------:R-:W-:Y:S05]  /*0aa0*/  BSYNC.RECONVERGENT B1 ;  /* 0x0000000000017941 */ /* 0x000fea0003800200 */
.L_x_673:
        /* <DEDUP_REMOVED lines=25> */
.L_x_691:
[----:B------:R-:W-:Y:S05]  /*0c40*/  BSYNC.RECONVERGENT B1 ;  /* 0x0000000000017941 */ /* 0x000fea0003800200 */
.L_x_690:
        /* <DEDUP_REMOVED lines=21> */
.L_x_693:
[----:B------:R-:W-:Y:S05]  /*0da0*/  BSYNC.RECONVERGENT B1 ;  /* 0x0000000000017941 */ /* 0x000fea0003800200 */
.L_x_692:
        /* <DEDUP_REMOVED lines=21> */
.L_x_695:
[----:B------:R-:W-:Y:S05]  /*0f00*/  BSYNC.RECONVERGENT B1 ;  /* 0x0000000000017941 */ /* 0x000fea0003800200 */
.L_x_694:
        /* <DEDUP_REMOVED lines=21> */
.L_x_697:
[----:B------:R-:W-:Y:S05]  /*1060*/  BSYNC.RECONVERGENT B1 ;  /* 0x0000000000017941 */ /* 0x000fea0003800200 */
.L_x_696:
        /* <DEDUP_REMOVED lines=22> */
.L_x_699:
[----:B------:R-:W-:Y:S05]  /*11d0*/  BSYNC.RECONVERGENT B1 ;  /* 0x0000000000017941 */ /* 0x000fea0003800200 */
.L_x_698:
        /* <DEDUP_REMOVED lines=12> */
.L_x_701:
[----:B------:R-:W-:Y:S05]  /*12a0*/  BSYNC.RECONVERGENT B1 ;  /* 0x0000000000017941 */ /* 0x000fea0003800200 */
.L_x_700:
        /* <DEDUP_REMOVED lines=31> */
.L_x_704:
[----:B------:R-:W-:Y:S05]  /*14a0*/  BSYNC.RECONVERGENT B1 ;  /* 0x0000000000017941 */ /* 0x000fea0003800200 */
.L_x_703:
        /* <DEDUP_REMOVED lines=18> */
.L_x_706:
[----:B------:R-:W-:Y:S05]  /*15d0*/  BSYNC.RECONVERGENT B1 ;  /* 0x0000000000017941 */ /* 0x000fea0003800200 */
.L_x_705:
        /* <DEDUP_REMOVED lines=18> */
.L_x_708:
[----:B------:R-:W-:Y:S05]  /*1700*/  BSYNC.RECONVERGENT B1 ;  /* 0x0000000000017941 */ /* 0x000fea0003800200 */
.L_x_707:
        /* <DEDUP_REMOVED lines=18> */
.L_x_710:
[----:B------:R-:W-:Y:S05]  /*1830*/  BSYNC.RECONVERGENT B1 ;  /* 0x0000000000017941 */ /* 0x000fea0003800200 */
.L_x_709:
        /* <DEDUP_REMOVED lines=18> */
.L_x_712:
[----:B------:R-:W-:Y:S05]  /*1960*/  BSYNC.RECONVERGENT B1 ;  /* 0x0000000000017941 */ /* 0x000fea0003800200 */
.L_x_711:
        /* <DEDUP_REMOVED lines=18> */
.L_x_714:
[----:B------:R-:W-:Y:S05]  /*1a90*/  BSYNC.RECONVERGENT B1 ;  /* 0x0000000000017941 */ /* 0x000fea0003800200 */
.L_x_713:
        /* <DEDUP_REMOVED lines=19> */
.L_x_689:
        /* <DEDUP_REMOVED lines=28> */
.L_x_716:
[----:B------:R-:W-:Y:S05]  /*1d90*/  BSYNC.RECONVERGENT B1 ;  /* 0x0000000000017941 */ /* 0x000fea0003800200 */
.L_x_715:
        /* <DEDUP_REMOVED lines=22> */
.L_x_718:
[----:B------:R-:W-:Y:S05]  /*1f00*/  BSYNC.RECONVERGENT B1 ;  /* 0x0000000000017941 */ /* 0x000fea0003800200 */
.L_x_717:
        /* <DEDUP_REMOVED lines=22> */
.L_x_720:
[----:B------:R-:W-:Y:S05]  /*2070*/  BSYNC.RECONVERGENT B1 ;  /* 0x0000000000017941 */ /* 0x000fea0003800200 */
.L_x_719:
        /* <DEDUP_REMOVED lines=22> */
.L_x_722:
[----:B------:R-:W-:Y:S05]  /*21e0*/  BSYNC.RECONVERGENT B1 ;  /* 0x0000000000017941 */ /* 0x000fea0003800200 */
.L_x_721:
        /* <DEDUP_REMOVED lines=23> */
.L_x_724:
[----:B------:R-:W-:Y:S05]  /*2360*/  BSYNC.RECONVERGENT B1 ;  /* 0x0000000000017941 */ /* 0x000fea0003800200 */
.L_x_723:
        /* <DEDUP_REMOVED lines=12> */
.L_x_726:
[----:B------:R-:W-:Y:S05]  /*2430*/  BSYNC.RECONVERGENT B1 ;  /* 0x0000000000017941 */ /* 0x000fea0003800200 */
.L_x_725:
        /* <DEDUP_REMOVED lines=30> */
.L_x_728:
[----:B------:R-:W-:Y:S05]  /*2620*/  BSYNC.RECONVERGENT B1 ;  /* 0x0000000000017941 */ /* 0x000fea0003800200 */
.L_x_727:
        /* <DEDUP_REMOVED lines=27> */
.L_x_730:
[----:B------:R-:W-:Y:S05]  /*27e0*/  BSYNC.RECONVERGENT B1 ;  /* 0x0000000000017941 */ /* 0x000fea0003800200 */
.L_x_729:
        /* <DEDUP_REMOVED lines=27> */
.L_x_732:
[----:B------:R-:W-:Y:S05]  /*29a0*/  BSYNC.RECONVERGENT B1 ;  /* 0x0000000000017941 */ /* 0x000fea0003800200 */
.L_x_731:
        /* <DEDUP_REMOVED lines=27> */
.L_x_734:
[----:B------:R-:W-:Y:S05]  /*2b60*/  BSYNC.RECONVERGENT B1 ;  /* 0x0000000000017941 */ /* 0x000fea0003800200 */
.L_x_733:
        /* <DEDUP_REMOVED lines=27> */
.L_x_736:
[----:B------:R-:W-:Y:S05]  /*2d20*/  BSYNC.RECONVERGENT B1 ;  /* 0x0000000000017941 */ /* 0x000fea0003800200 */
.L_x_735:
        /* <DEDUP_REMOVED lines=27> */
.L_x_738:
[----:B------:R-:W-:Y:S05]  /*2ee0*/  BSYNC.RECONVERGENT B1 ;  /* 0x0000000000017941 */ /* 0x000fea0003800200 */
.L_x_737:
        /* <DEDUP_REMOVED lines=28> */
.L_x_670:
        /* <DEDUP_REMOVED lines=39> */
.L_x_740:
[----:B------:R-:W-:Y:S05]  /*3320*/  BSYNC.RECONVERGENT B1 ;  /* 0x0000000000017941 */ /* 0x000fea0003800200 */
.L_x_739:
[----:B------:R-:W-:Y:S01]  /*3330*/  UISETP.GE.U32.AND UP0, UPT, UR4, 0xa00, UPT ;  /* 0x00000a000400788c */ /* 0x000fe2000bf06070 */
[----:B------:R-:W-:-:S08]  /*3340*/  IMAD.MOV.U32 R5, RZ, RZ, 0x500 ;  /* 0x00000500ff057424 */ /* 0x000fd000078e00ff */
[----:B------:R-:W-:Y:S05]  /*3350*/  BRA.U !UP0, `(.L_x_741) ;  /* 0x0000000508c47547 */ /* 0x000fea000b800000 */
[----:B------:R-:W-:Y:S01]  /*3360*/  IMAD.MOV.U32 R5, RZ, RZ, 0x500 ;  /* 0x00000500ff057424 */ /* 0x000fe200078e00ff */
[----:B------:R-:W0:Y:S01]  /*3370*/  LDCU UR4, c[0x0][0x398] ;  /* 0x00007300ff0477ac */ /* 0x000e220008000800 */
[----:B------:R-:W1:Y:S05]  /*3380*/  LDCU.64 UR6, c[0x0][0x388] ;  /* 0x00007100ff0677ac */ /* 0x000e6a0008000a00 */
.L_x_752:
[----:B------:R-:W-:-:S05]  /*3390*/  IMAD.WIDE.U32 R12, R5, 0x4, R2 ;  /* 0x00000004050c7825 */ /* 0x000fca00078e0002 */
[----:B------:R-:W2:Y:S04]  /*33a0*/  LDG.E R17, desc[UR8][R12.64] ;  /* 0x000000080c117981 */ /* 0x000ea8000c1e1900 */
[----:B------:R3:W5:Y:S04]  /*33b0*/  LDG.E R18, desc[UR8][R12.64+0x400] ;  /* 0x000400080c127981 */ /* 0x000768000c1e1900 */
[----:B------:R3:W5:Y:S04]  /*33c0*/  LDG.E R19, desc[UR8][R12.64+0x800] ;  /* 0x000800080c137981 */ /* 0x000768000c1e1900 */
[----:B------:R3:W5:Y:S04]  /*33d0*/  LDG.E R4, desc[UR8][R12.64+0xc00] ;  /* 0x000c00080c047981 */ /* 0x000768000c1e1900 */
[----:B------:R3:W5:Y:S01]  /*33e0*/  LDG.E R10, desc[UR8][R12.64+0x1000] ;  /* 0x001000080c0a7981 */ /* 0x000762000c1e1900 */
[----:B-1----:R-:W-:Y:S01]  /*33f0*/  IADD3 R16, P1, P2, R0, UR6, R5 ;  /* 0x0000000600107c10 */ /* 0x002fe2000fa3e005 */
[----:B------:R-:W-:Y:S01]  /*3400*/  BSSY.RECONVERGENT B1, `(.L_x_742) ;  /* 0x0000012000017945 */ /* 0x000fe20003800200 */
[----:B------:R-:W-:-:S02]  /*3410*/  IMAD.MOV.U32 R11, RZ, RZ, R6 ;  /* 0x000000ffff0b7224 */ /* 0x000fc400078e0006 */
[----:B------:R-:W-:Y:S01]  /*3420*/  IMAD.MOV.U32 R14, RZ, RZ, R7 ;  /* 0x000000ffff0e7224 */ /* 0x000fe200078e0007 */
[----:B------:R-:W-:Y:S01]  /*3430*/  IADD3.X R9, PT, PT, RZ, UR7, RZ, P1, P2 ;  /* 0x00000007ff097c10 */ /* 0x000fe20008fe44ff */
        /* <DEDUP_REMOVED lines=14> */
.L_x_743:
[----:B0-----:R-:W-:Y:S05]  /*3520*/  BSYNC.RECONVERGENT B1 ;  /* 0x0000000000017941 */ /* 0x001fea0003800200 */
.L_x_742:
[----:B-----5:R-:W-:Y:S01]  /*3530*/  ISETP.GE.U32.AND P0, PT, R11, R18, PT ;  /* 0x000000120b00720c */ /* 0x020fe20003f06070 */
[----:B------:R-:W-:Y:S01]  /*3540*/  BSSY.RECONVERGENT B1, `(.L_x_744) ;  /* 0x0000012000017945 */ /* 0x000fe20003800200 */
[----:B------:R-:W-:Y:S01]  /*3550*/  IADD3 RZ, P1, PT, R16, 0x100, RZ ;  /* 0x0000010010ff7810 */ /* 0x000fe20007f3e0ff */
[----:B------:R-:W-:Y:S02]  /*3560*/  IMAD.MOV.U32 R6, RZ, RZ, R11 ;  /* 0x000000ffff067224 */ /* 0x000fe400078e000b */
[----:B------:R-:W-:Y:S02]  /*3570*/  IMAD.MOV.U32 R12, RZ, RZ, R14 ;  /* 0x000000ffff0c7224 */ /* 0x000fe400078e000e */
[----:B------:R-:W-:Y:S02]  /*3580*/  IMAD.X R8, RZ, RZ, R9, P1 ;  /* 0x000000ffff087224 */ /* 0x000fe400008e0609 */
[----:B------:R-:W-:-:S04]  /*3590*/  IMAD.MOV.U32 R13, RZ, RZ, R15 ;  /* 0x000000ffff0d7224 */ /* 0x000fc800078e000f */
[----:B------:R-:W-:Y:S05]  /*35a0*/  @!P0 BRA `(.L_x_745) ;  /* 0x00000000002c8947 */ /* 0x000fea0003800000 */
[----:B------:R-:W-:Y:S01]  /*35b0*/  ISETP.GE.U32.AND P2, PT, R18, R11, PT ;  /* 0x0000000b1200720c */ /* 0x000fe20003f46070 */
[----:B------:R-:W-:Y:S02]  /*35c0*/  VIADD R12, R16, 0x100 ;  /* 0x00000100100c7836 */ /* 0x000fe40000000000 */
        /* <DEDUP_REMOVED lines=9> */
.L_x_745:
[----:B------:R-:W-:Y:S05]  /*3660*/  BSYNC.RECONVERGENT B1 ;  /* 0x0000000000017941 */ /* 0x000fea0003800200 */
.L_x_744:
[----:B------:R-:W-:Y:S01]  /*3670*/  ISETP.GE.U32.AND P0, PT, R6, R19, PT ;  /* 0x000000130600720c */ /* 0x000fe20003f06070 */
        /* <DEDUP_REMOVED lines=18> */
.L_x_747:
[----:B------:R-:W-:Y:S05]  /*37a0*/  BSYNC.RECONVERGENT B1 ;  /* 0x0000000000017941 */ /* 0x000fea0003800200 */
.L_x_746:
[----:B------:R-:W-:Y:S01]  /*37b0*/  ISETP.GE.U32.AND P0, PT, R7, R4, PT ;  /* 0x000000040700720c */ /* 0x000fe20003f06070 */
[----:B------:R-:W-:Y:S01]  /*37c0*/  BSSY.RECONVERGENT B1, `(.L_x_748) ;  /* 0x0000013000017945 */ /* 0x000fe20003800200 */
[C---:B------:R-:W-:Y:S01]  /*37d0*/  IADD3 R15, P1, PT, R16.reuse, 0x300, RZ ;  /* 0x00000300100f7810 */ /* 0x040fe20007f3e0ff */
[----:B------:R-:W-:Y:S01]  /*37e0*/  IMAD.MOV.U32 R11, RZ, RZ, R7 ;  /* 0x000000ffff0b7224 */ /* 0x000fe200078e0007 */
[----:B------:R-:W-:Y:S01]  /*37f0*/  IADD3 R19, P2, PT, R16, 0x400, RZ ;  /* 0x0000040010137810 */ /* 0x000fe20007f5e0ff */
        /* <DEDUP_REMOVED lines=15> */
.L_x_749:
[----:B------:R-:W-:Y:S05]  /*38f0*/  BSYNC.RECONVERGENT B1 ;  /* 0x0000000000017941 */ /* 0x000fea0003800200 */
.L_x_748:
[----:B------:R-:W-:Y:S01]  /*3900*/  ISETP.GE.U32.AND P0, PT, R11, R10, PT ;  /* 0x0000000a0b00720c */ /* 0x000fe20003f06070 */
[----:B------:R-:W-:Y:S01]  /*3910*/  BSSY.RECONVERGENT B1, `(.L_x_750) ;  /* 0x0000011000017945 */ /* 0x000fe20003800200 */
[----:B------:R-:W-:Y:S02]  /*3920*/  IMAD.X R4, RZ, RZ, R9, P2 ;  /* 0x000000ffff047224 */ /* 0x000fe400010e0609 */
[----:B------:R-:W-:Y:S02]  /*3930*/  IMAD.MOV.U32 R6, RZ, RZ, R11 ;  /* 0x000000ffff067224 */ /* 0x000fe400078e000b */
[----:B------:R-:W-:Y:S02]  /*3940*/  IMAD.MOV.U32 R7, RZ, RZ, R12 ;  /* 0x000000ffff077224 */ /* 0x000fe400078e000c */
[----:B------:R-:W-:-:S05]  /*3950*/  IMAD.MOV.U32 R8, RZ, RZ, R13 ;  /* 0x000000ffff087224 */ /* 0x000fca00078e000d */
        /* <DEDUP_REMOVED lines=12> */
.L_x_751:
[----:B------:R-:W-:Y:S05]  /*3a20*/  BSYNC.RECONVERGENT B1 ;  /* 0x0000000000017941 */ /* 0x000fea0003800200 */
.L_x_750:
[C---:B------:R-:W-:Y:S02]  /*3a30*/  VIADD R4, R5.reuse, 0xa00 ;  /* 0x00000a0005047836 */ /* 0x040fe40000000000 */
[----:B------:R-:W-:-:S03]  /*3a40*/  VIADD R5, R5, 0x500 ;  /* 0x0000050005057836 */ /* 0x000fc60000000000 */
[----:B------:R-:W-:-:S13]  /*3a50*/  ISETP.GT.AND P0, PT, R4, UR4, PT ;  /* 0x0000000404007c0c */ /* 0x000fda000bf04270 */
[----:B------:R-:W-:Y:S05]  /*3a60*/  @!P0 BRA `(.L_x_752) ;  /* 0xfffffff800488947 */ /* 0x000fea000383ffff */
.L_x_741:
        /* <DEDUP_REMOVED lines=14> */
[----:B------:R-:W-:Y:S01]  /*3b50*/  IMAD.IADD R11, R0, 0x1, R5 ;  /* 0x00000001000b7824 */ /* 0x000fe200078e0205 */
[----:B------:R-:W-:-:S04]  /*3b60*/  LEA.HI R4, R15, 0x1, RZ, 0x18 ;  /* 0x000000010f047811 */ /* 0x000fc800078fc0ff */
[C---:B------:R-:W-:Y:S02]  /*3b70*/  IADD3 R14, P0, PT, R11.reuse, UR6, RZ ;  /* 0x000000060b0e7c10 */ /* 0x040fe4000ff1e0ff */
[----:B------:R-:W-:Y:S01]  /*3b80*/  LOP3.LUT R10, R4, 0x3, RZ, 0xc0, !PT ;  /* 0x00000003040a7812 */ /* 0x000fe200078ec0ff */
[----:B------:R-:W-:Y:S02]  /*3b90*/  IMAD.MOV.U32 R4, RZ, RZ, R0 ;  /* 0x000000ffff047224 */ /* 0x000fe400078e0000 */
[----:B------:R-:W-:Y:S02]  /*3ba0*/  IMAD.X R16, RZ, RZ, UR7, P0 ;  /* 0x00000007ff107e24 */ /* 0x000fe400080e06ff */
[----:B------:R-:W-:Y:S02]  /*3bb0*/  IMAD.MOV R10, RZ, RZ, -R10 ;  /* 0x000000ffff0a7224 */ /* 0x000fe400078e0a0a */
[----:B0-----:R-:W-:-:S04]  /*3bc0*/  IMAD.WIDE.U32 R2, R11, 0x4, R2 ;  /* 0x000000040b027825 */ /* 0x001fc800078e0002 */
[----:B------:R-:W-:Y:S02]  /*3bd0*/  IMAD.MOV.U32 R12, RZ, RZ, R2 ;  /* 0x000000ffff0c7224 */ /* 0x000fe400078e0002 */
[----:B------:R-:W-:-:S07]  /*3be0*/  IMAD.MOV.U32 R13, RZ, RZ, R3 ;  /* 0x000000ffff0d7224 */ /* 0x000fce00078e0003 */
.L_x_759:
        /* <DEDUP_REMOVED lines=23> */
.L_x_758:
[----:B------:R-:W-:Y:S05]  /*3d60*/  BSYNC.RECONVERGENT B3 ;  /* 0x0000000000037941 */ /* 0x000fea0003800200 */
.L_x_757:
[----:B------:R-:W-:Y:S01]  /*3d70*/  IADD3 R14, P0, PT, R14, 0x100, RZ ;  /* 0x000001000e0e7810 */ /* 0x000fe20007f1e0ff */
[----:B------:R-:W-:Y:S02]  /*3d80*/  VIADD R4, R4, 0x100 ;  /* 0x0000010004047836 */ /* 0x000fe40000000000 */
[----:B------:R-:W-:Y:S02]  /*3d90*/  IMAD.X R13, RZ, RZ, R13, P3 ;  /* 0x000000ffff0d7224 */ /* 0x000fe400018e060d */
[----:B------:R-:W-:Y:S01]  /*3da0*/  IMAD.X R16, RZ, RZ, R16, P0 ;  /* 0x000000ffff107224 */ /* 0x000fe200000e0610 */
[----:B------:R-:W-:Y:S07]  /*3db0*/  @P2 BRA `(.L_x_759) ;  /* 0xfffffffc008c2947 */ /* 0x000fee000383ffff */
.L_x_756:
[----:B------:R-:W-:Y:S05]  /*3dc0*/  BSYNC.RECONVERGENT B2 ;  /* 0x0000000000027941 */ /* 0x000fea0003800200 */
.L_x_755:
[----:B------:R-:W-:-:S13]  /*3dd0*/  ISETP.GE.U32.AND P0, PT, R15, 0x300, PT ;  /* 0x000003000f00780c */ /* 0x000fda0003f06070 */
[----:B------:R-:W-:Y:S05]  /*3de0*/  @!P0 BRA `(.L_x_754) ;  /* 0x0000000400cc8947 */ /* 0x000fea0003800000 */
[----:B------:R-:W0:Y:S01]  /*3df0*/  LDC.64 R14, c[0x0][0x380] ;  /* 0x0000e000ff0e7b82 */ /* 0x000e220000000a00 */
[----:B------:R-:W1:Y:S01]  /*3e00*/  LDCU.128 UR12, c[0x0][0x380] ;  /* 0x00007000ff0c77ac */ /* 0x000e620008000c00 */
[C---:B------:R-:W-:Y:S01]  /*3e10*/  IADD3 R16, P1, PT, R4.reuse, R5, RZ ;  /* 0x0000000504107210 */ /* 0x040fe20007f3e0ff */
[----:B------:R-:W-:-:S04]  /*3e20*/  IMAD.IADD R11, R4, 0x1, R5 ;  /* 0x00000001040b7824 */ /* 0x000fc800078e0205 */
[----:B------:R-:W-:Y:S01]  /*3e30*/  IMAD.X R5, RZ, RZ, RZ, P1 ;  /* 0x000000ffff057224 */ /* 0x000fe200008e06ff */
[----:B------:R-:W2:Y:S01]  /*3e40*/  LDC.64 R2, c[0x0][0x388] ;  /* 0x0000e200ff027b82 */ /* 0x000ea20000000a00 */
[C---:B-1----:R-:W-:Y:S02]  /*3e50*/  LEA R17, P2, R16.reuse, UR12, 0x2 ;  /* 0x0000000c10117c11 */ /* 0x042fe4000f8410ff */
[----:B------:R-:W-:Y:S02]  /*3e60*/  IADD3 R10, P0, PT, R11, UR14, RZ ;  /* 0x0000000e0b0a7c10 */ /* 0x000fe4000ff1e0ff */
[----:B------:R-:W-:Y:S01]  /*3e70*/  IADD3 R17, P1, PT, R17, 0xc00, RZ ;  /* 0x00000c0011117810 */ /* 0x000fe20007f3e0ff */
[----:B0-----:R-:W-:Y:S01]  /*3e80*/  IMAD.WIDE.U32 R14, R11, 0x4, R14 ;  /* 0x000000040b0e7825 */ /* 0x001fe200078e000e */
[----:B------:R-:W-:-:S03]  /*3e90*/  LEA.HI.X R16, R16, UR13, R5, 0x2, P2 ;  /* 0x0000000d10107c11 */ /* 0x000fc600090f1405 */
[----:B------:R-:W-:Y:S02]  /*3ea0*/  IMAD.MOV.U32 R12, RZ, RZ, R14 ;  /* 0x000000ffff0c7224 */ /* 0x000fe400078e000e */
[----:B------:R-:W-:Y:S02]  /*3eb0*/  IMAD.X R13, RZ, RZ, UR15, P0 ;  /* 0x0000000fff0d7e24 */ /* 0x000fe400080e06ff */
[----:B------:R-:W-:Y:S02]  /*3ec0*/  VIADD R14, R4, 0x200 ;  /* 0x00000200040e7836 */ /* 0x000fe40000000000 */
[----:B--2---:R-:W-:-:S07]  /*3ed0*/  IMAD.X R16, RZ, RZ, R16, P1 ;  /* 0x000000ffff107224 */ /* 0x004fce00008e0610 */
.L_x_768:
[----:B------:R-:W-:Y:S02]  /*3ee0*/  IMAD.MOV.U32 R4, RZ, RZ, R12 ;  /* 0x000000ffff047224 */ /* 0x000fe400078e000c */
[----:B------:R-:W-:-:S05]  /*3ef0*/  IMAD.MOV.U32 R5, RZ, RZ, R15 ;  /* 0x000000ffff057224 */ /* 0x000fca00078e000f */
[----:B------:R0:W2:Y:S02]  /*3f00*/  LDG.E R21, desc[UR8][R4.64] ;  /* 0x0000000804157981 */ /* 0x0000a4000c1e1900 */
[----:B0-----:R-:W-:Y:S02]  /*3f10*/  IMAD.MOV.U32 R4, RZ, RZ, R17 ;  /* 0x000000ffff047224 */ /* 0x001fe400078e0011 */
[----:B------:R-:W-:-:S05]  /*3f20*/  IMAD.MOV.U32 R5, RZ, RZ, R16 ;  /* 0x000000ffff057224 */ /* 0x000fca00078e0010 */
[----:B------:R0:W5:Y:S04]  /*3f30*/  LDG.E R27, desc[UR8][R4.64+-0x800] ;  /* 0xfff80008041b7981 */ /* 0x000168000c1e1900 */
[----:B------:R0:W5:Y:S04]  /*3f40*/  LDG.E R16, desc[UR8][R4.64+-0x400] ;  /* 0xfffc000804107981 */ /* 0x000168000c1e1900 */
[----:B------:R0:W5:Y:S01]  /*3f50*/  LDG.E R17, desc[UR8][R4.64] ;  /* 0x0000000804117981 */ /* 0x000162000c1e1900 */
[----:B------:R-:W-:Y:S01]  /*3f60*/  BSSY.RECONVERGENT B2, `(.L_x_760) ;  /* 0x0000012000027945 */ /* 0x000fe20003800200 */
[----:B------:R-:W-:-:S02]  /*3f70*/  IMAD.MOV.U32 R18, RZ, RZ, R6 ;  /* 0x000000ffff127224 */ /* 0x000fc400078e0006 */
[----:B------:R-:W-:Y:S02]  /*3f80*/  IMAD.MOV.U32 R20, RZ, RZ, R7 ;  /* 0x000000ffff147224 */ /* 0x000fe400078e0007 */
[----:B------:R-:W-:Y:S02]  /*3f90*/  VIADD R19, R11, 0x100 ;  /* 0x000001000b137836 */ /* 0x000fe40000000000 */
        /* <DEDUP_REMOVED lines=14> */
.L_x_761:
[----:B------:R-:W-:Y:S05]  /*4080*/  BSYNC.RECONVERGENT B2 ;  /* 0x0000000000027941 */ /* 0x000fea0003800200 */
.L_x_760:
[----:B-----5:R-:W-:Y:S01]  /*4090*/  ISETP.GE.U32.AND P0, PT, R18, R27, PT ;  /* 0x0000001b1200720c */ /* 0x020fe20003f06070 */
[----:B------:R-:W-:Y:S01]  /*40a0*/  BSSY.RECONVERGENT B2, `(.L_x_762) ;  /* 0x0000013000027945 */ /* 0x000fe20003800200 */
[----:B------:R-:W-:Y:S01]  /*40b0*/  IADD3 R23, P1, PT, R19, R2, RZ ;  /* 0x0000000213177210 */ /* 0x000fe20007f3e0ff */
[----:B------:R-:W-:Y:S02]  /*40c0*/  VIADD R21, R11, 0x200 ;  /* 0x000002000b157836 */ /* 0x000fe40000000000 */
[----:B------:R-:W-:Y:S02]  /*40d0*/  IMAD.MOV.U32 R19, RZ, RZ, R18 ;  /* 0x000000ffff137224 */ /* 0x000fe400078e0012 */
[----:B------:R-:W-:Y:S02]  /*40e0*/  IMAD.X R25, RZ, RZ, R3, P1 ;  /* 0x000000ffff197224 */ /* 0x000fe400008e0603 */
[----:B------:R-:W-:Y:S02]  /*40f0*/  IMAD.MOV.U32 R7, RZ, RZ, R20 ;  /* 0x000000ffff077224 */ /* 0x000fe400078e0014 */
[----:B------:R-:W-:-:S02]  /*4100*/  IMAD.MOV.U32 R6, RZ, RZ, R22 ;  /* 0x000000ffff067224 */ /* 0x000fc400078e0016 */
        /* <DEDUP_REMOVED lines=12> */
.L_x_763:
[----:B------:R-:W-:Y:S05]  /*41d0*/  BSYNC.RECONVERGENT B2 ;  /* 0x0000000000027941 */ /* 0x000fea0003800200 */
.L_x_762:
[----:B------:R-:W-:Y:S01]  /*41e0*/  ISETP.GE.U32.AND P0, PT, R19, R16, PT ;  /* 0x000000101300720c */ /* 0x000fe20003f06070 */
[----:B------:R-:W-:Y:S01]  /*41f0*/  VIADD R23, R11, 0x300 ;  /* 0x000003000b177836 */ /* 0x000fe20000000000 */
[-C--:B------:R-:W-:Y:S01]  /*4200*/  IADD3 R8, P1, PT, R21, R2.reuse, RZ ;  /* 0x0000000215087210 */ /* 0x080fe20007f3e0ff */
[----:B------:R-:W-:Y:S01]  /*4210*/  BSSY.RECONVERGENT B2, `(.L_x_764) ;  /* 0x0000012000027945 */ /* 0x000fe20003800200 */
[----:B------:R-:W-:Y:S02]  /*4220*/  IMAD.MOV.U32 R18, RZ, RZ, R19 ;  /* 0x000000ffff127224 */ /* 0x000fe400078e0013 */
[----:B------:R-:W-:Y:S01]  /*4230*/  IADD3 R25, P2, PT, R23, R2, RZ ;  /* 0x0000000217197210 */ /* 0x000fe20007f5e0ff */
[----:B------:R-:W-:Y:S02]  /*4240*/  IMAD.X R23, RZ, RZ, R3, P1 ;  /* 0x000000ffff177224 */ /* 0x000fe400008e0603 */
[----:B------:R-:W-:Y:S02]  /*4250*/  IMAD.MOV.U32 R20, RZ, RZ, R7 ;  /* 0x000000ffff147224 */ /* 0x000fe400078e0007 */
[----:B------:R-:W-:-:S02]  /*4260*/  IMAD.MOV.U32 R21, RZ, RZ, R6 ;  /* 0x000000ffff157224 */ /* 0x000fc400078e0006 */
[----:B------:R-:W-:Y:S06]  /*4270*/  @!P0 BRA `(.L_x_765) ;  /* 0x00000000002c8947 */ /* 0x000fec0003800000 */
        /* <DEDUP_REMOVED lines=11> */
.L_x_765:
[----:B------:R-:W-:Y:S05]  /*4330*/  BSYNC.RECONVERGENT B2 ;  /* 0x0000000000027941 */ /* 0x000fea0003800200 */
.L_x_764:
        /* <DEDUP_REMOVED lines=18> */
.L_x_767:
[----:B------:R-:W-:Y:S05]  /*4460*/  BSYNC.RECONVERGENT B2 ;  /* 0x0000000000027941 */ /* 0x000fea0003800200 */
.L_x_766:
[----:B------:R-:W-:Y:S01]  /*4470*/  VIADD R16, R14, 0x200 ;  /* 0x000002000e107836 */ /* 0x000fe20000000000 */
[----:B------:R-:W-:Y:S01]  /*4480*/  IADD3 R17, P2, PT, R4, 0x1000, RZ ;  /* 0x0000100004117810 */ /* 0x000fe20007f5e0ff */
[----:B------:R-:W-:Y:S01]  /*4490*/  VIADD R14, R14, 0x400 ;  /* 0x000004000e0e7836 */ /* 0x000fe20000000000 */
[----:B------:R-:W-:Y:S01]  /*44a0*/  IADD3 R10, P1, PT, R10, 0x400, RZ ;  /* 0x000004000a0a7810 */ /* 0x000fe20007f3e0ff */
[----:B------:R-:W-:Y:S01]  /*44b0*/  VIADD R11, R11, 0x400 ;  /* 0x000004000b0b7836 */ /* 0x000fe20000000000 */
[----:B------:R-:W-:Y:S01]  /*44c0*/  ISETP.GE.AND P0, PT, R16, R9, PT ;  /* 0x000000091000720c */ /* 0x000fe20003f06270 */
[----:B------:R-:W-:Y:S01]  /*44d0*/  IMAD.X R16, RZ, RZ, R5, P2 ;  /* 0x000000ffff107224 */ /* 0x000fe200010e0605 */
[----:B------:R-:W-:Y:S01]  /*44e0*/  IADD3 R12, P2, PT, R12, 0x1000, RZ ;  /* 0x000010000c0c7810 */ /* 0x000fe20007f5e0ff */
[----:B------:R-:W-:-:S04]  /*44f0*/  IMAD.X R13, RZ, RZ, R13, P1 ;  /* 0x000000ffff0d7224 */ /* 0x000fc800008e060d */
[----:B------:R-:W-:-:S06]  /*4500*/  IMAD.X R15, RZ, RZ, R15, P2 ;  /* 0x000000ffff0f7224 */ /* 0x000fcc00010e060f */
[----:B------:R-:W-:Y:S05]  /*4510*/  @!P0 BRA `(.L_x_768) ;  /* 0xfffffff800708947 */ /* 0x000fea000383ffff */
.L_x_754:
[----:B------:R-:W-:Y:S05]  /*4520*/  BSYNC.RECONVERGENT B1 ;  /* 0x0000000000017941 */ /* 0x000fea0003800200 */
.L_x_753:
        /* <DEDUP_REMOVED lines=22> */
.L_x_770:
[----:B------:R-:W-:Y:S05]  /*4690*/  BSYNC.RECONVERGENT B1 ;  /* 0x0000000000017941 */ /* 0x000fea0003800200 */
.L_x_769:
        /* <DEDUP_REMOVED lines=21> */
.L_x_772:
[----:B------:R-:W-:Y:S05]  /*47f0*/  BSYNC.RECONVERGENT B1 ;  /* 0x0000000000017941 */ /* 0x000fea0003800200 */
.L_x_771:
        /* <DEDUP_REMOVED lines=21> */
.L_x_774:
[----:B------:R-:W-:Y:S05]  /*4950*/  BSYNC.RECONVERGENT B1 ;  /* 0x0000000000017941 */ /* 0x000fea0003800200 */
.L_x_773:
        /* <DEDUP_REMOVED lines=21> */
.L_x_776:
[----:B------:R-:W-:Y:S05]  /*4ab0*/  BSYNC.RECONVERGENT B1 ;  /* 0x0000000000017941 */ /* 0x000fea0003800200 */
.L_x_775:
        /* <DEDUP_REMOVED lines=22> */
.L_x_778:
[----:B------:R-:W-:Y:S05]  /*4c20*/  BSYNC.RECONVERGENT B1 ;  /* 0x0000000000017941 */ /* 0x000fea0003800200 */
.L_x_777:
        /* <DEDUP_REMOVED lines=12> */
.L_x_780:
[----:B------:R-:W-:Y:S05]  /*4cf0*/  BSYNC.RECONVERGENT B1 ;  /* 0x0000000000017941 */ /* 0x000fea0003800200 */
.L_x_779:
        /* <DEDUP_REMOVED lines=31> */
.L_x_782:
[----:B------:R-:W-:Y:S05]  /*4ef0*/  BSYNC.RECONVERGENT B1 ;  /* 0x0000000000017941 */ /* 0x000fea0003800200 */
.L_x_781:
        /* <DEDUP_REMOVED lines=18> */
.L_x_784:
[----:B------:R-:W-:Y:S05]  /*5020*/  BSYNC.RECONVERGENT B1 ;  /* 0x0000000000017941 */ /* 0x000fea0003800200 */
.L_x_783:
        /* <DEDUP_REMOVED lines=18> */
.L_x_786:
[----:B------:R-:W-:Y:S05]  /*5150*/  BSYNC.RECONVERGENT B1 ;  /* 0x0000000000017941 */ /* 0x000fea0003800200 */
.L_x_785:
        /* <DEDUP_REMOVED lines=18> */
.L_x_788:
[----:B------:R-:W-:Y:S05]  /*5280*/  BSYNC.RECONVERGENT B1 ;  /* 0x0000000000017941 */ /* 0x000fea0003800200 */
.L_x_787:
        /* <DEDUP_REMOVED lines=18> */
.L_x_790:
[----:B------:R-:W-:Y:S05]  /*53b0*/  BSYNC.RECONVERGENT B1 ;  /* 0x0000000000017941 */ /* 0x000fea0003800200 */
.L_x_789:
        /* <DEDUP_REMOVED lines=18> */
.L_x_792:
[----:B------:R-:W-:Y:S05]  /*54e0*/  BSYNC.RECONVERGENT B1 ;  /* 0x0000000000017941 */ /* 0x000fea0003800200 */
.L_x_791:
        /* <DEDUP_REMOVED lines=17> */
.L_x_702:
[----:B------:R-:W-:Y:S05]  /*5600*/  BSYNC.RECONVERGENT B0 ;  /* 0x0000000000007941 */ /* 0x000fea0003800200 */
.L_x_669:
[----:B------:R-:W-:Y:S05]  /*5610*/  @P1 EXIT ;  /* 0x000000000000194d */ /* 0x000fea0003800000 */
[----:B0-----:R-:W0:Y:S01]  /*5620*/  LDC.64 R6, c[0x0][0x390] ;  /* 0x0000e400ff067b82 */ /* 0x001e220000000a00 */
[----:B------:R-:W-:Y:S02]  /*5630*/  IMAD.MOV.U32 R5, RZ, RZ, R4 ;  /* 0x000000ffff057224 */ /* 0x000fe400078e0004 */
[----:B------:R-:W-:-:S05]  /*5640*/  IMAD.MOV.U32 R4, RZ, RZ, R3 ;  /* 0x000000ffff047224 */ /* 0x000fca00078e0003 */
[----:B0-----:R-:W-:Y:S04]  /*5650*/  STG.E.64 desc[UR8][R6.64+0x8], R4 ;  /* 0x0000080406007986 */ /* 0x001fe8000c101b08 */
[----:B------:R-:W-:Y:S01]  /*5660*/  STG.E desc[UR8][R6.64], R2 ;  /* 0x0000000206007986 */ /* 0x000fe2000c101908 */
[----:B------:R-:W-:Y:S05]  /*5670*/  EXIT ;  /* 0x000000000000794d */ /* 0x000fea0003800000 */
.L_x_793:
        /* <DEDUP_REMOVED lines=16> */
.L_x_812:


//--------------------- .text._Z7minimumPjPbS_j   --------------------------
	.section	.text._Z7minimumPjPbS_j,"ax",@progbits
	.align	128
        .global         _Z7minimumPjPbS_j
        .type           _Z7minimumPjPbS_j,@function
        .size           _Z7minimumPjPbS_j,(.L_x_813 - _Z7minimumPjPbS_j)
        .other          _Z7minimumPjPbS_j,@"STO_CUDA_ENTRY STV_DEFAULT"
_Z7minimumPjPbS_j:
.text._Z7minimumPjPbS_j:
[----:B------:R-:W-:Y:S01]  /*0000*/  LDC R1, c[0x0][0x37c] ;  /* 0x0000df00ff017b82 */ /* 0x000fe20000000800 */
[----:B------:R-:W0:Y:S01]  /*0010*/  S2R R0, SR_CTAID.X ;  /* 0x0000000000007919 */ /* 0x000e220000002500 */
[----:B------:R-:W1:Y:S06]  /*0020*/  LDCU UR6, c[0x0][0x360] ;  /* 0x00006c00ff0677ac */ /* 0x000e6c0008000800 */
[----:B------:R-:W2:Y:S01]  /*0030*/  S2UR UR5, SR_CgaCtaId ;  /* 0x00000000000579c3 */ /* 0x000ea20000008800 */
[----:B------:R-:W3:Y:S01]  /*0040*/  S2R R2, SR_TID.X ;  /* 0x0000000000027919 */ /* 0x000ee20000002100 */
[----:B------:R-:W4:Y:S01]  /*0050*/  LDCU UR7, c[0x0][0x398] ;  /* 0x00007300ff0777ac */ /* 0x000f220008000800 */
[----:B------:R-:W-:Y:S01]  /*0060*/  UMOV UR4, 0x400 ;  /* 0x0000040000047882 */ /* 0x000fe20000000000 */
[----:B-1----:R-:W-:Y:S01]  /*0070*/  IMAD.U32 R14, RZ, RZ, UR6 ;  /* 0x00000006ff0e7e24 */ /* 0x002fe2000f8e00ff */
[----:B--2---:R-:W-:Y:S01]  /*0080*/  ULEA UR4, UR5, UR4, 0x18 ;  /* 0x0000000405047291 */ /* 0x004fe2000f8ec0ff */
[----:B0-----:R-:W-:-:S04]  /*0090*/  IMAD R3, R0, UR6, RZ ;  /* 0x0000000600037c24 */ /* 0x001fc8000f8e02ff */
[----:B---3--:R-:W-:Y:S01]  /*00a0*/  IMAD R3, R3, 0x2, R2 ;  /* 0x0000000203037824 */ /* 0x008fe200078e0202 */
[----:B------:R-:W-:-:S03]  /*00b0*/  LEA R13, R2, UR4, 0x2 ;  /* 0x00000004020d7c11 */ /* 0x000fc6000f8e10ff */
[----:B------:R-:W-:-:S05]  /*00c0*/  VIADD R12, R3, UR6 ;  /* 0x00000006030c7c36 */ /* 0x000fca0008000000 */
[----:B------:R-:W-:-:S04]  /*00d0*/  VIMNMX.U32 R4, PT, PT, R3, R12, !PT ;  /* 0x0000000c03047248 */ /* 0x000fc80007fe0000 */
[----:B----4-:R-:W-:Y:S01]  /*00e0*/  ISETP.GE.U32.AND P0, PT, R4, UR7, PT ;  /* 0x0000000704007c0c */ /* 0x010fe2000bf06070 */
[----:B------:R-:W-:-:S05]  /*00f0*/  IMAD.MOV.U32 R4, RZ, RZ, 0x5f5e0ff ;  /* 0x05f5e0ffff047424 */ /* 0x000fca00078e00ff */
[----:B------:R0:W-:Y:S07]  /*0100*/  STS [R13], R4 ;  /* 0x000000040d007388 */ /* 0x0001ee0000000800 */
[----:B------:R-:W-:Y:S05]  /*0110*/  @P0 EXIT ;  /* 0x000000000000094d */ /* 0x000fea0003800000 */
[----:B------:R-:W1:Y:S01]  /*0120*/  LDCU.64 UR4, c[0x0][0x388] ;  /* 0x00007100ff0477ac */ /* 0x000e620008000a00 */
[----:B------:R-:W2:Y:S01]  /*0130*/  LDCU.64 UR6, c[0x0][0x358] ;  /* 0x00006b00ff0677ac */ /* 0x000ea20008000a00 */
[----:B-1----:R-:W-:Y:S02]  /*0140*/  IADD3 R10, P1, PT, R12, UR4, RZ ;  /* 0x000000040c0a7c10 */ /* 0x002fe4000ff3e0ff */
[----:B------:R-:W-:-:S03]  /*0150*/  IADD3 R8, P0, PT, R3, UR4, RZ ;  /* 0x0000000403087c10 */ /* 0x000fc6000ff1e0ff */
[----:B------:R-:W-:Y:S02]  /*0160*/  IMAD.X R11, RZ, RZ, UR5, P1 ;  /* 0x00000005ff0b7e24 */ /* 0x000fe400088e06ff */
[----:B------:R-:W-:-:S03]  /*0170*/  IMAD.X R9, RZ, RZ, UR5, P0 ;  /* 0x00000005ff097e24 */ /* 0x000fc600080e06ff */
[----:B--2---:R-:W2:Y:S04]  /*0180*/  LDG.E.U8 R10, desc[UR6][R10.64] ;  /* 0x000000060a0a7981 */ /* 0x004ea8000c1e1100 */
[----:B------:R-:W3:Y:S01]  /*0190*/  LDG.E.U8 R8, desc[UR6][R8.64] ;  /* 0x0000000608087981 */ /* 0x000ee2000c1e1100 */
[----:B------:R-:W-:Y:S01]  /*01a0*/  IMAD.MOV.U32 R15, RZ, RZ, 0x5f5e0ff ;  /* 0x05f5e0ffff0f7424 */ /* 0x000fe200078e00ff */
[----:B--2---:R-:W-:Y:S02]  /*01b0*/  ISETP.NE.AND P1, PT, R10, RZ, PT ;  /* 0x000000ff0a00720c */ /* 0x004fe40003f25270 */
[----:B---3--:R-:W-:-:S11]  /*01c0*/  ISETP.NE.AND P0, PT, R8, RZ, PT ;  /* 0x000000ff0800720c */ /* 0x008fd60003f05270 */
[----:B------:R-:W1:Y:S08]  /*01d0*/  @P1 LDC.64 R6, c[0x0][0x380] ;  /* 0x0000e000ff061b82 */ /* 0x000e700000000a00 */
[----:B0-----:R-:W0:Y:S01]  /*01e0*/  @P0 LDC.64 R4, c[0x0][0x380] ;  /* 0x0000e000ff040b82 */ /* 0x001e220000000a00 */
[----:B-1----:R-:W-:-:S04]  /*01f0*/  @P1 IMAD.WIDE.U32 R6, R12, 0x4, R6 ;  /* 0x000000040c061825 */ /* 0x002fc800078e0006 */
[----:B------:R-:W-:Y:S02]  /*0200*/  IMAD.MOV.U32 R12, RZ, RZ, 0x5f5e0ff ;  /* 0x05f5e0ffff0c7424 */ /* 0x000fe400078e00ff */
[----:B0-----:R-:W-:-:S04]  /*0210*/  @P0 IMAD.WIDE.U32 R4, R3, 0x4, R4 ;  /* 0x0000000403040825 */ /* 0x001fc800078e0004 */
[----:B------:R-:W2:Y:S04]  /*0220*/  @P1 LDG.E R12, desc[UR6][R6.64] ;  /* 0x00000006060c1981 */ /* 0x000ea8000c1e1900 */
[----:B------:R-:W2:Y:S01]  /*0230*/  @P0 LDG.E R15, desc[UR6][R4.64] ;  /* 0x00000006040f0981 */ /* 0x000ea2000c1e1900 */
[----:B------:R-:W-:Y:S02]  /*0240*/  ISETP.GE.U32.AND P1, PT, R14, 0x2, PT ;  /* 0x000000020e00780c */ /* 0x000fe40003f26070 */
[----:B------:R-:W-:Y:S02]  /*0250*/  ISETP.NE.AND P0, PT, R2, RZ, PT ;  /* 0x000000ff0200720c */ /* 0x000fe40003f05270 */
[----:B--2---:R-:W-:-:S05]  /*0260*/  VIMNMX.U32 R12, PT, PT, R12, R15, PT ;  /* 0x0000000f0c0c7248 */ /* 0x004fca0003fe0000 */
[----:B------:R0:W-:Y:S01]  /*0270*/  STS [R13], R12 ;  /* 0x0000000c0d007388 */ /* 0x0001e20000000800 */
[----:B------:R-:W-:Y:S06]  /*0280*/  BAR.SYNC.DEFER_BLOCKING 0x0 ;  /* 0x0000000000007b1d */ /* 0x000fec0000010000 */
[----:B------:R-:W-:Y:S05]  /*0290*/  @!P1 BRA `(.L_x_794) ;  /* 0x00000000002c9947 */ /* 0x000fea0003800000 */
.L_x_795:
[----:B------:R-:W-:-:S04]  /*02a0*/  SHF.R.U32.HI R5, RZ, 0x1, R14 ;  /* 0x00000001ff057819 */ /* 0x000fc8000001160e */
[----:B------:R-:W-:-:S13]  /*02b0*/  ISETP.GE.U32.AND P1, PT, R2, R5, PT ;  /* 0x000000050200720c */ /* 0x000fda0003f26070 */
[----:B------:R-:W-:Y:S01]  /*02c0*/  @!P1 IMAD R4, R5, 0x4, R13 ;  /* 0x0000000405049824 */ /* 0x000fe200078e020d */
[----:B------:R-:W-:Y:S05]  /*02d0*/  @!P1 LDS R3, [R13] ;  /* 0x000000000d039984 */ /* 0x000fea0000000800 */
[----:B------:R-:W1:Y:S02]  /*02e0*/  @!P1 LDS R4, [R4] ;  /* 0x0000000004049984 */ /* 0x000e640000000800 */
[----:B-1----:R-:W-:-:S05]  /*02f0*/  @!P1 VIMNMX.U32 R6, PT, PT, R3, R4, PT ;  /* 0x0000000403069248 */ /* 0x002fca0003fe0000 */
[----:B------:R1:W-:Y:S01]  /*0300*/  @!P1 STS [R13], R6 ;  /* 0x000000060d009388 */ /* 0x0003e20000000800 */
[----:B------:R-:W-:Y:S01]  /*0310*/  BAR.SYNC.DEFER_BLOCKING 0x0 ;  /* 0x0000000000007b1d */ /* 0x000fe20000010000 */
[----:B------:R-:W-:Y:S01]  /*0320*/  ISETP.GT.U32.AND P1, PT, R14, 0x3, PT ;  /* 0x000000030e00780c */ /* 0x000fe20003f24070 */
[----:B------:R-:W-:-:S12]  /*0330*/  IMAD.MOV.U32 R14, RZ, RZ, R5 ;  /* 0x000000ffff0e7224 */ /* 0x000fd800078e0005 */
[----:B-1----:R-:W-:Y:S05]  /*0340*/  @P1 BRA `(.L_x_795) ;  /* 0xfffffffc00d41947 */ /* 0x002fea000383ffff */
.L_x_794:
[----:B------:R-:W-:Y:S05]  /*0350*/  @P0 EXIT ;  /* 0x000000000000094d */ /* 0x000fea0003800000 */
[----:B------:R-:W1:Y:S01]  /*0360*/  S2UR UR5, SR_CgaCtaId ;  /* 0x00000000000579c3 */ /* 0x000e620000008800 */
[----:B------:R-:W-:-:S07]  /*0370*/  UMOV UR4, 0x400 ;  /* 0x0000040000047882 */ /* 0x000fce0000000000 */
[----:B------:R-:W2:Y:S01]  /*0380*/  LDC.64 R2, c[0x0][0x390] ;  /* 0x0000e400ff027b82 */ /* 0x000ea20000000a00 */
[----:B-1----:R-:W-:Y:S01]  /*0390*/  ULEA UR4, UR5, UR4, 0x18 ;  /* 0x0000000405047291 */ /* 0x002fe2000f8ec0ff */
[----:B--2---:R-:W-:-:S08]  /*03a0*/  IMAD.WIDE.U32 R2, R0, 0x4, R2 ;  /* 0x0000000400027825 */ /* 0x004fd000078e0002 */
[----:B------:R-:W1:Y:S04]  /*03b0*/  LDS R5, [UR4] ;  /* 0x00000004ff057984 */ /* 0x000e680008000800 */
[----:B-1----:R-:W-:Y:S01]  /*03c0*/  STG.E desc[UR6][R2.64], R5 ;  /* 0x0000000502007986 */ /* 0x002fe2000c101906 */
[----:B------:R-:W-:Y:S05]  /*03d0*/  EXIT ;  /* 0x000000000000794d */ /* 0x000fea0003800000 */
.L_x_796:
        /* <DEDUP_REMOVED lines=10> */
.L_x_813:


//--------------------- .text._Z6updatePjPbS0_S_j --------------------------
	.section	.text._Z6updatePjPbS0_S_j,"ax",@progbits
	.align	128
        .global         _Z6updatePjPbS0_S_j
        .type           _Z6updatePjPbS0_S_j,@function
        .size           _Z6updatePjPbS0_S_j,(.L_x_814 - _Z6updatePjPbS0_S_j)
        .other          _Z6updatePjPbS0_S_j,@"STO_CUDA_ENTRY STV_DEFAULT"
_Z6updatePjPbS0_S_j:
.text._Z6updatePjPbS0_S_j:
[----:B------:R-:W-:Y:S01]  /*0000*/  LDC R1, c[0x0][0x37c] ;  /* 0x0000df00ff017b82 */ /* 0x000fe20000000800 */
[----:B------:R-:W0:Y:S07]  /*0010*/  S2R R0, SR_TID.X ;  /* 0x0000000000007919 */ /* 0x000e2e0000002100 */
[----:B------:R-:W0:Y:S01]  /*0020*/  S2UR UR4, SR_CTAID.X ;  /* 0x00000000000479c3 */ /* 0x000e220000002500 */
[----:B------:R-:W1:Y:S07]  /*0030*/  LDCU UR5, c[0x0][0x3a0] ;  /* 0x00007400ff0577ac */ /* 0x000e6e0008000800 */
[----:B------:R-:W0:Y:S02]  /*0040*/  LDC R9, c[0x0][0x360] ;  /* 0x0000d800ff097b82 */ /* 0x000e240000000800 */
[----:B0-----:R-:W-:-:S05]  /*0050*/  IMAD R9, R9, UR4, R0 ;  /* 0x0000000409097c24 */ /* 0x001fca000f8e0200 */
[----:B-1----:R-:W-:-:S13]  /*0060*/  ISETP.GE.U32.AND P0, PT, R9, UR5, PT ;  /* 0x0000000509007c0c */ /* 0x002fda000bf06070 */
[----:B------:R-:W-:Y:S05]  /*0070*/  @P0 EXIT ;  /* 0x000000000000094d */ /* 0x000fea0003800000 */
[----:B------:R-:W0:Y:S01]  /*0080*/  LDC.64 R4, c[0x0][0x380] ;  /* 0x0000e000ff047b82 */ /* 0x000e220000000a00 */
[----:B------:R-:W1:Y:S01]  /*0090*/  LDCU.64 UR6, c[0x0][0x388] ;  /* 0x00007100ff0677ac */ /* 0x000e620008000a00 */
[----:B------:R-:W2:Y:S06]  /*00a0*/  LDCU.64 UR4, c[0x0][0x358] ;  /* 0x00006b00ff0477ac */ /* 0x000eac0008000a00 */
[----:B------:R-:W3:Y:S01]  /*00b0*/  LDC.64 R6, c[0x0][0x398] ;  /* 0x0000e600ff067b82 */ /* 0x000ee20000000a00 */
[----:B-1----:R-:W-:-:S05]  /*00c0*/  IADD3 R2, P0, PT, R9, UR6, RZ ;  /* 0x0000000609027c10 */ /* 0x002fca000ff1e0ff */
[----:B------:R-:W-:Y:S02]  /*00d0*/  IMAD.X R3, RZ, RZ, UR7, P0 ;  /* 0x00000007ff037e24 */ /* 0x000fe400080e06ff */
[----:B0-----:R-:W-:-:S03]  /*00e0*/  IMAD.WIDE.U32 R4, R9, 0x4, R4 ;  /* 0x0000000409047825 */ /* 0x001fc600078e0004 */
[----:B--2---:R0:W-:Y:S04]  /*00f0*/  STG.E.U8 desc[UR4][R2.64], RZ ;  /* 0x000000ff02007986 */ /* 0x0041e8000c101104 */
[----:B------:R-:W2:Y:S04]  /*0100*/  LDG.E R4, desc[UR4][R4.64] ;  /* 0x0000000404047981 */ /* 0x000ea8000c1e1900 */
[----:B---3--:R-:W2:Y:S02]  /*0110*/  LDG.E R7, desc[UR4][R6.64] ;  /* 0x0000000406077981 */ /* 0x008ea4000c1e1900 */
[----:B--2---:R-:W-:-:S13]  /*0120*/  ISETP.NE.AND P0, PT, R4, R7, PT ;  /* 0x000000070400720c */ /* 0x004fda0003f05270 */
[----:B0-----:R-:W-:Y:S05]  /*0130*/  @P0 EXIT ;  /* 0x000000000000094d */ /* 0x001fea0003800000 */
[----:B------:R-:W0:Y:S01]  /*0140*/  LDCU.64 UR6, c[0x0][0x390] ;  /* 0x00007200ff0677ac */ /* 0x000e220008000a00 */
[----:B------:R-:W-:Y:S01]  /*0150*/  HFMA2 R0, -RZ, RZ, 0, 5.9604644775390625e-08 ;  /* 0x00000001ff007431 */ /* 0x000fe200000001ff */
[----:B0-----:R-:W-:-:S05]  /*0160*/  IADD3 R4, P0, PT, R9, UR6, RZ ;  /* 0x0000000609047c10 */ /* 0x001fca000ff1e0ff */
[----:B------:R-:W-:-:S05]  /*0170*/  IMAD.X R5, RZ, RZ, UR7, P0 ;  /* 0x00000007ff057e24 */ /* 0x000fca00080e06ff */
[----:B------:R-:W-:Y:S04]  /*0180*/  STG.E.U8 desc[UR4][R4.64], RZ ;  /* 0x000000ff04007986 */ /* 0x000fe8000c101104 */
[----:B------:R-:W-:Y:S01]  /*0190*/  STG.E.U8 desc[UR4][R2.64], R0 ;  /* 0x0000000002007986 */ /* 0x000fe2000c101104 */
[----:B------:R-:W-:Y:S05]  /*01a0*/  EXIT ;  /* 0x000000000000794d */ /* 0x000fea0003800000 */
.L_x_797:
        /* <DEDUP_REMOVED lines=13> */
.L_x_814:


//--------------------- .text._Z7relax_fPjPbS0_S_S_P4Nodej --------------------------
	.section	.text._Z7relax_fPjPbS0_S_S_P4Nodej,"ax",@progbits
	.align	128
        .global         _Z7relax_fPjPbS0_S_S_P4Nodej
        .type           _Z7relax_fPjPbS0_S_S_P4Nodej,@function
        .size           _Z7relax_fPjPbS0_S_S_P4Nodej,(.L_x_815 - _Z7relax_fPjPbS0_S_S_P4Nodej)
        .other          _Z7relax_fPjPbS0_S_S_P4Nodej,@"STO_CUDA_ENTRY STV_DEFAULT"
_Z7relax_fPjPbS0_S_S_P4Nodej:
.text._Z7relax_fPjPbS0_S_S_P4Nodej:
        /* <DEDUP_REMOVED lines=8> */
[----:B------:R-:W0:Y:S01]  /*0080*/  LDCU.64 UR6, c[0x0][0x390] ;  /* 0x00007200ff0677ac */ /* 0x000e220008000a00 */
[----:B------:R-:W1:Y:S01]  /*0090*/  LDCU.64 UR4, c[0x0][0x358] ;  /* 0x00006b00ff0477ac */ /* 0x000e620008000a00 */
[----:B0-----:R-:W-:-:S05]  /*00a0*/  IADD3 R2, P0, PT, R13, UR6, RZ ;  /* 0x000000060d027c10 */ /* 0x001fca000ff1e0ff */
[----:B------:R-:W-:-:S05]  /*00b0*/  IMAD.X R3, RZ, RZ, UR7, P0 ;  /* 0x00000007ff037e24 */ /* 0x000fca00080e06ff */
[----:B-1----:R-:W2:Y:S02]  /*00c0*/  LDG.E.U8 R2, desc[UR4][R2.64] ;  /* 0x0000000402027981 */ /* 0x002ea4000c1e1100 */
[----:B--2---:R-:W-:-:S13]  /*00d0*/  ISETP.NE.AND P0, PT, R2, RZ, PT ;  /* 0x000000ff0200720c */ /* 0x004fda0003f05270 */
[----:B------:R-:W-:Y:S05]  /*00e0*/  @!P0 EXIT ;  /* 0x000000000000894d */ /* 0x000fea0003800000 */
[----:B------:R-:W0:Y:S02]  /*00f0*/  LDC.64 R2, c[0x0][0x3a8] ;  /* 0x0000ea00ff027b82 */ /* 0x000e240000000a00 */
[----:B0-----:R-:W-:-:S05]  /*0100*/  IMAD.WIDE.U32 R2, R13, 0x8, R2 ;  /* 0x000000080d027825 */ /* 0x001fca00078e0002 */
[----:B------:R-:W2:Y:S04]  /*0110*/  LDG.E R0, desc[UR4][R2.64] ;  /* 0x0000000402007981 */ /* 0x000ea8000c1e1900 */
[----:B------:R-:W2:Y:S02]  /*0120*/  LDG.E R15, desc[UR4][R2.64+0x4] ;  /* 0x00000404020f7981 */ /* 0x000ea4000c1e1900 */
[----:B--2---:R-:W-:-:S05]  /*0130*/  IMAD.IADD R5, R0, 0x1, R15 ;  /* 0x0000000100057824 */ /* 0x004fca00078e020f */
[----:B------:R-:W-:-:S13]  /*0140*/  ISETP.GE.U32.AND P0, PT, R0, R5, PT ;  /* 0x000000050000720c */ /* 0x000fda0003f06070 */
[----:B------:R-:W-:Y:S05]  /*0150*/  @P0 EXIT ;  /* 0x000000000000094d */ /* 0x000fea0003800000 */
[----:B------:R-:W0:Y:S01]  /*0160*/  LDC.64 R10, c[0x0][0x380] ;  /* 0x0000e000ff0a7b82 */ /* 0x000e220000000a00 */
[----:B------:R-:W-:Y:S01]  /*0170*/  MOV R17, R15 ;  /* 0x0000000f00117202 */ /* 0x000fe20000000f00 */
[----:B------:R-:W-:Y:S01]  /*0180*/  IMAD.MOV.U32 R19, RZ, RZ, R0 ;  /* 0x000000ffff137224 */ /* 0x000fe200078e0000 */
[----:B------:R-:W1:Y:S05]  /*0190*/  LDCU.64 UR6, c[0x0][0x388] ;  /* 0x00007100ff0677ac */ /* 0x000e6a0008000a00 */
[----:B------:R-:W2:Y:S08]  /*01a0*/  LDC.64 R8, c[0x0][0x380] ;  /* 0x0000e000ff087b82 */ /* 0x000eb00000000a00 */
[----:B------:R-:W3:Y:S08]  /*01b0*/  LDC.64 R6, c[0x0][0x398] ;  /* 0x0000e600ff067b82 */ /* 0x000ef00000000a00 */
[----:B------:R-:W4:Y:S01]  /*01c0*/  LDC.64 R4, c[0x0][0x3a0] ;  /* 0x0000e800ff047b82 */ /* 0x000f220000000a00 */
[----:B01----:R-:W-:-:S07]  /*01d0*/  IMAD.WIDE.U32 R10, R13, 0x4, R10 ;  /* 0x000000040d0a7825 */ /* 0x003fce00078e000a */
.L_x_800:
[----:B---3--:R-:W-:-:S06]  /*01e0*/  IMAD.WIDE R12, R19, 0x4, R6 ;  /* 0x00000004130c7825 */ /* 0x008fcc00078e0206 */
[----:B------:R-:W3:Y:S02]  /*01f0*/  LDG.E R13, desc[UR4][R12.64] ;  /* 0x000000040c0d7981 */ /* 0x000ee4000c1e1900 */
[----:B---3--:R-:W-:-:S04]  /*0200*/  IADD3 R14, P0, PT, R13, UR6, RZ ;  /* 0x000000060d0e7c10 */ /* 0x008fc8000ff1e0ff */
[----:B------:R-:W-:-:S05]  /*0210*/  IADD3.X R15, PT, PT, RZ, UR7, RZ, P0, !PT ;  /* 0x00000007ff0f7c10 */ /* 0x000fca00087fe4ff */
[----:B------:R-:W3:Y:S01]  /*0220*/  LDG.E.U8 R14, desc[UR4][R14.64] ;  /* 0x000000040e0e7981 */ /* 0x000ee2000c1e1100 */
[----:B------:R-:W-:Y:S01]  /*0230*/  BSSY.RECONVERGENT B0, `(.L_x_798) ;  /* 0x000000b000007945 */ /* 0x000fe20003800200 */
[----:B---3--:R-:W-:-:S13]  /*0240*/  ISETP.NE.AND P0, PT, R14, RZ, PT ;  /* 0x000000ff0e00720c */ /* 0x008fda0003f05270 */
[----:B------:R-:W-:Y:S05]  /*0250*/  @!P0 BRA `(.L_x_799) ;  /* 0x0000000000208947 */ /* 0x000fea0003800000 */
[----:B----4-:R-:W-:Y:S01]  /*0260*/  IMAD.WIDE R14, R19, 0x4, R4 ;  /* 0x00000004130e7825 */ /* 0x010fe200078e0204 */
[----:B------:R-:W3:Y:S05]  /*0270*/  LDG.E R0, desc[UR4][R10.64] ;  /* 0x000000040a007981 */ /* 0x000eea000c1e1900 */
[----:B------:R-:W3:Y:S01]  /*0280*/  LDG.E R15, desc[UR4][R14.64] ;  /* 0x000000040e0f7981 */ /* 0x000ee2000c1e1900 */
[----:B--2---:R-:W-:-:S04]  /*0290*/  IMAD.WIDE.U32 R12, R13, 0x4, R8 ;  /* 0x000000040d0c7825 */ /* 0x004fc800078e0008 */
[----:B---3--:R-:W-:-:S05]  /*02a0*/  IMAD.IADD R21, R0, 0x1, R15 ;  /* 0x0000000100157824 */ /* 0x008fca00078e020f */
[----:B------:R0:W-:Y:S04]  /*02b0*/  REDG.E.MIN.STRONG.GPU desc[UR4][R12.64], R21 ;  /* 0x000000150c00798e */ /* 0x0001e8000c92e104 */
[----:B------:R0:W5:Y:S04]  /*02c0*/  LDG.E R0, desc[UR4][R2.64] ;  /* 0x0000000402007981 */ /* 0x000168000c1e1900 */
[----:B------:R0:W5:Y:S02]  /*02d0*/  LDG.E R17, desc[UR4][R2.64+0x4] ;  /* 0x0000040402117981 */ /* 0x000164000c1e1900 */
.L_x_799:
[----:B------:R-:W-:Y:S05]  /*02e0*/  BSYNC.RECONVERGENT B0 ;  /* 0x0000000000007941 */ /* 0x000fea0003800200 */
.L_x_798:
[----:B------:R-:W-:Y:S02]  /*02f0*/  IADD3 R19, PT, PT, R19, 0x1, RZ ;  /* 0x0000000113137810 */ /* 0x000fe40007ffe0ff */
[----:B0----5:R-:W-:-:S04]  /*0300*/  IADD3 R12, PT, PT, R0, R17, RZ ;  /* 0x00000011000c7210 */ /* 0x021fc80007ffe0ff */
[----:B------:R-:W-:-:S13]  /*0310*/  ISETP.GE.U32.AND P0, PT, R19, R12, PT ;  /* 0x0000000c1300720c */ /* 0x000fda0003f06070 */
[----:B------:R-:W-:Y:S05]  /*0320*/  @!P0 BRA `(.L_x_800) ;  /* 0xfffffffc00ac8947 */ /* 0x000fea000383ffff */
[----:B------:R-:W-:Y:S05]  /*0330*/  EXIT ;  /* 0x000000000000794d */ /* 0x000fea0003800000 */
.L_x_801:
        /* <DEDUP_REMOVED lines=12> */
.L_x_815:


//--------------------- .text._Z9intializePjPbS0_j --------------------------
	.section	.text._Z9intializePjPbS0_j,"ax",@progbits
	.align	128
        .global         _Z9intializePjPbS0_j
        .type           _Z9intializePjPbS0_j,@function
        .size           _Z9intializePjPbS0_j,(.L_x_816 - _Z9intializePjPbS0_j)
        .other          _Z9intializePjPbS0_j,@"STO_CUDA_ENTRY STV_DEFAULT"
_Z9intializePjPbS0_j:
.text._Z9intializePjPbS0_j:
[----:B------:R-:W-:Y:S01]  /*0000*/  LDC R1, c[0x0][0x37c] ;  /* 0x0000df00ff017b82 */ /* 0x000fe20000000800 */
[----:B------:R-:W0:Y:S07]  /*0010*/  S2R R0, SR_TID.X ;  /* 0x0000000000007919 */ /* 0x000e2e0000002100 */
[----:B------:R-:W0:Y:S01]  /*0020*/  S2UR UR4, SR_CTAID.X ;  /* 0x00000000000479c3 */ /* 0x000e220000002500 */
[----:B------:R-:W1:Y:S07]  /*0030*/  LDCU UR5, c[0x0][0x398] ;  /* 0x00007300ff0577ac */ /* 0x000e6e0008000800 */
[----:B------:R-:W0:Y:S02]  /*0040*/  LDC R5, c[0x0][0x360] ;  /* 0x0000d800ff057b82 */ /* 0x000e240000000800 */
[----:B0-----:R-:W-:-:S05]  /*0050*/  IMAD R5, R5, UR4, R0 ;  /* 0x0000000405057c24 */ /* 0x001fca000f8e0200 */
[C---:B-1----:R-:W-:Y:S01]  /*0060*/  ISETP.GE.U32.AND P0, PT, R5.reuse, UR5, PT ;  /* 0x0000000505007c0c */ /* 0x042fe2000bf06070 */
[----:B------:R-:W0:Y:S03]  /*0070*/  LDCU.64 UR4, c[0x0][0x358] ;  /* 0x00006b00ff0477ac */ /* 0x000e260008000a00 */
[----:B------:R-:W-:-:S13]  /*0080*/  ISETP.EQ.OR P0, PT, R5, RZ, P0 ;  /* 0x000000ff0500720c */ /* 0x000fda0000702670 */
[----:B------:R-:W-:Y:S05]  /*0090*/  @P0 BRA `(.L_x_802) ;  /* 0x0000000000380947 */ /* 0x000fea0003800000 */
[----:B------:R-:W1:Y:S01]  /*00a0*/  LDC.64 R2, c[0x0][0x380] ;  /* 0x0000e000ff027b82 */ /* 0x000e620000000a00 */
[----:B------:R-:W2:Y:S01]  /*00b0*/  LDCU.64 UR6, c[0x0][0x390] ;  /* 0x00007200ff0677ac */ /* 0x000ea20008000a00 */
[----:B------:R-:W-:Y:S02]  /*00c0*/  IMAD.MOV.U32 R7, RZ, RZ, 0x5f5e0ff ;  /* 0x05f5e0ffff077424 */ /* 0x000fe400078e00ff */
[----:B------:R-:W-:Y:S01]  /*00d0*/  IMAD.MOV.U32 R0, RZ, RZ, 0x1 ;  /* 0x00000001ff007424 */ /* 0x000fe200078e00ff */
[----:B------:R-:W3:Y:S01]  /*00e0*/  LDCU.64 UR8, c[0x0][0x388] ;  /* 0x00007100ff0877ac */ /* 0x000ee20008000a00 */
[C---:B--2---:R-:W-:Y:S02]  /*00f0*/  IADD3 R8, P0, PT, R5.reuse, UR6, RZ ;  /* 0x0000000605087c10 */ /* 0x044fe4000ff1e0ff */
[C---:B---3--:R-:W-:Y:S01]  /*0100*/  IADD3 R4, P1, PT, R5.reuse, UR8, RZ ;  /* 0x0000000805047c10 */ /* 0x048fe2000ff3e0ff */
[----:B-1----:R-:W-:Y:S01]  /*0110*/  IMAD.WIDE.U32 R2, R5, 0x4, R2 ;  /* 0x0000000405027825 */ /* 0x002fe200078e0002 */
[----:B------:R-:W-:-:S03]  /*0120*/  IADD3.X R9, PT, PT, RZ, UR7, RZ, P0, !PT ;  /* 0x00000007ff097c10 */ /* 0x000fc600087fe4ff */
[----:B------:R-:W-:Y:S01]  /*0130*/  IMAD.X R5, RZ, RZ, UR9, P1 ;  /* 0x00000009ff057e24 */ /* 0x000fe200088e06ff */
[----:B0-----:R-:W-:Y:S04]  /*0140*/  STG.E desc[UR4][R2.64], R7 ;  /* 0x0000000702007986 */ /* 0x001fe8000c101904 */
[----:B------:R-:W-:Y:S04]  /*0150*/  STG.E.U8 desc[UR4][R8.64], RZ ;  /* 0x000000ff08007986 */ /* 0x000fe8000c101104 */
[----:B------:R-:W-:Y:S01]  /*0160*/  STG.E.U8 desc[UR4][R4.64], R0 ;  /* 0x0000000004007986 */ /* 0x000fe2000c101104 */
[----:B------:R-:W-:Y:S05]  /*0170*/  EXIT ;  /* 0x000000000000794d */ /* 0x000fea0003800000 */
.L_x_802:
[----:B------:R-:W-:-:S13]  /*0180*/  ISETP.NE.AND P0, PT, R5, RZ, PT ;  /* 0x000000ff0500720c */ /* 0x000fda0003f05270 */
[----:B0-----:R-:W-:Y:S05]  /*0190*/  @P0 EXIT ;  /* 0x000000000000094d */ /* 0x001fea0003800000 */
[----:B------:R-:W0:Y:S01]  /*01a0*/  LDC.64 R4, c[0x0][0x380] ;  /* 0x0000e000ff047b82 */ /* 0x000e220000000a00 */
[----:B------:R-:W-:-:S07]  /*01b0*/  HFMA2 R0, -RZ, RZ, 0, 5.9604644775390625e-08 ;  /* 0x00000001ff007431 */ /* 0x000fce00000001ff */
[----:B------:R-:W1:Y:S08]  /*01c0*/  LDC.64 R2, c[0x0][0x390] ;  /* 0x0000e400ff027b82 */ /* 0x000e700000000a00 */
[----:B------:R-:W2:Y:S01]  /*01d0*/  LDC.64 R6, c[0x0][0x388] ;  /* 0x0000e200ff067b82 */ /* 0x000ea20000000a00 */
[----:B0-----:R-:W-:Y:S04]  /*01e0*/  STG.E desc[UR4][R4.64], RZ ;  /* 0x000000ff04007986 */ /* 0x001fe8000c101904 */
[----:B-1----:R-:W-:Y:S04]  /*01f0*/  STG.E.U8 desc[UR4][R2.64], R0 ;  /* 0x0000000002007986 */ /* 0x002fe8000c101104 */
[----:B--2---:R-:W-:Y:S01]  /*0200*/  STG.E.U8 desc[UR4][R6.64], RZ ;  /* 0x000000ff06007986 */ /* 0x004fe2000c101104 */
[----:B------:R-:W-:Y:S05]  /*0210*/  EXIT ;  /* 0x000000000000794d */ /* 0x000fea0003800000 */
.L_x_803:
        /* <DEDUP_REMOVED lines=14> */
.L_x_816:


//--------------------- .nv.shared._ZN3cub18CUB_300001_SM_10006detail11EmptyKernelIvEEvv --------------------------
	.section	.nv.shared._ZN3cub18CUB_300001_SM_10006detail11EmptyKernelIvEEvv,"aw",@nobits
	.sectionflags	@""
	.align	16
	.zero		1024


//--------------------- .nv.shared.reserved.0     --------------------------
	.section	.nv.shared.reserved.0,"aw",@nobits
	.weak		__nv_reservedSMEM_offset_0_alias
	.size		__nv_reservedSMEM_offset_0_alias, 0, 64
	.other		__nv_reservedSMEM_offset_0_alias,@"STO_CUDA_RESERVED_SHARED STV_DEFAULT"
__nv_reservedSMEM_offset_0_alias:
	.zero		0
	.zero		64


//--------------------- .nv.global                --------------------------
	.section	.nv.global,"aw",@nobits
.nv.global:
	.type		_ZN34_INTERNAL_e8adafc6_4_k_cu_71c6acb66thrust24THRUST_300001_SM_1000_NS12placeholders2_8E,@object
	.size		_ZN34_INTERNAL_e8adafc6_4_k_cu_71c6acb66thrust24THRUST_300001_SM_1000_NS12placeholders2_8E,(_ZN34_INTERNAL_e8adafc6_4_k_cu_71c6acb64cuda3std3__436_GLOBAL__N__e8adafc6_4_k_cu_71c6acb66ignoreE - _ZN34_INTERNAL_e8adafc6_4_k_cu_71c6acb66thrust24THRUST_300001_SM_1000_NS12placeholders2_8E)
_ZN34_INTERNAL_e8adafc6_4_k_cu_71c6acb66thrust24THRUST_300001_SM_1000_NS12placeholders2_8E:
	.zero		1
	.type		_ZN34_INTERNAL_e8adafc6_4_k_cu_71c6acb64cuda3std3__436_GLOBAL__N__e8adafc6_4_k_cu_71c6acb66ignoreE,@object
	.size		_ZN34_INTERNAL_e8adafc6_4_k_cu_71c6acb64cuda3std3__436_GLOBAL__N__e8adafc6_4_k_cu_71c6acb66ignoreE,(_ZN34_INTERNAL_e8adafc6_4_k_cu_71c6acb64cuda3std6ranges3__45__cpo4dataE - _ZN34_INTERNAL_e8adafc6_4_k_cu_71c6acb64cuda3std3__436_GLOBAL__N__e8adafc6_4_k_cu_71c6acb66ignoreE)
_ZN34_INTERNAL_e8adafc6_4_k_cu_71c6acb64cuda3std3__436_GLOBAL__N__e8adafc6_4_k_cu_71c6acb66ignoreE:
	.zero		1
	.type		_ZN34_INTERNAL_e8adafc6_4_k_cu_71c6acb64cuda3std6ranges3__45__cpo4dataE,@object
	.size		_ZN34_INTERNAL_e8adafc6_4_k_cu_71c6acb64cuda3std6ranges3__45__cpo4dataE,(_ZN34_INTERNAL_e8adafc6_4_k_cu_71c6acb66thrust24THRUST_300001_SM_1000_NS6system3cpp3parE - _ZN34_INTERNAL_e8adafc6_4_k_cu_71c6acb64cuda3std6ranges3__45__cpo4dataE)
_ZN34_INTERNAL_e8adafc6_4_k_cu_71c6acb64cuda3std6ranges3__45__cpo4dataE:
	.zero		1
	.type		_ZN34_INTERNAL_e8adafc6_4_k_cu_71c6acb66thrust24THRUST_300001_SM_1000_NS6system3cpp3parE,@object
	.size		_ZN34_INTERNAL_e8adafc6_4_k_cu_71c6acb66thrust24THRUST_300001_SM_1000_NS6system3cpp3parE,(_ZN34_INTERNAL_e8adafc6_4_k_cu_71c6acb64cuda3std3__45__cpo5beginE - _ZN34_INTERNAL_e8adafc6_4_k_cu_71c6acb66thrust24THRUST_300001_SM_1000_NS6system3cpp3parE)
_ZN34_INTERNAL_e8adafc6_4_k_cu_71c6acb66thrust24THRUST_300001_SM_1000_NS6system3cpp3parE:
	.zero		1
	.type		_ZN34_INTERNAL_e8adafc6_4_k_cu_71c6acb64cuda3std3__45__cpo5beginE,@object
	.size		_ZN34_INTERNAL_e8adafc6_4_k_cu_71c6acb64cuda3std3__45__cpo5beginE,(_ZN34_INTERNAL_e8adafc6_4_k_cu_71c6acb64cuda3std6ranges3__45__cpo5beginE - _ZN34_INTERNAL_e8adafc6_4_k_cu_71c6acb64cuda3std3__45__cpo5beginE)
_ZN34_INTERNAL_e8adafc6_4_k_cu_71c6acb64cuda3std3__45__cpo5beginE:
	.zero		1
	.type		_ZN34_INTERNAL_e8adafc6_4_k_cu_71c6acb64cuda3std6ranges3__45__cpo5beginE,@object
	.size		_ZN34_INTERNAL_e8adafc6_4_k_cu_71c6acb64cuda3std6ranges3__45__cpo5beginE,(_ZN34_INTERNAL_e8adafc6_4_k_cu_71c6acb66thrust24THRUST_300001_SM_1000_NS6deviceE - _ZN34_INTERNAL_e8adafc6_4_k_cu_71c6acb64cuda3std6ranges3__45__cpo5beginE)
_ZN34_INTERNAL_e8adafc6_4_k_cu_71c6acb64cuda3std6ranges3__45__cpo5beginE:
	.zero		1
	.type		_ZN34_INTERNAL_e8adafc6_4_k_cu_71c6acb66thrust24THRUST_300001_SM_1000_NS6deviceE,@object
	.size		_ZN34_INTERNAL_e8adafc6_4_k_cu_71c6acb66thrust24THRUST_300001_SM_1000_NS6deviceE,(_ZN34_INTERNAL_e8adafc6_4_k_cu_71c6acb64cuda3std3__47nulloptE - _ZN34_INTERNAL_e8adafc6_4_k_cu_71c6acb66thrust24THRUST_300001_SM_1000_NS6deviceE)
_ZN34_INTERNAL_e8adafc6_4_k_cu_71c6acb66thrust24THRUST_300001_SM_1000_NS6deviceE:
	.zero		1
	.type		_ZN34_INTERNAL_e8adafc6_4_k_cu_71c6acb64cuda3std3__47nulloptE,@object
	.size		_ZN34_INTERNAL_e8adafc6_4_k_cu_71c6acb64cuda3std3__47nulloptE,(_ZN34_INTERNAL_e8adafc6_4_k_cu_71c6acb64cuda3std6ranges3__45__cpo8distanceE - _ZN34_INTERNAL_e8adafc6_4_k_cu_71c6acb64cuda3std3__47nulloptE)
_ZN34_INTERNAL_e8adafc6_4_k_cu_71c6acb64cuda3std3__47nulloptE:
	.zero		1
	.type		_ZN34_INTERNAL_e8adafc6_4_k_cu_71c6acb64cuda3std6ranges3__45__cpo8distanceE,@object
	.size		_ZN34_INTERNAL_e8adafc6_4_k_cu_71c6acb64cuda3std6ranges3__45__cpo8distanceE,(_ZN34_INTERNAL_e8adafc6_4_k_cu_71c6acb66thrust24THRUST_300001_SM_1000_NS12placeholders2_4E - _ZN34_INTERNAL_e8adafc6_4_k_cu_71c6acb64cuda3std6ranges3__45__cpo8distanceE)
_ZN34_INTERNAL_e8adafc6_4_k_cu_71c6acb64cuda3std6ranges3__45__cpo8distanceE:
	.zero		1
	.type		_ZN34_INTERNAL_e8adafc6_4_k_cu_71c6acb66thrust24THRUST_300001_SM_1000_NS12placeholders2_4E,@object
	.size		_ZN34_INTERNAL_e8adafc6_4_k_cu_71c6acb66thrust24THRUST_300001_SM_1000_NS12placeholders2_4E,(_ZN34_INTERNAL_e8adafc6_4_k_cu_71c6acb64cuda3std3__45__cpo6rbeginE - _ZN34_INTERNAL_e8adafc6_4_k_cu_71c6acb66thrust24THRUST_300001_SM_1000_NS12placeholders2_4E)
_ZN34_INTERNAL_e8adafc6_4_k_cu_71c6acb66thrust24THRUST_300001_SM_1000_NS12placeholders2_4E:
	.zero		1
	.type		_ZN34_INTERNAL_e8adafc6_4_k_cu_71c6acb64cuda3std3__45__cpo6rbeginE,@object
	.size		_ZN34_INTERNAL_e8adafc6_4_k_cu_71c6acb64cuda3std3__45__cpo6rbeginE,(_ZN34_INTERNAL_e8adafc6_4_k_cu_71c6acb64cuda3std6ranges3__45__cpo7advanceE - _ZN34_INTERNAL_e8adafc6_4_k_cu_71c6acb64cuda3std3__45__cpo6rbeginE)
_ZN34_INTERNAL_e8adafc6_4_k_cu_71c6acb64cuda3std3__45__cpo6rbeginE:
	.zero		1
	.type		_ZN34_INTERNAL_e8adafc6_4_k_cu_71c6acb64cuda3std6ranges3__45__cpo7advanceE,@object
	.size		_ZN34_INTERNAL_e8adafc6_4_k_cu_71c6acb64cuda3std6ranges3__45__cpo7advanceE,(_ZN34_INTERNAL_e8adafc6_4_k_cu_71c6acb66thrust24THRUST_300001_SM_1000_NS12placeholders3_10E - _ZN34_INTERNAL_e8adafc6_4_k_cu_71c6acb64cuda3std6ranges3__45__cpo7advanceE)
_ZN34_INTERNAL_e8adafc6_4_k_cu_71c6acb64cuda3std6ranges3__45__cpo7advanceE:
	.zero		1
	.type		_ZN34_INTERNAL_e8adafc6_4_k_cu_71c6acb66thrust24THRUST_300001_SM_1000_NS12placeholders3_10E,@object
	.size		_ZN34_INTERNAL_e8adafc6_4_k_cu_71c6acb66thrust24THRUST_300001_SM_1000_NS12placeholders3_10E,(_ZN34_INTERNAL_e8adafc6_4_k_cu_71c6acb64cuda3std3__48in_placeE - _ZN34_INTERNAL_e8adafc6_4_k_cu_71c6acb66thrust24THRUST_300001_SM_1000_NS12placeholders3_10E)
_ZN34_INTERNAL_e8adafc6_4_k_cu_71c6acb66thrust24THRUST_300001_SM_1000_NS12placeholders3_10E:
	.zero		1
	.type		_ZN34_INTERNAL_e8adafc6_4_k_cu_71c6acb64cuda3std3__48in_placeE,@object
	.size		_ZN34_INTERNAL_e8adafc6_4_k_cu_71c6acb64cuda3std3__48in_placeE,(_ZN34_INTERNAL_e8adafc6_4_k_cu_71c6acb64cuda3std6ranges3__45__cpo4sizeE - _ZN34_INTERNAL_e8adafc6_4_k_cu_71c6acb64cuda3std3__48in_placeE)
_ZN34_INTERNAL_e8adafc6_4_k_cu_71c6acb64cuda3std3__48in_placeE:
	.zero		1
	.type		_ZN34_INTERNAL_e8adafc6_4_k_cu_71c6acb64cuda3std6ranges3__45__cpo4sizeE,@object
	.size		_ZN34_INTERNAL_e8adafc6_4_k_cu_71c6acb64cuda3std6ranges3__45__cpo4sizeE,(_ZN34_INTERNAL_e8adafc6_4_k_cu_71c6acb66thrust24THRUST_300001_SM_1000_NS12placeholders2_2E - _ZN34_INTERNAL_e8adafc6_4_k_cu_71c6acb64cuda3std6ranges3__45__cpo4sizeE)
_ZN34_INTERNAL_e8adafc6_4_k_cu_71c6acb64cuda3std6ranges3__45__cpo4sizeE:
	.zero		1
	.type		_ZN34_INTERNAL_e8adafc6_4_k_cu_71c6acb66thrust24THRUST_300001_SM_1000_NS12placeholders2_2E,@object
	.size		_ZN34_INTERNAL_e8adafc6_4_k_cu_71c6acb66thrust24THRUST_300001_SM_1000_NS12placeholders2_2E,(_ZN34_INTERNAL_e8adafc6_4_k_cu_71c6acb64cuda3std3__45__cpo6cbeginE - _ZN34_INTERNAL_e8adafc6_4_k_cu_71c6acb66thrust24THRUST_300001_SM_1000_NS12placeholders2_2E)
_ZN34_INTERNAL_e8adafc6_4_k_cu_71c6acb66thrust24THRUST_300001_SM_1000_NS12placeholders2_2E:
	.zero		1
	.type		_ZN34_INTERNAL_e8adafc6_4_k_cu_71c6acb64cuda3std3__45__cpo6cbeginE,@object
	.size		_ZN34_INTERNAL_e8adafc6_4_k_cu_71c6acb64cuda3std3__45__cpo6cbeginE,(_ZN34_INTERNAL_e8adafc6_4_k_cu_71c6acb64cuda3std6ranges3__45__cpo6cbeginE - _ZN34_INTERNAL_e8adafc6_4_k_cu_71c6acb64cuda3std3__45__cpo6cbeginE)
_ZN34_INTERNAL_e8adafc6_4_k_cu_71c6acb64cuda3std3__45__cpo6cbeginE:
	.zero		1
	.type		_ZN34_INTERNAL_e8adafc6_4_k_cu_71c6acb64cuda3std6ranges3__45__cpo6cbeginE,@object
	.size		_ZN34_INTERNAL_e8adafc6_4_k_cu_71c6acb64cuda3std6ranges3__45__cpo6cbeginE,(_ZN34_INTERNAL_e8adafc6_4_k_cu_71c6acb66thrust24THRUST_300001_SM_1000_NS12placeholders2_6E - _ZN34_INTERNAL_e8adafc6_4_k_cu_71c6acb64cuda3std6ranges3__45__cpo6cbeginE)
_ZN34_INTERNAL_e8adafc6_4_k_cu_71c6acb64cuda3std6ranges3__45__cpo6cbeginE:
	.zero		1
	.type		_ZN34_INTERNAL_e8adafc6_4_k_cu_71c6acb66thrust24THRUST_300001_SM_1000_NS12placeholders2_6E,@object
	.size		_ZN34_INTERNAL_e8adafc6_4_k_cu_71c6acb66thrust24THRUST_300001_SM_1000_NS12placeholders2_6E,(_ZN34_INTERNAL_e8adafc6_4_k_cu_71c6acb64cuda3std3__45__cpo7crbeginE - _ZN34_INTERNAL_e8adafc6_4_k_cu_71c6acb66thrust24THRUST_300001_SM_1000_NS12placeholders2_6E)
_ZN34_INTERNAL_e8adafc6_4_k_cu_71c6acb66thrust24THRUST_300001_SM_1000_NS12placeholders2_6E:
	.zero		1
	.type		_ZN34_INTERNAL_e8adafc6_4_k_cu_71c6acb64cuda3std3__45__cpo7crbeginE,@object
	.size		_ZN34_INTERNAL_e8adafc6_4_k_cu_71c6acb64cuda3std3__45__cpo7crbeginE,(_ZN34_INTERNAL_e8adafc6_4_k_cu_71c6acb64cuda3std6ranges3__45__cpo4nextE - _ZN34_INTERNAL_e8adafc6_4_k_cu_71c6acb64cuda3std3__45__cpo7crbeginE)
_ZN34_INTERNAL_e8adafc6_4_k_cu_71c6acb64cuda3std3__45__cpo7crbeginE:
	.zero		1
	.type		_ZN34_INTERNAL_e8adafc6_4_k_cu_71c6acb64cuda3std6ranges3__45__cpo4nextE,@object
	.size		_ZN34_INTERNAL_e8adafc6_4_k_cu_71c6acb64cuda3std6ranges3__45__cpo4nextE,(_ZN34_INTERNAL_e8adafc6_4_k_cu_71c6acb64cuda3std6ranges3__45__cpo4swapE - _ZN34_INTERNAL_e8adafc6_4_k_cu_71c6acb64cuda3std6ranges3__45__cpo4nextE)
_ZN34_INTERNAL_e8adafc6_4_k_cu_71c6acb64cuda3std6ranges3__45__cpo4nextE:
	.zero		1
	.type		_ZN34_INTERNAL_e8adafc6_4_k_cu_71c6acb64cuda3std6ranges3__45__cpo4swapE,@object
	.size		_ZN34_INTERNAL_e8adafc6_4_k_cu_71c6acb64cuda3std6ranges3__45__cpo4swapE,(_ZN34_INTERNAL_e8adafc6_4_k_cu_71c6acb66thrust24THRUST_300001_SM_1000_NS8cuda_cub10par_nosyncE - _ZN34_INTERNAL_e8adafc6_4_k_cu_71c6acb64cuda3std6ranges3__45__cpo4swapE)
_ZN34_INTERNAL_e8adafc6_4_k_cu_71c6acb64cuda3std6ranges3__45__cpo4swapE:
	.zero		1
	.type		_ZN34_INTERNAL_e8adafc6_4_k_cu_71c6acb66thrust24THRUST_300001_SM_1000_NS8cuda_cub10par_nosyncE,@object
	.size		_ZN34_INTERNAL_e8adafc6_4_k_cu_71c6acb66thrust24THRUST_300001_SM_1000_NS8cuda_cub10par_nosyncE,(_ZN34_INTERNAL_e8adafc6_4_k_cu_71c6acb66thrust24THRUST_300001_SM_1000_NS3seqE - _ZN34_INTERNAL_e8adafc6_4_k_cu_71c6acb66thrust24THRUST_300001_SM_1000_NS8cuda_cub10par_nosyncE)
_ZN34_INTERNAL_e8adafc6_4_k_cu_71c6acb66thrust24THRUST_300001_SM_1000_NS8cuda_cub10par_nosyncE:
	.zero		1
	.type		_ZN34_INTERNAL_e8adafc6_4_k_cu_71c6acb66thrust24THRUST_300001_SM_1000_NS3seqE,@object
	.size		_ZN34_INTERNAL_e8adafc6_4_k_cu_71c6acb66thrust24THRUST_300001_SM_1000_NS3seqE,(_ZN34_INTERNAL_e8adafc6_4_k_cu_71c6acb64cuda3std3__420unreachable_sentinelE - _ZN34_INTERNAL_e8adafc6_4_k_cu_71c6acb66thrust24THRUST_300001_SM_1000_NS3seqE)
_ZN34_INTERNAL_e8adafc6_4_k_cu_71c6acb66thrust24THRUST_300001_SM_1000_NS3seqE:
	.zero		1
	.type		_ZN34_INTERNAL_e8adafc6_4_k_cu_71c6acb64cuda3std3__420unreachable_sentinelE,@object
	.size		_ZN34_INTERNAL_e8adafc6_4_k_cu_71c6acb64cuda3std3__420unreachable_sentinelE,(_ZN34_INTERNAL_e8adafc6_4_k_cu_71c6acb64cuda3std6ranges3__45__cpo5ssizeE - _ZN34_INTERNAL_e8adafc6_4_k_cu_71c6acb64cuda3std3__420unreachable_sentinelE)
_ZN34_INTERNAL_e8adafc6_4_k_cu_71c6acb64cuda3std3__420unreachable_sentinelE:
	.zero		1
	.type		_ZN34_INTERNAL_e8adafc6_4_k_cu_71c6acb64cuda3std6ranges3__45__cpo5ssizeE,@object
	.size		_ZN34_INTERNAL_e8adafc6_4_k_cu_71c6acb64cuda3std6ranges3__45__cpo5ssizeE,(_ZN34_INTERNAL_e8adafc6_4_k_cu_71c6acb66thrust24THRUST_300001_SM_1000_NS12placeholders2_3E - _ZN34_INTERNAL_e8adafc6_4_k_cu_71c6acb64cuda3std6ranges3__45__cpo5ssizeE)
_ZN34_INTERNAL_e8adafc6_4_k_cu_71c6acb64cuda3std6ranges3__45__cpo5ssizeE:
	.zero		1
	.type		_ZN34_INTERNAL_e8adafc6_4_k_cu_71c6acb66thrust24THRUST_300001_SM_1000_NS12placeholders2_3E,@object
	.size		_ZN34_INTERNAL_e8adafc6_4_k_cu_71c6acb66thrust24THRUST_300001_SM_1000_NS12placeholders2_3E,(_ZN34_INTERNAL_e8adafc6_4_k_cu_71c6acb64cuda3std3__45__cpo4cendE - _ZN34_INTERNAL_e8adafc6_4_k_cu_71c6acb66thrust24THRUST_300001_SM_1000_NS12placeholders2_3E)
_ZN34_INTERNAL_e8adafc6_4_k_cu_71c6acb66thrust24THRUST_300001_SM_1000_NS12placeholders2_3E:
	.zero		1
	.type		_ZN34_INTERNAL_e8adafc6_4_k_cu_71c6acb64cuda3std3__45__cpo4cendE,@object
	.size		_ZN34_INTERNAL_e8adafc6_4_k_cu_71c6acb64cuda3std3__45__cpo4cendE,(_ZN34_INTERNAL_e8adafc6_4_k_cu_71c6acb64cuda3std6ranges3__45__cpo4cendE - _ZN34_INTERNAL_e8adafc6_4_k_cu_71c6acb64cuda3std3__45__cpo4cendE)
_ZN34_INTERNAL_e8adafc6_4_k_cu_71c6acb64cuda3std3__45__cpo4cendE:
	.zero		1
	.type		_ZN34_INTERNAL_e8adafc6_4_k_cu_71c6acb64cuda3std6ranges3__45__cpo4cendE,@object
	.size		_ZN34_INTERNAL_e8adafc6_4_k_cu_71c6acb64cuda3std6ranges3__45__cpo4cendE,(_ZN34_INTERNAL_e8adafc6_4_k_cu_71c6acb66thrust24THRUST_300001_SM_1000_NS12placeholders2_7E - _ZN34_INTERNAL_e8adafc6_4_k_cu_71c6acb64cuda3std6ranges3__45__cpo4cendE)
_ZN34_INTERNAL_e8adafc6_4_k_cu_71c6acb64cuda3std6ranges3__45__cpo4cendE:
	.zero		1
	.type		_ZN34_INTERNAL_e8adafc6_4_k_cu_71c6acb66thrust24THRUST_300001_SM_1000_NS12placeholders2_7E,@object
	.size		_ZN34_INTERNAL_e8adafc6_4_k_cu_71c6acb66thrust24THRUST_300001_SM_1000_NS12placeholders2_7E,(_ZN34_INTERNAL_e8adafc6_4_k_cu_71c6acb64cuda3std3__45__cpo5crendE - _ZN34_INTERNAL_e8adafc6_4_k_cu_71c6acb66thrust24THRUST_300001_SM_1000_NS12placeholders2_7E)
_ZN34_INTERNAL_e8adafc6_4_k_cu_71c6acb66thrust24THRUST_300001_SM_1000_NS12placeholders2_7E:
	.zero		1
	.type		_ZN34_INTERNAL_e8adafc6_4_k_cu_71c6acb64cuda3std3__45__cpo5crendE,@object
	.size		_ZN34_INTERNAL_e8adafc6_4_k_cu_71c6acb64cuda3std3__45__cpo5crendE,(_ZN34_INTERNAL_e8adafc6_4_k_cu_71c6acb64cuda3std6ranges3__45__cpo4prevE - _ZN34_INTERNAL_e8adafc6_4_k_cu_71c6acb64cuda3std3__45__cpo5crendE)
_ZN34_INTERNAL_e8adafc6_4_k_cu_71c6acb64cuda3std3__45__cpo5crendE:
	.zero		1
	.type		_ZN34_INTERNAL_e8adafc6_4_k_cu_71c6acb64cuda3std6ranges3__45__cpo4prevE,@object
	.size		_ZN34_INTERNAL_e8adafc6_4_k_cu_71c6acb64cuda3std6ranges3__45__cpo4prevE,(_ZN34_INTERNAL_e8adafc6_4_k_cu_71c6acb64cuda3std6ranges3__45__cpo9iter_moveE - _ZN34_INTERNAL_e8adafc6_4_k_cu_71c6acb64cuda3std6ranges3__45__cpo4prevE)
_ZN34_INTERNAL_e8adafc6_4_k_cu_71c6acb64cuda3std6ranges3__45__cpo4prevE:
	.zero		1
	.type		_ZN34_INTERNAL_e8adafc6_4_k_cu_71c6acb64cuda3std6ranges3__45__cpo9iter_moveE,@object
	.size		_ZN34_INTERNAL_e8adafc6_4_k_cu_71c6acb64cuda3std6ranges3__45__cpo9iter_moveE,(_ZN34_INTERNAL_e8adafc6_4_k_cu_71c6acb66thrust24THRUST_300001_SM_1000_NS6system6detail10sequential3seqE - _ZN34_INTERNAL_e8adafc6_4_k_cu_71c6acb64cuda3std6ranges3__45__cpo9iter_moveE)
_ZN34_INTERNAL_e8adafc6_4_k_cu_71c6acb64cuda3std6ranges3__45__cpo9iter_moveE:
	.zero		1
	.type		_ZN34_INTERNAL_e8adafc6_4_k_cu_71c6acb66thrust24THRUST_300001_SM_1000_NS6system6detail10sequential3seqE,@object
	.size		_ZN34_INTERNAL_e8adafc6_4_k_cu_71c6acb66thrust24THRUST_300001_SM_1000_NS6system6detail10sequential3seqE,(_ZN34_INTERNAL_e8adafc6_4_k_cu_71c6acb66thrust24THRUST_300001_SM_1000_NS12placeholders2_9E - _ZN34_INTERNAL_e8adafc6_4_k_cu_71c6acb66thrust24THRUST_300001_SM_1000_NS6system6detail10sequential3seqE)
_ZN34_INTERNAL_e8adafc6_4_k_cu_71c6acb66thrust24THRUST_300001_SM_1000_NS6system6detail10sequential3seqE:
	.zero		1
	.type		_ZN34_INTERNAL_e8adafc6_4_k_cu_71c6acb66thrust24THRUST_300001_SM_1000_NS12placeholders2_9E,@object
	.size		_ZN34_INTERNAL_e8adafc6_4_k_cu_71c6acb66thrust24THRUST_300001_SM_1000_NS12placeholders2_9E,(_ZN34_INTERNAL_e8adafc6_4_k_cu_71c6acb64cuda3std3__419piecewise_constructE - _ZN34_INTERNAL_e8adafc6_4_k_cu_71c6acb66thrust24THRUST_300001_SM_1000_NS12placeholders2_9E)
_ZN34_INTERNAL_e8adafc6_4_k_cu_71c6acb66thrust24THRUST_300001_SM_1000_NS12placeholders2_9E:
	.zero		1
	.type		_ZN34_INTERNAL_e8adafc6_4_k_cu_71c6acb64cuda3std3__419piecewise_constructE,@object
	.size		_ZN34_INTERNAL_e8adafc6_4_k_cu_71c6acb64cuda3std3__419piecewise_constructE,(_ZN34_INTERNAL_e8adafc6_4_k_cu_71c6acb64cuda3std6ranges3__45__cpo5cdataE - _ZN34_INTERNAL_e8adafc6_4_k_cu_71c6acb64cuda3std3__419piecewise_constructE)
_ZN34_INTERNAL_e8adafc6_4_k_cu_71c6acb64cuda3std3__419piecewise_constructE:
	.zero		1
	.type		_ZN34_INTERNAL_e8adafc6_4_k_cu_71c6acb64cuda3std6ranges3__45__cpo5cdataE,@object
	.size		_ZN34_INTERNAL_e8adafc6_4_k_cu_71c6acb64cuda3std6ranges3__45__cpo5cdataE,(_ZN34_INTERNAL_e8adafc6_4_k_cu_71c6acb66thrust24THRUST_300001_SM_1000_NS12placeholders2_1E - _ZN34_INTERNAL_e8adafc6_4_k_cu_71c6acb64cuda3std6ranges3__45__cpo5cdataE)
_ZN34_INTERNAL_e8adafc6_4_k_cu_71c6acb64cuda3std6ranges3__45__cpo5cdataE:
	.zero		1
	.type		_ZN34_INTERNAL_e8adafc6_4_k_cu_71c6acb66thrust24THRUST_300001_SM_1000_NS12placeholders2_1E,@object
	.size		_ZN34_INTERNAL_e8adafc6_4_k_cu_71c6acb66thrust24THRUST_300001_SM_1000_NS12placeholders2_1E,(_ZN34_INTERNAL_e8adafc6_4_k_cu_71c6acb64cuda3std3__45__cpo3endE - _ZN34_INTERNAL_e8adafc6_4_k_cu_71c6acb66thrust24THRUST_300001_SM_1000_NS12placeholders2_1E)
_ZN34_INTERNAL_e8adafc6_4_k_cu_71c6acb66thrust24THRUST_300001_SM_1000_NS12placeholders2_1E:
	.zero		1
	.type		_ZN34_INTERNAL_e8adafc6_4_k_cu_71c6acb64cuda3std3__45__cpo3endE,@object
	.size		_ZN34_INTERNAL_e8adafc6_4_k_cu_71c6acb64cuda3std3__45__cpo3endE,(_ZN34_INTERNAL_e8adafc6_4_k_cu_71c6acb64cuda3std6ranges3__45__cpo3endE - _ZN34_INTERNAL_e8adafc6_4_k_cu_71c6acb64cuda3std3__45__cpo3endE)
_ZN34_INTERNAL_e8adafc6_4_k_cu_71c6acb64cuda3std3__45__cpo3endE:
	.zero		1
	.type		_ZN34_INTERNAL_e8adafc6_4_k_cu_71c6acb64cuda3std6ranges3__45__cpo3endE,@object
	.size		_ZN34_INTERNAL_e8adafc6_4_k_cu_71c6acb64cuda3std6ranges3__45__cpo3endE,(_ZN34_INTERNAL_e8adafc6_4_k_cu_71c6acb66thrust24THRUST_300001_SM_1000_NS12placeholders2_5E - _ZN34_INTERNAL_e8adafc6_4_k_cu_71c6acb64cuda3std6ranges3__45__cpo3endE)
_ZN34_INTERNAL_e8adafc6_4_k_cu_71c6acb64cuda3std6ranges3__45__cpo3endE:
	.zero		1
	.type		_ZN34_INTERNAL_e8adafc6_4_k_cu_71c6acb66thrust24THRUST_300001_SM_1000_NS12placeholders2_5E,@object
	.size		_ZN34_INTERNAL_e8adafc6_4_k_cu_71c6acb66thrust24THRUST_300001_SM_1000_NS12placeholders2_5E,(_ZN34_INTERNAL_e8adafc6_4_k_cu_71c6acb64cuda3std3__45__cpo4rendE - _ZN34_INTERNAL_e8adafc6_4_k_cu_71c6acb66thrust24THRUST_300001_SM_1000_NS12placeholders2_5E)
_ZN34_INTERNAL_e8adafc6_4_k_cu_71c6acb66thrust24THRUST_300001_SM_1000_NS12placeholders2_5E:
	.zero		1
	.type		_ZN34_INTERNAL_e8adafc6_4_k_cu_71c6acb64cuda3std3__45__cpo4rendE,@object
	.size		_ZN34_INTERNAL_e8adafc6_4_k_cu_71c6acb64cuda3std3__45__cpo4rendE,(_ZN34_INTERNAL_e8adafc6_4_k_cu_71c6acb64cuda3std6ranges3__45__cpo9iter_swapE - _ZN34_INTERNAL_e8adafc6_4_k_cu_71c6acb64cuda3std3__45__cpo4rendE)
_ZN34_INTERNAL_e8adafc6_4_k_cu_71c6acb64cuda3std3__45__cpo4rendE:
	.zero		1
	.type		_ZN34_INTERNAL_e8adafc6_4_k_cu_71c6acb64cuda3std6ranges3__45__cpo9iter_swapE,@object
	.size		_ZN34_INTERNAL_e8adafc6_4_k_cu_71c6acb64cuda3std6ranges3__45__cpo9iter_swapE,(_ZN34_INTERNAL_e8adafc6_4_k_cu_71c6acb64cuda3std3__48unexpectE - _ZN34_INTERNAL_e8adafc6_4_k_cu_71c6acb64cuda3std6ranges3__45__cpo9iter_swapE)
_ZN34_INTERNAL_e8adafc6_4_k_cu_71c6acb64cuda3std6ranges3__45__cpo9iter_swapE:
	.zero		1
	.type		_ZN34_INTERNAL_e8adafc6_4_k_cu_71c6acb64cuda3std3__48unexpectE,@object
	.size		_ZN34_INTERNAL_e8adafc6_4_k_cu_71c6acb64cuda3std3__48unexpectE,(_ZN34_INTERNAL_e8adafc6_4_k_cu_71c6acb66thrust24THRUST_300001_SM_1000_NS8cuda_cub3parE - _ZN34_INTERNAL_e8adafc6_4_k_cu_71c6acb64cuda3std3__48unexpectE)
_ZN34_INTERNAL_e8adafc6_4_k_cu_71c6acb64cuda3std3__48unexpectE:
	.zero		1
	.type		_ZN34_INTERNAL_e8adafc6_4_k_cu_71c6acb66thrust24THRUST_300001_SM_1000_NS8cuda_cub3parE,@object
	.size		_ZN34_INTERNAL_e8adafc6_4_k_cu_71c6acb66thrust24THRUST_300001_SM_1000_NS8cuda_cub3parE,(.L_29 - _ZN34_INTERNAL_e8adafc6_4_k_cu_71c6acb66thrust24THRUST_300001_SM_1000_NS8cuda_cub3parE)
_ZN34_INTERNAL_e8adafc6_4_k_cu_71c6acb66thrust24THRUST_300001_SM_1000_NS8cuda_cub3parE:
	.zero		1
.L_29:


//--------------------- .nv.shared._ZN6thrust24THRUST_300001_SM_1000_NS8cuda_cub4core6detail13_kernel_agentINS1_8__reduce11ReduceAgentIPN4cuda3std3__45tupleIJjlEEESC_SB_lNS1_9__extrema9arg_min_fIjlNS9_4lessIjEEEEEEJSC_SC_iSH_EEEvDpT0_ --------------------------
	.section	.nv.shared._ZN6thrust24THRUST_300001_SM_1000_NS8cuda_cub4core6detail13_kernel_agentINS1_8__reduce11ReduceAgentIPN4cuda3std3__45tupleIJjlEEESC_SB_lNS1_9__extrema9arg_min_fIjlNS9_4lessIjEEEEEEJSC_SC_iSH_EEEvDpT0_,"aw",@nobits
	.sectionflags	@""
	.align	16
	.zero		1024


//--------------------- .nv.shared._ZN6thrust24THRUST_300001_SM_1000_NS8cuda_cub4core6detail13_kernel_agentINS1_8__reduce10DrainAgentIlEEJN3cub18CUB_300001_SM_10009GridQueueIyEElEEEvDpT0_ --------------------------
	.section	.nv.shared._ZN6thrust24THRUST_300001_SM_1000_NS8cuda_cub4core6detail13_kernel_agentINS1_8__reduce10DrainAgentIlEEJN3cub18CUB_300001_SM_10009GridQueueIyEElEEEvDpT0_,"aw",@nobits
	.sectionflags	@""
	.align	16
	.zero		1024


//--------------------- .nv.shared._ZN6thrust24THRUST_300001_SM_1000_NS8cuda_cub4core6detail13_kernel_agentINS1_8__reduce11ReduceAgentINS0_12zip_iteratorIN4cuda3std3__45tupleIJNS0_10device_ptrIjEENS0_17counting_iteratorIlNS0_11use_defaultESF_SF_EEEEEEEPNSB_IJjlEEESJ_lNS1_9__extrema9arg_min_fIjlNSA_4lessIjEEEEEEJSI_SK_lN3cub18CUB_300001_SM_100013GridEvenShareIlEENSS_9GridQueueIyEESP_EEEvDpT0_ --------------------------
	.section	.nv.shared._ZN6thrust24THRUST_300001_SM_1000_NS8cuda_cub4core6detail13_kernel_agentINS1_8__reduce11ReduceAgentINS0_12zip_iteratorIN4cuda3std3__45tupleIJNS0_10device_ptrIjEENS0_17counting_iteratorIlNS0_11use_defaultESF_SF_EEEEEEEPNSB_IJjlEEESJ_lNS1_9__extrema9arg_min_fIjlNSA_4lessIjEEEEEEJSI_SK_lN3cub18CUB_300001_SM_100013GridEvenShareIlEENSS_9GridQueueIyEESP_EEEvDpT0_,"aw",@nobits
	.sectionflags	@""
	.align	16
	.zero		1024


//--------------------- .nv.shared._ZN6thrust24THRUST_300001_SM_1000_NS8cuda_cub4core6detail13_kernel_agentINS1_8__reduce11ReduceAgentINS0_12zip_iteratorIN4cuda3std3__45tupleIJNS0_10device_ptrIjEENS0_17counting_iteratorIlNS0_11use_defaultESF_SF_EEEEEEEPNSB_IJjlEEESJ_lNS1_9__extrema9arg_min_fIjlNSA_4lessIjEEEEEEJSI_SK_lSP_EEEvDpT0_ --------------------------
	.section	.nv.shared._ZN6thrust24THRUST_300001_SM_1000_NS8cuda_cub4core6detail13_kernel_agentINS1_8__reduce11ReduceAgentINS0_12zip_iteratorIN4cuda3std3__45tupleIJNS0_10device_ptrIjEENS0_17counting_iteratorIlNS0_11use_defaultESF_SF_EEEEEEEPNSB_IJjlEEESJ_lNS1_9__extrema9arg_min_fIjlNSA_4lessIjEEEEEEJSI_SK_lSP_EEEvDpT0_,"aw",@nobits
	.sectionflags	@""
	.align	16
	.zero		1024


//--------------------- .nv.shared._ZN6thrust24THRUST_300001_SM_1000_NS8cuda_cub4core6detail13_kernel_agentINS1_8__reduce11ReduceAgentIPN4cuda3std3__45tupleIJjlEEESC_SB_iNS1_9__extrema9arg_min_fIjlNS9_4lessIjEEEEEEJSC_SC_iSH_EEEvDpT0_ --------------------------
	.section	.nv.shared._ZN6thrust24THRUST_300001_SM_1000_NS8cuda_cub4core6detail13_kernel_agentINS1_8__reduce11ReduceAgentIPN4cuda3std3__45tupleIJjlEEESC_SB_iNS1_9__extrema9arg_min_fIjlNS9_4lessIjEEEEEEJSC_SC_iSH_EEEvDpT0_,"aw",@nobits
	.sectionflags	@""
	.align	16
	.zero		1024


//--------------------- .nv.shared._ZN6thrust24THRUST_300001_SM_1000_NS8cuda_cub4core6detail13_kernel_agentINS1_8__reduce10DrainAgentIiEEJN3cub18CUB_300001_SM_10009GridQueueIjEEiEEEvDpT0_ --------------------------
	.section	.nv.shared._ZN6thrust24THRUST_300001_SM_1000_NS8cuda_cub4core6detail13_kernel_agentINS1_8__reduce10DrainAgentIiEEJN3cub18CUB_300001_SM_10009GridQueueIjEEiEEEvDpT0_,"aw",@nobits
	.sectionflags	@""
	.align	16
	.zero		1024


//--------------------- .nv.shared._ZN6thrust24THRUST_300001_SM_1000_NS8cuda_cub4core6detail13_kernel_agentINS1_8__reduce11ReduceAgentINS0_12zip_iteratorIN4cuda3std3__45tupleIJNS0_10device_ptrIjEENS0_17counting_iteratorIlNS0_11use_defaultESF_SF_EEEEEEEPNSB_IJjlEEESJ_iNS1_9__extrema9arg_min_fIjlNSA_4lessIjEEEEEEJSI_SK_iN3cub18CUB_300001_SM_100013GridEvenShareIiEENSS_9GridQueueIjEESP_EEEvDpT0_ --------------------------
	.section	.nv.shared._ZN6thrust24THRUST_300001_SM_1000_NS8cuda_cub4core6detail13_kernel_agentINS1_8__reduce11ReduceAgentINS0_12zip_iteratorIN4cuda3std3__45tupleIJNS0_10device_ptrIjEENS0_17counting_iteratorIlNS0_11use_defaultESF_SF_EEEEEEEPNSB_IJjlEEESJ_iNS1_9__extrema9arg_min_fIjlNSA_4lessIjEEEEEEJSI_SK_iN3cub18CUB_300001_SM_100013GridEvenShareIiEENSS_9GridQueueIjEESP_EEEvDpT0_,"aw",@nobits
	.sectionflags	@""
	.align	16
	.zero		1024


//--------------------- .nv.shared._ZN6thrust24THRUST_300001_SM_1000_NS8cuda_cub4core6detail13_kernel_agentINS1_8__reduce11ReduceAgentINS0_12zip_iteratorIN4cuda3std3__45tupleIJNS0_10device_ptrIjEENS0_17counting_iteratorIlNS0_11use_defaultESF_SF_EEEEEEEPNSB_IJjlEEESJ_iNS1_9__extrema9arg_min_fIjlNSA_4lessIjEEEEEEJSI_SK_iSP_EEEvDpT0_ --------------------------
	.section	.nv.shared._ZN6thrust24THRUST_300001_SM_1000_NS8cuda_cub4core6detail13_kernel_agentINS1_8__reduce11ReduceAgentINS0_12zip_iteratorIN4cuda3std3__45tupleIJNS0_10device_ptrIjEENS0_17counting_iteratorIlNS0_11use_defaultESF_SF_EEEEEEEPNSB_IJjlEEESJ_iNS1_9__extrema9arg_min_fIjlNSA_4lessIjEEEEEEJSI_SK_iSP_EEEvDpT0_,"aw",@nobits
	.sectionflags	@""
	.align	16
	.zero		1024


//--------------------- .nv.shared._Z7minimumPjPbS_j --------------------------
	.section	.nv.shared._Z7minimumPjPbS_j,"aw",@nobits
	.sectionflags	@""
	.align	16
.nv.shared._Z7minimumPjPbS_j:
	.zero		5120


//--------------------- .nv.shared._Z6updatePjPbS0_S_j --------------------------
	.section	.nv.shared._Z6updatePjPbS0_S_j,"aw",@nobits
	.sectionflags	@""
	.align	16
	.zero		1024


//--------------------- .nv.shared._Z7relax_fPjPbS0_S_S_P4Nodej --------------------------
	.section	.nv.shared._Z7relax_fPjPbS0_S_S_P4Nodej,"aw",@nobits
	.sectionflags	@""
	.align	16
	.zero		1024


//--------------------- .nv.shared._Z9intializePjPbS0_j --------------------------
	.section	.nv.shared._Z9intializePjPbS0_j,"aw",@nobits
	.sectionflags	@""
	.align	16
	.zero		1024


//--------------------- .nv.constant0._ZN3cub18CUB_300001_SM_10006detail11EmptyKernelIvEEvv --------------------------
	.section	.nv.constant0._ZN3cub18CUB_300001_SM_10006detail11EmptyKernelIvEEvv,"a",@progbits
	.sectionflags	@""
	.align	4
.nv.constant0._ZN3cub18CUB_300001_SM_10006detail11EmptyKernelIvEEvv:
	.zero		896


//--------------------- .nv.constant0._ZN6thrust24THRUST_300001_SM_1000_NS8cuda_cub4core6detail13_kernel_agentINS1_8__reduce11ReduceAgentIPN4cuda3std3__45tupleIJjlEEESC_SB_lNS1_9__extrema9arg_min_fIjlNS9_4lessIjEEEEEEJSC_SC_iSH_EEEvDpT0_ --------------------------
	.section	.nv.constant0._ZN6thrust24THRUST_300001_SM_1000_NS8cuda_cub4core6detail13_kernel_agentINS1_8__reduce11ReduceAgentIPN4cuda3std3__45tupleIJjlEEESC_SB_lNS1_9__extrema9arg_min_fIjlNS9_4lessIjEEEEEEJSC_SC_iSH_EEEvDpT0_,"a",@progbits
	.sectionflags	@""
	.align	4
.nv.constant0._ZN6thrust24THRUST_300001_SM_1000_NS8cuda_cub4core6detail13_kernel_agentINS1_8__reduce11ReduceAgentIPN4cuda3std3__45tupleIJjlEEESC_SB_lNS1_9__extrema9arg_min_fIjlNS9_4lessIjEEEEEEJSC_SC_iSH_EEEvDpT0_:
	.zero		917


//--------------------- .nv.constant0._ZN6thrust24THRUST_300001_SM_1000_NS8cuda_cub4core6detail13_kernel_agentINS1_8__reduce10DrainAgentIlEEJN3cub18CUB_300001_SM_10009GridQueueIyEElEEEvDpT0_ --------------------------
	.section	.nv.constant0._ZN6thrust24THRUST_300001_SM_1000_NS8cuda_cub4core6detail13_kernel_agentINS1_8__reduce10DrainAgentIlEEJN3cub18CUB_300001_SM_10009GridQueueIyEElEEEvDpT0_,"a",@progbits
	.sectionflags	@""
	.align	4
.nv.constant0._ZN6thrust24THRUST_300001_SM_1000_NS8cuda_cub4core6detail13_kernel_agentINS1_8__reduce10DrainAgentIlEEJN3cub18CUB_300001_SM_10009GridQueueIyEElEEEvDpT0_:
	.zero		912


//--------------------- .nv.constant0._ZN6thrust24THRUST_300001_SM_1000_NS8cuda_cub4core6detail13_kernel_agentINS1_8__reduce11ReduceAgentINS0_12zip_iteratorIN4cuda3std3__45tupleIJNS0_10device_ptrIjEENS0_17counting_iteratorIlNS0_11use_defaultESF_SF_EEEEEEEPNSB_IJjlEEESJ_lNS1_9__extrema9arg_min_fIjlNSA_4lessIjEEEEEEJSI_SK_lN3cub18CUB_300001_SM_100013GridEvenShareIlEENSS_9GridQueueIyEESP_EEEvDpT0_ --------------------------
	.section	.nv.constant0._ZN6thrust24THRUST_300001_SM_1000_NS8cuda_cub4core6detail13_kernel_agentINS1_8__reduce11ReduceAgentINS0_12zip_iteratorIN4cuda3std3__45tupleIJNS0_10device_ptrIjEENS0_17counting_iteratorIlNS0_11use_defaultESF_SF_EEEEEEEPNSB_IJjlEEESJ_lNS1_9__extrema9arg_min_fIjlNSA_4lessIjEEEEEEJSI_SK_lN3cub18CUB_300001_SM_100013GridEvenShareIlEENSS_9GridQueueIyEESP_EEEvDpT0_,"a",@progbits
	.sectionflags	@""
	.align	4
.nv.constant0._ZN6thrust24THRUST_300001_SM_1000_NS8cuda_cub4core6detail13_kernel_agentINS1_8__reduce11ReduceAgentINS0_12zip_iteratorIN4cuda3std3__45tupleIJNS0_10device_ptrIjEENS0_17counting_iteratorIlNS0_11use_defaultESF_SF_EEEEEEEPNSB_IJjlEEESJ_lNS1_9__extrema9arg_min_fIjlNSA_4lessIjEEEEEEJSI_SK_lN3cub18CUB_300001_SM_100013GridEvenShareIlEENSS_9GridQueueIyEESP_EEEvDpT0_:
	.zero		1009


//--------------------- .nv.constant0._ZN6thrust24THRUST_300001_SM_1000_NS8cuda_cub4core6detail13_kernel_agentINS1_8__reduce11ReduceAgentINS0_12zip_iteratorIN4cuda3std3__45tupleIJNS0_10device_ptrIjEENS0_17counting_iteratorIlNS0_11use_defaultESF_SF_EEEEEEEPNSB_IJjlEEESJ_lNS1_9__extrema9arg_min_fIjlNSA_4lessIjEEEEEEJSI_SK_lSP_EEEvDpT0_ --------------------------
	.section	.nv.constant0._ZN6thrust24THRUST_300001_SM_1000_NS8cuda_cub4core6detail13_kernel_agentINS1_8__reduce11ReduceAgentINS0_12zip_iteratorIN4cuda3std3__45tupleIJNS0_10device_ptrIjEENS0_17counting_iteratorIlNS0_11use_defaultESF_SF_EEEEEEEPNSB_IJjlEEESJ_lNS1_9__extrema9arg_min_fIjlNSA_4lessIjEEEEEEJSI_SK_lSP_EEEvDpT0_,"a",@progbits
	.sectionflags	@""
	.align	4
.nv.constant0._ZN6thrust24THRUST_300001_SM_1000_NS8cuda_cub4core6detail13_kernel_agentINS1_8__reduce11ReduceAgentINS0_12zip_iteratorIN4cuda3std3__45tupleIJNS0_10device_ptrIjEENS0_17counting_iteratorIlNS0_11use_defaultESF_SF_EEEEEEEPNSB_IJjlEEESJ_lNS1_9__extrema9arg_min_fIjlNSA_4lessIjEEEEEEJSI_SK_lSP_EEEvDpT0_:
	.zero		929


//--------------------- .nv.constant0._ZN6thrust24THRUST_300001_SM_1000_NS8cuda_cub4core6detail13_kernel_agentINS1_8__reduce11ReduceAgentIPN4cuda3std3__45tupleIJjlEEESC_SB_iNS1_9__extrema9arg_min_fIjlNS9_4lessIjEEEEEEJSC_SC_iSH_EEEvDpT0_ --------------------------
	.section	.nv.constant0._ZN6thrust24THRUST_300001_SM_1000_NS8cuda_cub4core6detail13_kernel_agentINS1_8__reduce11ReduceAgentIPN4cuda3std3__45tupleIJjlEEESC_SB_iNS1_9__extrema9arg_min_fIjlNS9_4lessIjEEEEEEJSC_SC_iSH_EEEvDpT0_,"a",@progbits
	.sectionflags	@""
	.align	4
.nv.constant0._ZN6thrust24THRUST_300001_SM_1000_NS8cuda_cub4core6detail13_kernel_agentINS1_8__reduce11ReduceAgentIPN4cuda3std3__45tupleIJjlEEESC_SB_iNS1_9__extrema9arg_min_fIjlNS9_4lessIjEEEEEEJSC_SC_iSH_EEEvDpT0_:
	.zero		917


//--------------------- .nv.constant0._ZN6thrust24THRUST_300001_SM_1000_NS8cuda_cub4core6detail13_kernel_agentINS1_8__reduce10DrainAgentIiEEJN3cub18CUB_300001_SM_10009GridQueueIjEEiEEEvDpT0_ --------------------------
	.section	.nv.constant0._ZN6thrust24THRUST_300001_SM_1000_NS8cuda_cub4core6detail13_kernel_agentINS1_8__reduce10DrainAgentIiEEJN3cub18CUB_300001_SM_10009GridQueueIjEEiEEEvDpT0_,"a",@progbits
	.sectionflags	@""
	.align	4
.nv.constant0._ZN6thrust24THRUST_300001_SM_1000_NS8cuda_cub4core6detail13_kernel_agentINS1_8__reduce10DrainAgentIiEEJN3cub18CUB_300001_SM_10009GridQueueIjEEiEEEvDpT0_:
	.zero		908


//--------------------- .nv.constant0._ZN6thrust24THRUST_300001_SM_1000_NS8cuda_cub4core6detail13_kernel_agentINS1_8__reduce11ReduceAgentINS0_12zip_iteratorIN4cuda3std3__45tupleIJNS0_10device_ptrIjEENS0_17counting_iteratorIlNS0_11use_defaultESF_SF_EEEEEEEPNSB_IJjlEEESJ_iNS1_9__extrema9arg_min_fIjlNSA_4lessIjEEEEEEJSI_SK_iN3cub18CUB_300001_SM_100013GridEvenShareIiEENSS_9GridQueueIjEESP_EEEvDpT0_ --------------------------
	.section	.nv.constant0._ZN6thrust24THRUST_300001_SM_1000_NS8cuda_cub4core6detail13_kernel_agentINS1_8__reduce11ReduceAgentINS0_12zip_iteratorIN4cuda3std3__45tupleIJNS0_10device_ptrIjEENS0_17counting_iteratorIlNS0_11use_defaultESF_SF_EEEEEEEPNSB_IJjlEEESJ_iNS1_9__extrema9arg_min_fIjlNSA_4lessIjEEEEEEJSI_SK_iN3cub18CUB_300001_SM_100013GridEvenShareIiEENSS_9GridQueueIjEESP_EEEvDpT0_,"a",@progbits
	.sectionflags	@""
	.align	4
.nv.constant0._ZN6thrust24THRUST_300001_SM_1000_NS8cuda_cub4core6detail13_kernel_agentINS1_8__reduce11ReduceAgentINS0_12zip_iteratorIN4cuda3std3__45tupleIJNS0_10device_ptrIjEENS0_17counting_iteratorIlNS0_11use_defaultESF_SF_EEEEEEEPNSB_IJjlEEESJ_iNS1_9__extrema9arg_min_fIjlNSA_4lessIjEEEEEEJSI_SK_iN3cub18CUB_300001_SM_100013GridEvenShareIiEENSS_9GridQueueIjEESP_EEEvDpT0_:
	.zero		977


//--------------------- .nv.constant0._ZN6thrust24THRUST_300001_SM_1000_NS8cuda_cub4core6detail13_kernel_agentINS1_8__reduce11ReduceAgentINS0_12zip_iteratorIN4cuda3std3__45tupleIJNS0_10device_ptrIjEENS0_17counting_iteratorIlNS0_11use_defaultESF_SF_EEEEEEEPNSB_IJjlEEESJ_iNS1_9__extrema9arg_min_fIjlNSA_4lessIjEEEEEEJSI_SK_iSP_EEEvDpT0_ --------------------------
	.section	.nv.constant0._ZN6thrust24THRUST_300001_SM_1000_NS8cuda_cub4core6detail13_kernel_agentINS1_8__reduce11ReduceAgentINS0_12zip_iteratorIN4cuda3std3__45tupleIJNS0_10device_ptrIjEENS0_17counting_iteratorIlNS0_11use_defaultESF_SF_EEEEEEEPNSB_IJjlEEESJ_iNS1_9__extrema9arg_min_fIjlNSA_4lessIjEEEEEEJSI_SK_iSP_EEEvDpT0_,"a",@progbits
	.sectionflags	@""
	.align	4
.nv.constant0._ZN6thrust24THRUST_300001_SM_1000_NS8cuda_cub4core6detail13_kernel_agentINS1_8__reduce11ReduceAgentINS0_12zip_iteratorIN4cuda3std3__45tupleIJNS0_10device_ptrIjEENS0_17counting_iteratorIlNS0_11use_defaultESF_SF_EEEEEEEPNSB_IJjlEEESJ_iNS1_9__extrema9arg_min_fIjlNSA_4lessIjEEEEEEJSI_SK_iSP_EEEvDpT0_:
	.zero		925


//--------------------- .nv.constant0._Z7minimumPjPbS_j --------------------------
	.section	.nv.constant0._Z7minimumPjPbS_j,"a",@progbits
	.sectionflags	@""
	.align	4
.nv.constant0._Z7minimumPjPbS_j:
	.zero		924


//--------------------- .nv.constant0._Z6updatePjPbS0_S_j --------------------------
	.section	.nv.constant0._Z6updatePjPbS0_S_j,"a",@progbits
	.sectionflags	@""
	.align	4
.nv.constant0._Z6updatePjPbS0_S_j:
	.zero		932


//--------------------- .nv.constant0._Z7relax_fPjPbS0_S_S_P4Nodej --------------------------
	.section	.nv.constant0._Z7relax_fPjPbS0_S_S_P4Nodej,"a",@progbits
	.sectionflags	@""
	.align	4
.nv.constant0._Z7relax_fPjPbS0_S_S_P4Nodej:
	.zero		948


//--------------------- .nv.constant0._Z9intializePjPbS0_j --------------------------
	.section	.nv.constant0._Z9intializePjPbS0_j,"a",@progbits
	.sectionflags	@""
	.align	4
.nv.constant0._Z9intializePjPbS0_j:
	.zero		924


//--------------------- SYMBOLS --------------------------

	.type		.nv.reservedSmem.offset0,@object
	.size		.nv.reservedSmem.offset0,0x4
	.type		.nv.reservedSmem.cap,@object
	.size		.nv.reservedSmem.cap,0x4
